//
// Generated by NVIDIA NVVM Compiler
//
// Compiler Build ID: CL-36424714
// Cuda compilation tools, release 13.0, V13.0.88
// Based on NVVM 20.0.0
//

.version 9.0
.target sm_100
.address_size 64

	// .globl	_Z9build_NDGiP5NDG_t
.extern .func  (.param .b64 func_retval0) malloc
(
	.param .b64 malloc_param_0
)
;
.extern .func free
(
	.param .b64 free_param_0
)
;
.global .align 4 .b8 __cudart_i2opi_f[24] = {65, 144, 67, 60, 153, 149, 98, 219, 192, 221, 52, 245, 209, 87, 39, 252, 41, 21, 68, 78, 110, 131, 249, 162};

.visible .entry _Z9build_NDGiP5NDG_t(
	.param .u32 _Z9build_NDGiP5NDG_t_param_0,
	.param .u64 .ptr .align 1 _Z9build_NDGiP5NDG_t_param_1
)
{
	.reg .pred 	%p<3>;
	.reg .b32 	%r<24>;
	.reg .b64 	%rd<22>;

	mov.u32 	%r7, %ctaid.x;
	mov.u32 	%r8, %ntid.x;
	mov.u32 	%r9, %tid.x;
	mad.lo.s32 	%r23, %r7, %r8, %r9;
	setp.gt.s32 	%p1, %r23, 0;
	@%p1 bra 	$L__BB0_3;
	ld.param.u32 	%r21, [_Z9build_NDGiP5NDG_t_param_0];
	add.s32 	%r10, %r21, 2;
	mad.lo.s32 	%r11, %r10, %r21, %r10;
	shr.u32 	%r12, %r11, 31;
	add.s32 	%r13, %r11, %r12;
	shr.s32 	%r2, %r13, 1;
	shl.b32 	%r14, %r21, 1;
	add.s32 	%r15, %r14, 3;
	mul.lo.s32 	%r16, %r11, %r15;
	mul.hi.s32 	%r17, %r16, 715827883;
	shr.u32 	%r18, %r17, 31;
	add.s32 	%r3, %r17, %r18;
	mul.wide.s32 	%rd2, %r2, 4;
	mul.wide.s32 	%rd13, %r3, 4;
$L__BB0_2:
	ld.param.u64 	%rd21, [_Z9build_NDGiP5NDG_t_param_1];
	ld.param.u32 	%r22, [_Z9build_NDGiP5NDG_t_param_0];
	{ // callseq 0, 0
	.param .b64 param0;
	st.param.b64 	[param0], %rd2;
	.param .b64 retval0;
	call.uni (retval0), 
	malloc, 
	(
	param0
	);
	ld.param.b64 	%rd3, [retval0];
	} // callseq 0
	{ // callseq 1, 0
	.param .b64 param0;
	st.param.b64 	[param0], %rd2;
	.param .b64 retval0;
	call.uni (retval0), 
	malloc, 
	(
	param0
	);
	ld.param.b64 	%rd5, [retval0];
	} // callseq 1
	{ // callseq 2, 0
	.param .b64 param0;
	st.param.b64 	[param0], %rd2;
	.param .b64 retval0;
	call.uni (retval0), 
	malloc, 
	(
	param0
	);
	ld.param.b64 	%rd7, [retval0];
	} // callseq 2
	{ // callseq 3, 0
	.param .b64 param0;
	st.param.b64 	[param0], %rd2;
	.param .b64 retval0;
	call.uni (retval0), 
	malloc, 
	(
	param0
	);
	ld.param.b64 	%rd9, [retval0];
	} // callseq 3
	{ // callseq 4, 0
	.param .b64 param0;
	st.param.b64 	[param0], %rd2;
	.param .b64 retval0;
	call.uni (retval0), 
	malloc, 
	(
	param0
	);
	ld.param.b64 	%rd11, [retval0];
	} // callseq 4
	{ // callseq 5, 0
	.param .b64 param0;
	st.param.b64 	[param0], %rd13;
	.param .b64 retval0;
	call.uni (retval0), 
	malloc, 
	(
	param0
	);
	ld.param.b64 	%rd14, [retval0];
	} // callseq 5
	{ // callseq 6, 0
	.param .b64 param0;
	st.param.b64 	[param0], %rd13;
	.param .b64 retval0;
	call.uni (retval0), 
	malloc, 
	(
	param0
	);
	ld.param.b64 	%rd16, [retval0];
	} // callseq 6
	cvta.to.global.u64 	%rd18, %rd21;
	mul.wide.s32 	%rd19, %r23, 64;
	add.s64 	%rd20, %rd18, %rd19;
	st.global.u32 	[%rd20], %r22;
	st.global.u64 	[%rd20+8], %rd3;
	st.global.u64 	[%rd20+16], %rd5;
	st.global.u64 	[%rd20+24], %rd7;
	st.global.u64 	[%rd20+32], %rd9;
	st.global.u64 	[%rd20+40], %rd11;
	st.global.u64 	[%rd20+48], %rd14;
	st.global.u64 	[%rd20+56], %rd16;
	{ // callseq 7, 0
	.param .b64 param0;
	st.param.b64 	[param0], %rd3;
	call.uni 
	free, 
	(
	param0
	);
	} // callseq 7
	{ // callseq 8, 0
	.param .b64 param0;
	st.param.b64 	[param0], %rd5;
	call.uni 
	free, 
	(
	param0
	);
	} // callseq 8
	{ // callseq 9, 0
	.param .b64 param0;
	st.param.b64 	[param0], %rd7;
	call.uni 
	free, 
	(
	param0
	);
	} // callseq 9
	{ // callseq 10, 0
	.param .b64 param0;
	st.param.b64 	[param0], %rd9;
	call.uni 
	free, 
	(
	param0
	);
	} // callseq 10
	{ // callseq 11, 0
	.param .b64 param0;
	st.param.b64 	[param0], %rd11;
	call.uni 
	free, 
	(
	param0
	);
	} // callseq 11
	{ // callseq 12, 0
	.param .b64 param0;
	st.param.b64 	[param0], %rd14;
	call.uni 
	free, 
	(
	param0
	);
	} // callseq 12
	{ // callseq 13, 0
	.param .b64 param0;
	st.param.b64 	[param0], %rd16;
	call.uni 
	free, 
	(
	param0
	);
	} // callseq 13
	mov.u32 	%r20, %nctaid.x;
	mad.lo.s32 	%r23, %r8, %r20, %r23;
	setp.lt.s32 	%p2, %r23, 1;
	@%p2 bra 	$L__BB0_2;
$L__BB0_3:
	ret;

}
	// .globl	_Z14build_elementsiiP9Element_t
.visible .entry _Z14build_elementsiiP9Element_t(
	.param .u32 _Z14build_elementsiiP9Element_t_param_0,
	.param .u32 _Z14build_elementsiiP9Element_t_param_1,
	.param .u64 .ptr .align 1 _Z14build_elementsiiP9Element_t_param_2
)
{
	.reg .pred 	%p<3>;
	.reg .b32 	%r<12>;
	.reg .b64 	%rd<11>;

	ld.param.u32 	%r6, [_Z14build_elementsiiP9Element_t_param_0];
	ld.param.u32 	%r7, [_Z14build_elementsiiP9Element_t_param_1];
	ld.param.u64 	%rd3, [_Z14build_elementsiiP9Element_t_param_2];
	mov.u32 	%r8, %ctaid.x;
	mov.u32 	%r1, %ntid.x;
	mov.u32 	%r9, %tid.x;
	mad.lo.s32 	%r11, %r8, %r1, %r9;
	setp.ge.s32 	%p1, %r11, %r6;
	@%p1 bra 	$L__BB1_3;
	mul.wide.s32 	%rd4, %r7, 4;
	add.s64 	%rd1, %rd4, 4;
	mov.u32 	%r10, %nctaid.x;
	mul.lo.s32 	%r3, %r1, %r10;
	cvta.to.global.u64 	%rd2, %rd3;
$L__BB1_2:
	{ // callseq 14, 0
	.param .b64 param0;
	st.param.b64 	[param0], %rd1;
	.param .b64 retval0;
	call.uni (retval0), 
	malloc, 
	(
	param0
	);
	ld.param.b64 	%rd5, [retval0];
	} // callseq 14
	{ // callseq 15, 0
	.param .b64 param0;
	st.param.b64 	[param0], %rd1;
	.param .b64 retval0;
	call.uni (retval0), 
	malloc, 
	(
	param0
	);
	ld.param.b64 	%rd7, [retval0];
	} // callseq 15
	mul.wide.s32 	%rd9, %r11, 40;
	add.s64 	%rd10, %rd2, %rd9;
	st.global.u32 	[%rd10], %r7;
	st.global.u64 	[%rd10+24], %rd5;
	st.global.u64 	[%rd10+32], %rd7;
	{ // callseq 16, 0
	.param .b64 param0;
	st.param.b64 	[param0], %rd5;
	call.uni 
	free, 
	(
	param0
	);
	} // callseq 16
	{ // callseq 17, 0
	.param .b64 param0;
	st.param.b64 	[param0], %rd7;
	call.uni 
	free, 
	(
	param0
	);
	} // callseq 17
	add.s32 	%r11, %r11, %r3;
	setp.lt.s32 	%p2, %r11, %r6;
	@%p2 bra 	$L__BB1_2;
$L__BB1_3:
	ret;

}
	// .globl	_Z18initial_conditionsiP9Element_tPK5NDG_t
.visible .entry _Z18initial_conditionsiP9Element_tPK5NDG_t(
	.param .u32 _Z18initial_conditionsiP9Element_tPK5NDG_t_param_0,
	.param .u64 .ptr .align 1 _Z18initial_conditionsiP9Element_tPK5NDG_t_param_1,
	.param .u64 .ptr .align 1 _Z18initial_conditionsiP9Element_tPK5NDG_t_param_2
)
{
	.local .align 4 .b8 	__local_depot2[28];
	.reg .b64 	%SP;
	.reg .b64 	%SPL;
	.reg .pred 	%p<13>;
	.reg .b32 	%r<61>;
	.reg .b32 	%f<47>;
	.reg .b64 	%rd<35>;
	.reg .b64 	%fd<3>;

	mov.u64 	%SPL, __local_depot2;
	ld.param.u32 	%r24, [_Z18initial_conditionsiP9Element_tPK5NDG_t_param_0];
	ld.param.u64 	%rd12, [_Z18initial_conditionsiP9Element_tPK5NDG_t_param_1];
	ld.param.u64 	%rd13, [_Z18initial_conditionsiP9Element_tPK5NDG_t_param_2];
	add.u64 	%rd1, %SPL, 0;
	mov.u32 	%r25, %ctaid.x;
	mov.u32 	%r1, %ntid.x;
	mov.u32 	%r26, %tid.x;
	mad.lo.s32 	%r55, %r25, %r1, %r26;
	setp.ge.s32 	%p1, %r55, %r24;
	@%p1 bra 	$L__BB2_14;
	cvta.to.global.u64 	%rd2, %rd13;
	mov.f32 	%f9, 0f3F121FB5;
	mul.rn.f32 	%f10, %f9, %f9;
	add.f32 	%f11, %f10, 0f00000000;
	fma.rn.f32 	%f12, %f10, 0f37CBAC00, 0fBAB607ED;
	fma.rn.f32 	%f13, %f12, %f10, 0f3D2AAABB;
	fma.rn.f32 	%f14, %f13, %f10, 0fBEFFFFFF;
	fma.rn.f32 	%f15, %f14, %f11, 0f3F800000;
	mov.f32 	%f16, 0f00000000;
	sub.f32 	%f17, %f16, %f15;
	neg.f32 	%f1, %f17;
	mov.f32 	%f18, 0fBF121FB5;
	mul.rn.f32 	%f19, %f18, %f18;
	add.f32 	%f20, %f19, 0f00000000;
	fma.rn.f32 	%f21, %f19, 0f37CBAC00, 0fBAB607ED;
	fma.rn.f32 	%f22, %f21, %f19, 0f3D2AAABB;
	fma.rn.f32 	%f23, %f22, %f19, 0fBEFFFFFF;
	fma.rn.f32 	%f24, %f23, %f20, 0f3F800000;
	neg.f32 	%f2, %f24;
	mov.u32 	%r27, %nctaid.x;
	mul.lo.s32 	%r3, %r1, %r27;
	cvta.to.global.u64 	%rd3, %rd12;
	mov.u64 	%rd20, __cudart_i2opi_f;
$L__BB2_2:
	mul.wide.s32 	%rd15, %r55, 40;
	add.s64 	%rd4, %rd3, %rd15;
	ld.global.u32 	%r28, [%rd4];
	mad.lo.s32 	%r5, %r28, %r28, %r28;
	st.global.f32 	[%rd4+16], %f2;
	st.global.f32 	[%rd4+4], %f1;
	st.global.v2.f32 	[%rd4+8], {%f2, %f1};
	setp.lt.s32 	%p2, %r28, 0;
	@%p2 bra 	$L__BB2_13;
	shr.u32 	%r30, %r5, 31;
	add.s32 	%r31, %r5, %r30;
	shr.s32 	%r6, %r31, 1;
	mov.b32 	%r56, 0;
$L__BB2_4:
	mov.u32 	%r7, %r56;
	ld.global.u64 	%rd16, [%rd2+8];
	cvta.to.global.u64 	%rd17, %rd16;
	add.s32 	%r32, %r7, %r6;
	mul.wide.u32 	%rd18, %r32, 4;
	add.s64 	%rd19, %rd17, %rd18;
	ld.global.f32 	%f3, [%rd19];
	mul.f32 	%f25, %f3, 0f3F22F983;
	cvt.rni.s32.f32 	%r60, %f25;
	cvt.rn.f32.s32 	%f26, %r60;
	fma.rn.f32 	%f27, %f26, 0fBFC90FDA, %f3;
	fma.rn.f32 	%f28, %f26, 0fB3A22168, %f27;
	fma.rn.f32 	%f46, %f26, 0fA7C234C5, %f28;
	abs.f32 	%f5, %f3;
	setp.ltu.f32 	%p3, %f5, 0f47CE4780;
	@%p3 bra 	$L__BB2_12;
	setp.neu.f32 	%p4, %f5, 0f7F800000;
	@%p4 bra 	$L__BB2_7;
	mov.f32 	%f31, 0f00000000;
	mul.rn.f32 	%f46, %f3, %f31;
	mov.b32 	%r60, 0;
	bra.uni 	$L__BB2_12;
$L__BB2_7:
	mov.b32 	%r9, %f3;
	shl.b32 	%r34, %r9, 8;
	or.b32  	%r10, %r34, -2147483648;
	mov.b64 	%rd34, 0;
	mov.b32 	%r57, 0;
	mov.u64 	%rd32, %rd20;
	mov.u64 	%rd33, %rd1;
$L__BB2_8:
	.pragma "nounroll";
	ld.global.nc.u32 	%r35, [%rd32];
	mad.wide.u32 	%rd22, %r35, %r10, %rd34;
	shr.u64 	%rd34, %rd22, 32;
	st.local.u32 	[%rd33], %rd22;
	add.s32 	%r57, %r57, 1;
	add.s64 	%rd33, %rd33, 4;
	add.s64 	%rd32, %rd32, 4;
	setp.ne.s32 	%p5, %r57, 6;
	@%p5 bra 	$L__BB2_8;
	shr.u32 	%r36, %r9, 23;
	st.local.u32 	[%rd1+24], %rd34;
	and.b32  	%r13, %r36, 31;
	and.b32  	%r37, %r36, 224;
	add.s32 	%r38, %r37, -128;
	shr.u32 	%r39, %r38, 5;
	mul.wide.u32 	%rd23, %r39, 4;
	sub.s64 	%rd11, %rd1, %rd23;
	ld.local.u32 	%r58, [%rd11+24];
	ld.local.u32 	%r59, [%rd11+20];
	setp.eq.s32 	%p6, %r13, 0;
	@%p6 bra 	$L__BB2_11;
	shf.l.wrap.b32 	%r58, %r59, %r58, %r13;
	ld.local.u32 	%r40, [%rd11+16];
	shf.l.wrap.b32 	%r59, %r40, %r59, %r13;
$L__BB2_11:
	shr.u32 	%r41, %r58, 30;
	shf.l.wrap.b32 	%r42, %r59, %r58, 2;
	shl.b32 	%r43, %r59, 2;
	shr.u32 	%r44, %r42, 31;
	add.s32 	%r45, %r44, %r41;
	neg.s32 	%r46, %r45;
	setp.lt.s32 	%p7, %r9, 0;
	selp.b32 	%r60, %r46, %r45, %p7;
	xor.b32  	%r47, %r42, %r9;
	shr.s32 	%r48, %r42, 31;
	xor.b32  	%r49, %r48, %r42;
	xor.b32  	%r50, %r48, %r43;
	cvt.u64.u32 	%rd24, %r49;
	shl.b64 	%rd25, %rd24, 32;
	cvt.u64.u32 	%rd26, %r50;
	or.b64  	%rd27, %rd25, %rd26;
	cvt.rn.f64.s64 	%fd1, %rd27;
	mul.f64 	%fd2, %fd1, 0d3BF921FB54442D19;
	cvt.rn.f32.f64 	%f29, %fd2;
	neg.f32 	%f30, %f29;
	setp.lt.s32 	%p8, %r47, 0;
	selp.f32 	%f46, %f30, %f29, %p8;
$L__BB2_12:
	mul.rn.f32 	%f32, %f46, %f46;
	and.b32  	%r52, %r60, 1;
	setp.eq.b32 	%p9, %r52, 1;
	selp.f32 	%f33, 0f3F800000, %f46, %p9;
	fma.rn.f32 	%f34, %f32, %f33, 0f00000000;
	fma.rn.f32 	%f35, %f32, 0f37CBAC00, 0fBAB607ED;
	selp.f32 	%f36, %f35, 0fB94D4153, %p9;
	selp.f32 	%f37, 0f3D2AAABB, 0f3C0885E4, %p9;
	fma.rn.f32 	%f38, %f36, %f32, %f37;
	selp.f32 	%f39, 0fBEFFFFFF, 0fBE2AAAA8, %p9;
	fma.rn.f32 	%f40, %f38, %f32, %f39;
	fma.rn.f32 	%f41, %f40, %f34, %f33;
	and.b32  	%r53, %r60, 2;
	setp.eq.s32 	%p10, %r53, 0;
	mov.f32 	%f42, 0f00000000;
	sub.f32 	%f43, %f42, %f41;
	selp.f32 	%f44, %f41, %f43, %p10;
	neg.f32 	%f45, %f44;
	ld.global.u64 	%rd28, [%rd4+24];
	cvta.to.global.u64 	%rd29, %rd28;
	mul.wide.u32 	%rd30, %r7, 4;
	add.s64 	%rd31, %rd29, %rd30;
	st.global.f32 	[%rd31], %f45;
	add.s32 	%r56, %r7, 1;
	ld.global.u32 	%r54, [%rd4];
	setp.lt.s32 	%p11, %r7, %r54;
	@%p11 bra 	$L__BB2_4;
$L__BB2_13:
	add.s32 	%r55, %r55, %r3;
	setp.lt.s32 	%p12, %r55, %r24;
	@%p12 bra 	$L__BB2_2;
$L__BB2_14:
	ret;

}
	// .globl	_Z12get_solutioniPK9Element_tPfS2_
.visible .entry _Z12get_solutioniPK9Element_tPfS2_(
	.param .u32 _Z12get_solutioniPK9Element_tPfS2__param_0,
	.param .u64 .ptr .align 1 _Z12get_solutioniPK9Element_tPfS2__param_1,
	.param .u64 .ptr .align 1 _Z12get_solutioniPK9Element_tPfS2__param_2,
	.param .u64 .ptr .align 1 _Z12get_solutioniPK9Element_tPfS2__param_3
)
{
	.reg .pred 	%p<5>;
	.reg .b32 	%r<17>;
	.reg .b32 	%f<3>;
	.reg .b64 	%rd<18>;

	ld.param.u32 	%r8, [_Z12get_solutioniPK9Element_tPfS2__param_0];
	ld.param.u64 	%rd5, [_Z12get_solutioniPK9Element_tPfS2__param_1];
	ld.param.u64 	%rd6, [_Z12get_solutioniPK9Element_tPfS2__param_2];
	ld.param.u64 	%rd7, [_Z12get_solutioniPK9Element_tPfS2__param_3];
	mov.u32 	%r9, %ctaid.x;
	mov.u32 	%r1, %ntid.x;
	mov.u32 	%r10, %tid.x;
	mad.lo.s32 	%r15, %r9, %r1, %r10;
	setp.ge.s32 	%p1, %r15, %r8;
	@%p1 bra 	$L__BB3_6;
	mov.u32 	%r11, %nctaid.x;
	mul.lo.s32 	%r3, %r1, %r11;
	cvta.to.global.u64 	%rd1, %rd5;
	cvta.to.global.u64 	%rd2, %rd6;
	cvta.to.global.u64 	%rd3, %rd7;
$L__BB3_2:
	mul.wide.s32 	%rd8, %r15, 40;
	add.s64 	%rd4, %rd1, %rd8;
	ld.global.u32 	%r12, [%rd4];
	setp.lt.s32 	%p2, %r12, 0;
	@%p2 bra 	$L__BB3_5;
	mov.b32 	%r16, 0;
$L__BB3_4:
	ld.global.u64 	%rd9, [%rd4+24];
	cvta.to.global.u64 	%rd10, %rd9;
	mul.wide.u32 	%rd11, %r16, 4;
	add.s64 	%rd12, %rd10, %rd11;
	ld.global.f32 	%f1, [%rd12];
	add.s64 	%rd13, %rd2, %rd11;
	st.global.f32 	[%rd13], %f1;
	ld.global.u64 	%rd14, [%rd4+32];
	cvta.to.global.u64 	%rd15, %rd14;
	add.s64 	%rd16, %rd15, %rd11;
	ld.global.f32 	%f2, [%rd16];
	add.s64 	%rd17, %rd3, %rd11;
	st.global.f32 	[%rd17], %f2;
	add.s32 	%r6, %r16, 1;
	ld.global.u32 	%r14, [%rd4];
	setp.lt.s32 	%p3, %r16, %r14;
	mov.u32 	%r16, %r6;
	@%p3 bra 	$L__BB3_4;
$L__BB3_5:
	add.s32 	%r15, %r15, %r3;
	setp.lt.s32 	%p4, %r15, %r8;
	@%p4 bra 	$L__BB3_2;
$L__BB3_6:
	ret;

}
	// .globl	_Z33chebyshev_gauss_nodes_and_weightsiP5NDG_t
.visible .entry _Z33chebyshev_gauss_nodes_and_weightsiP5NDG_t(
	.param .u32 _Z33chebyshev_gauss_nodes_and_weightsiP5NDG_t_param_0,
	.param .u64 .ptr .align 1 _Z33chebyshev_gauss_nodes_and_weightsiP5NDG_t_param_1
)
{
	.local .align 4 .b8 	__local_depot4[28];
	.reg .b64 	%SP;
	.reg .b64 	%SPL;
	.reg .pred 	%p<11>;
	.reg .b32 	%r<60>;
	.reg .b32 	%f<35>;
	.reg .b64 	%rd<30>;
	.reg .b64 	%fd<3>;

	mov.u64 	%SPL, __local_depot4;
	ld.param.u32 	%r21, [_Z33chebyshev_gauss_nodes_and_weightsiP5NDG_t_param_0];
	ld.param.u64 	%rd10, [_Z33chebyshev_gauss_nodes_and_weightsiP5NDG_t_param_1];
	add.u64 	%rd1, %SPL, 0;
	mov.u32 	%r22, %ctaid.x;
	mov.u32 	%r1, %ntid.x;
	mov.u32 	%r23, %tid.x;
	mad.lo.s32 	%r55, %r22, %r1, %r23;
	setp.gt.s32 	%p1, %r55, %r21;
	@%p1 bra 	$L__BB4_11;
	add.s32 	%r24, %r21, 1;
	cvta.to.global.u64 	%rd2, %rd10;
	shl.b32 	%r25, %r24, 1;
	cvt.rn.f32.s32 	%f1, %r25;
	cvt.rn.f32.s32 	%f9, %r24;
	mov.f32 	%f10, 0f40490FDB;
	div.rn.f32 	%f2, %f10, %f9;
	mad.lo.s32 	%r26, %r21, %r21, %r21;
	shr.u32 	%r27, %r26, 31;
	add.s32 	%r28, %r26, %r27;
	shr.s32 	%r3, %r28, 1;
	mov.u32 	%r29, %nctaid.x;
	mul.lo.s32 	%r4, %r1, %r29;
	mov.u64 	%rd12, __cudart_i2opi_f;
$L__BB4_2:
	shl.b32 	%r30, %r55, 1;
	or.b32  	%r31, %r30, 1;
	cvt.rn.f32.s32 	%f11, %r31;
	mul.f32 	%f12, %f11, 0f40490FDB;
	div.rn.f32 	%f3, %f12, %f1;
	mul.f32 	%f13, %f3, 0f3F22F983;
	cvt.rni.s32.f32 	%r59, %f13;
	cvt.rn.f32.s32 	%f14, %r59;
	fma.rn.f32 	%f15, %f14, 0fBFC90FDA, %f3;
	fma.rn.f32 	%f16, %f14, 0fB3A22168, %f15;
	fma.rn.f32 	%f34, %f14, 0fA7C234C5, %f16;
	abs.f32 	%f5, %f3;
	setp.ltu.f32 	%p2, %f5, 0f47CE4780;
	@%p2 bra 	$L__BB4_10;
	setp.neu.f32 	%p3, %f5, 0f7F800000;
	@%p3 bra 	$L__BB4_5;
	mov.f32 	%f19, 0f00000000;
	mul.rn.f32 	%f34, %f3, %f19;
	mov.b32 	%r59, 0;
	bra.uni 	$L__BB4_10;
$L__BB4_5:
	mov.b32 	%r7, %f3;
	shl.b32 	%r33, %r7, 8;
	or.b32  	%r8, %r33, -2147483648;
	mov.b64 	%rd29, 0;
	mov.b32 	%r56, 0;
	mov.u64 	%rd27, %rd12;
	mov.u64 	%rd28, %rd1;
$L__BB4_6:
	.pragma "nounroll";
	ld.global.nc.u32 	%r34, [%rd27];
	mad.wide.u32 	%rd14, %r34, %r8, %rd29;
	shr.u64 	%rd29, %rd14, 32;
	st.local.u32 	[%rd28], %rd14;
	add.s32 	%r56, %r56, 1;
	add.s64 	%rd28, %rd28, 4;
	add.s64 	%rd27, %rd27, 4;
	setp.ne.s32 	%p4, %r56, 6;
	@%p4 bra 	$L__BB4_6;
	shr.u32 	%r35, %r7, 23;
	st.local.u32 	[%rd1+24], %rd29;
	and.b32  	%r11, %r35, 31;
	and.b32  	%r36, %r35, 224;
	add.s32 	%r37, %r36, -128;
	shr.u32 	%r38, %r37, 5;
	mul.wide.u32 	%rd15, %r38, 4;
	sub.s64 	%rd9, %rd1, %rd15;
	ld.local.u32 	%r57, [%rd9+24];
	ld.local.u32 	%r58, [%rd9+20];
	setp.eq.s32 	%p5, %r11, 0;
	@%p5 bra 	$L__BB4_9;
	shf.l.wrap.b32 	%r57, %r58, %r57, %r11;
	ld.local.u32 	%r39, [%rd9+16];
	shf.l.wrap.b32 	%r58, %r39, %r58, %r11;
$L__BB4_9:
	shr.u32 	%r40, %r57, 30;
	shf.l.wrap.b32 	%r41, %r58, %r57, 2;
	shl.b32 	%r42, %r58, 2;
	shr.u32 	%r43, %r41, 31;
	add.s32 	%r44, %r43, %r40;
	neg.s32 	%r45, %r44;
	setp.lt.s32 	%p6, %r7, 0;
	selp.b32 	%r59, %r45, %r44, %p6;
	xor.b32  	%r46, %r41, %r7;
	shr.s32 	%r47, %r41, 31;
	xor.b32  	%r48, %r47, %r41;
	xor.b32  	%r49, %r47, %r42;
	cvt.u64.u32 	%rd16, %r48;
	shl.b64 	%rd17, %rd16, 32;
	cvt.u64.u32 	%rd18, %r49;
	or.b64  	%rd19, %rd17, %rd18;
	cvt.rn.f64.s64 	%fd1, %rd19;
	mul.f64 	%fd2, %fd1, 0d3BF921FB54442D19;
	cvt.rn.f32.f64 	%f17, %fd2;
	neg.f32 	%f18, %f17;
	setp.lt.s32 	%p7, %r46, 0;
	selp.f32 	%f34, %f18, %f17, %p7;
$L__BB4_10:
	add.s32 	%r51, %r59, 1;
	mul.rn.f32 	%f20, %f34, %f34;
	and.b32  	%r52, %r59, 1;
	setp.eq.b32 	%p8, %r52, 1;
	selp.f32 	%f21, %f34, 0f3F800000, %p8;
	fma.rn.f32 	%f22, %f20, %f21, 0f00000000;
	fma.rn.f32 	%f23, %f20, 0f37CBAC00, 0fBAB607ED;
	selp.f32 	%f24, 0fB94D4153, %f23, %p8;
	selp.f32 	%f25, 0f3C0885E4, 0f3D2AAABB, %p8;
	fma.rn.f32 	%f26, %f24, %f20, %f25;
	selp.f32 	%f27, 0fBE2AAAA8, 0fBEFFFFFF, %p8;
	fma.rn.f32 	%f28, %f26, %f20, %f27;
	fma.rn.f32 	%f29, %f28, %f22, %f21;
	and.b32  	%r53, %r51, 2;
	setp.eq.s32 	%p9, %r53, 0;
	mov.f32 	%f30, 0f00000000;
	sub.f32 	%f31, %f30, %f29;
	selp.f32 	%f32, %f29, %f31, %p9;
	neg.f32 	%f33, %f32;
	ld.global.u64 	%rd20, [%rd2+8];
	cvta.to.global.u64 	%rd21, %rd20;
	add.s32 	%r54, %r55, %r3;
	mul.wide.s32 	%rd22, %r54, 4;
	add.s64 	%rd23, %rd21, %rd22;
	st.global.f32 	[%rd23], %f33;
	ld.global.u64 	%rd24, [%rd2+16];
	cvta.to.global.u64 	%rd25, %rd24;
	add.s64 	%rd26, %rd25, %rd22;
	st.global.f32 	[%rd26], %f2;
	add.s32 	%r55, %r55, %r4;
	setp.le.s32 	%p10, %r55, %r21;
	@%p10 bra 	$L__BB4_2;
$L__BB4_11:
	ret;

}
	// .globl	_Z29calculate_barycentric_weightsiP5NDG_t
.visible .entry _Z29calculate_barycentric_weightsiP5NDG_t(
	.param .u32 _Z29calculate_barycentric_weightsiP5NDG_t_param_0,
	.param .u64 .ptr .align 1 _Z29calculate_barycentric_weightsiP5NDG_t_param_1
)
{
	.reg .pred 	%p<23>;
	.reg .b16 	%rs<21>;
	.reg .b32 	%r<89>;
	.reg .b32 	%f<231>;
	.reg .b64 	%rd<47>;

	ld.param.u32 	%r38, [_Z29calculate_barycentric_weightsiP5NDG_t_param_0];
	ld.param.u64 	%rd7, [_Z29calculate_barycentric_weightsiP5NDG_t_param_1];
	mov.u32 	%r39, %ctaid.x;
	mov.u32 	%r40, %ntid.x;
	mov.u32 	%r41, %tid.x;
	mad.lo.s32 	%r1, %r39, %r40, %r41;
	mov.u32 	%r42, %nctaid.x;
	mul.lo.s32 	%r2, %r40, %r42;
	mad.lo.s32 	%r43, %r38, %r38, %r38;
	shr.u32 	%r44, %r43, 31;
	add.s32 	%r45, %r43, %r44;
	shr.s32 	%r3, %r45, 1;
	setp.lt.s32 	%p1, %r38, %r1;
	@%p1 bra 	$L__BB5_31;
	cvta.to.global.u64 	%rd1, %rd7;
	sub.s32 	%r4, %r38, %r1;
	neg.s32 	%r5, %r2;
	cvt.u16.u32 	%rs1, %r4;
	cvt.u16.u32 	%rs2, %r5;
	add.s32 	%r6, %r3, 1;
	mov.b32 	%r77, 0;
	mov.b16 	%rs19, 0;
	mov.u16 	%rs20, %rs19;
	mov.u32 	%r78, %r1;
$L__BB5_2:
	mul.lo.s32 	%r9, %r77, %r5;
	add.s32 	%r10, %r4, %r9;
	setp.lt.s32 	%p2, %r78, 1;
	mov.f32 	%f230, 0f3F800000;
	@%p2 bra 	$L__BB5_16;
	ld.global.u64 	%rd8, [%rd1+8];
	cvta.to.global.u64 	%rd2, %rd8;
	add.s32 	%r48, %r78, %r3;
	mul.wide.s32 	%rd9, %r48, 4;
	add.s64 	%rd10, %rd2, %rd9;
	ld.global.f32 	%f1, [%rd10];
	mad.lo.s32 	%r49, %r2, %r77, %r1;
	add.s32 	%r50, %r49, -1;
	setp.lt.u32 	%p3, %r50, 15;
	mov.f32 	%f230, 0f3F800000;
	mov.b32 	%r79, 0;
	@%p3 bra 	$L__BB5_6;
	and.b32  	%r79, %r78, 2147483632;
	neg.s32 	%r83, %r79;
	add.s64 	%rd3, %rd2, 32;
	mov.f32 	%f230, 0f3F800000;
	mov.u32 	%r82, %r3;
$L__BB5_5:
	.pragma "nounroll";
	mul.wide.s32 	%rd11, %r82, 4;
	add.s64 	%rd12, %rd3, %rd11;
	ld.global.f32 	%f35, [%rd12+-32];
	sub.f32 	%f36, %f1, %f35;
	mul.f32 	%f37, %f230, %f36;
	ld.global.f32 	%f38, [%rd12+-28];
	sub.f32 	%f39, %f1, %f38;
	mul.f32 	%f40, %f37, %f39;
	ld.global.f32 	%f41, [%rd12+-24];
	sub.f32 	%f42, %f1, %f41;
	mul.f32 	%f43, %f40, %f42;
	ld.global.f32 	%f44, [%rd12+-20];
	sub.f32 	%f45, %f1, %f44;
	mul.f32 	%f46, %f43, %f45;
	ld.global.f32 	%f47, [%rd12+-16];
	sub.f32 	%f48, %f1, %f47;
	mul.f32 	%f49, %f46, %f48;
	ld.global.f32 	%f50, [%rd12+-12];
	sub.f32 	%f51, %f1, %f50;
	mul.f32 	%f52, %f49, %f51;
	ld.global.f32 	%f53, [%rd12+-8];
	sub.f32 	%f54, %f1, %f53;
	mul.f32 	%f55, %f52, %f54;
	ld.global.f32 	%f56, [%rd12+-4];
	sub.f32 	%f57, %f1, %f56;
	mul.f32 	%f58, %f55, %f57;
	ld.global.f32 	%f59, [%rd12];
	sub.f32 	%f60, %f1, %f59;
	mul.f32 	%f61, %f58, %f60;
	ld.global.f32 	%f62, [%rd12+4];
	sub.f32 	%f63, %f1, %f62;
	mul.f32 	%f64, %f61, %f63;
	ld.global.f32 	%f65, [%rd12+8];
	sub.f32 	%f66, %f1, %f65;
	mul.f32 	%f67, %f64, %f66;
	ld.global.f32 	%f68, [%rd12+12];
	sub.f32 	%f69, %f1, %f68;
	mul.f32 	%f70, %f67, %f69;
	ld.global.f32 	%f71, [%rd12+16];
	sub.f32 	%f72, %f1, %f71;
	mul.f32 	%f73, %f70, %f72;
	ld.global.f32 	%f74, [%rd12+20];
	sub.f32 	%f75, %f1, %f74;
	mul.f32 	%f76, %f73, %f75;
	ld.global.f32 	%f77, [%rd12+24];
	sub.f32 	%f78, %f1, %f77;
	mul.f32 	%f79, %f76, %f78;
	ld.global.f32 	%f80, [%rd12+28];
	sub.f32 	%f81, %f1, %f80;
	mul.f32 	%f230, %f79, %f81;
	add.s32 	%r83, %r83, 16;
	add.s32 	%r82, %r82, 16;
	setp.eq.s32 	%p4, %r83, 0;
	@%p4 bra 	$L__BB5_6;
	bra.uni 	$L__BB5_5;
$L__BB5_6:
	and.b32  	%r51, %r78, 15;
	setp.eq.s32 	%p5, %r51, 0;
	@%p5 bra 	$L__BB5_16;
	cvt.u16.u32 	%rs10, %r2;
	cvt.u16.u32 	%rs11, %r1;
	mad.lo.s16 	%rs12, %rs20, %rs10, %rs11;
	cvt.u32.u16 	%r52, %rs12;
	and.b32  	%r14, %r52, 15;
	add.s32 	%r53, %r14, -1;
	setp.lt.u32 	%p6, %r53, 7;
	@%p6 bra 	$L__BB5_9;
	add.s32 	%r54, %r79, %r3;
	mul.wide.s32 	%rd13, %r54, 4;
	add.s64 	%rd14, %rd2, %rd13;
	ld.global.f32 	%f83, [%rd14];
	sub.f32 	%f84, %f1, %f83;
	mul.f32 	%f85, %f230, %f84;
	ld.global.f32 	%f86, [%rd14+4];
	sub.f32 	%f87, %f1, %f86;
	mul.f32 	%f88, %f85, %f87;
	ld.global.f32 	%f89, [%rd14+8];
	sub.f32 	%f90, %f1, %f89;
	mul.f32 	%f91, %f88, %f90;
	ld.global.f32 	%f92, [%rd14+12];
	sub.f32 	%f93, %f1, %f92;
	mul.f32 	%f94, %f91, %f93;
	ld.global.f32 	%f95, [%rd14+16];
	sub.f32 	%f96, %f1, %f95;
	mul.f32 	%f97, %f94, %f96;
	ld.global.f32 	%f98, [%rd14+20];
	sub.f32 	%f99, %f1, %f98;
	mul.f32 	%f100, %f97, %f99;
	ld.global.f32 	%f101, [%rd14+24];
	sub.f32 	%f102, %f1, %f101;
	mul.f32 	%f103, %f100, %f102;
	ld.global.f32 	%f104, [%rd14+28];
	sub.f32 	%f105, %f1, %f104;
	mul.f32 	%f230, %f103, %f105;
	add.s32 	%r79, %r79, 8;
$L__BB5_9:
	and.b32  	%r55, %r14, 7;
	setp.eq.s32 	%p7, %r55, 0;
	@%p7 bra 	$L__BB5_16;
	mad.lo.s16 	%rs15, %rs19, %rs10, %rs11;
	cvt.u32.u16 	%r56, %rs15;
	and.b32  	%r57, %r56, 7;
	and.b32  	%r17, %r56, 3;
	add.s32 	%r58, %r57, -1;
	setp.lt.u32 	%p8, %r58, 3;
	@%p8 bra 	$L__BB5_12;
	add.s32 	%r59, %r79, %r3;
	mul.wide.s32 	%rd15, %r59, 4;
	add.s64 	%rd16, %rd2, %rd15;
	ld.global.f32 	%f107, [%rd16];
	sub.f32 	%f108, %f1, %f107;
	mul.f32 	%f109, %f230, %f108;
	ld.global.f32 	%f110, [%rd16+4];
	sub.f32 	%f111, %f1, %f110;
	mul.f32 	%f112, %f109, %f111;
	ld.global.f32 	%f113, [%rd16+8];
	sub.f32 	%f114, %f1, %f113;
	mul.f32 	%f115, %f112, %f114;
	ld.global.f32 	%f116, [%rd16+12];
	sub.f32 	%f117, %f1, %f116;
	mul.f32 	%f230, %f115, %f117;
	add.s32 	%r79, %r79, 4;
$L__BB5_12:
	setp.eq.s32 	%p9, %r17, 0;
	@%p9 bra 	$L__BB5_16;
	add.s32 	%r60, %r79, %r3;
	mul.wide.s32 	%rd17, %r60, 4;
	add.s64 	%rd4, %rd2, %rd17;
	ld.global.f32 	%f118, [%rd4];
	sub.f32 	%f119, %f1, %f118;
	mul.f32 	%f230, %f230, %f119;
	setp.eq.s32 	%p10, %r17, 1;
	@%p10 bra 	$L__BB5_16;
	ld.global.f32 	%f120, [%rd4+4];
	sub.f32 	%f121, %f1, %f120;
	mul.f32 	%f230, %f230, %f121;
	setp.eq.s32 	%p11, %r17, 2;
	@%p11 bra 	$L__BB5_16;
	ld.global.f32 	%f122, [%rd4+8];
	sub.f32 	%f123, %f1, %f122;
	mul.f32 	%f230, %f230, %f123;
$L__BB5_16:
	setp.ge.s32 	%p12, %r78, %r38;
	@%p12 bra 	$L__BB5_30;
	ld.global.u64 	%rd18, [%rd1+8];
	cvta.to.global.u64 	%rd5, %rd18;
	add.s32 	%r61, %r78, %r3;
	mul.wide.s32 	%rd19, %r61, 4;
	add.s64 	%rd20, %rd5, %rd19;
	ld.global.f32 	%f14, [%rd20];
	add.s32 	%r62, %r38, %r9;
	sub.s32 	%r63, %r1, %r62;
	setp.gt.u32 	%p13, %r63, -16;
	mov.u32 	%r87, %r78;
	@%p13 bra 	$L__BB5_20;
	and.b32  	%r20, %r10, -16;
	mov.b32 	%r85, 0;
	mov.u32 	%r84, %r78;
$L__BB5_19:
	.pragma "nounroll";
	add.s32 	%r65, %r84, %r6;
	mul.wide.s32 	%rd21, %r65, 4;
	add.s64 	%rd22, %rd5, %rd21;
	ld.global.f32 	%f125, [%rd22];
	sub.f32 	%f126, %f14, %f125;
	mul.f32 	%f127, %f230, %f126;
	ld.global.f32 	%f128, [%rd22+4];
	sub.f32 	%f129, %f14, %f128;
	mul.f32 	%f130, %f127, %f129;
	ld.global.f32 	%f131, [%rd22+8];
	sub.f32 	%f132, %f14, %f131;
	mul.f32 	%f133, %f130, %f132;
	ld.global.f32 	%f134, [%rd22+12];
	sub.f32 	%f135, %f14, %f134;
	mul.f32 	%f136, %f133, %f135;
	ld.global.f32 	%f137, [%rd22+16];
	sub.f32 	%f138, %f14, %f137;
	mul.f32 	%f139, %f136, %f138;
	ld.global.f32 	%f140, [%rd22+20];
	sub.f32 	%f141, %f14, %f140;
	mul.f32 	%f142, %f139, %f141;
	ld.global.f32 	%f143, [%rd22+24];
	sub.f32 	%f144, %f14, %f143;
	mul.f32 	%f145, %f142, %f144;
	ld.global.f32 	%f146, [%rd22+28];
	sub.f32 	%f147, %f14, %f146;
	mul.f32 	%f148, %f145, %f147;
	ld.global.f32 	%f149, [%rd22+32];
	sub.f32 	%f150, %f14, %f149;
	mul.f32 	%f151, %f148, %f150;
	ld.global.f32 	%f152, [%rd22+36];
	sub.f32 	%f153, %f14, %f152;
	mul.f32 	%f154, %f151, %f153;
	ld.global.f32 	%f155, [%rd22+40];
	sub.f32 	%f156, %f14, %f155;
	mul.f32 	%f157, %f154, %f156;
	ld.global.f32 	%f158, [%rd22+44];
	sub.f32 	%f159, %f14, %f158;
	mul.f32 	%f160, %f157, %f159;
	ld.global.f32 	%f161, [%rd22+48];
	sub.f32 	%f162, %f14, %f161;
	mul.f32 	%f163, %f160, %f162;
	ld.global.f32 	%f164, [%rd22+52];
	sub.f32 	%f165, %f14, %f164;
	mul.f32 	%f166, %f163, %f165;
	ld.global.f32 	%f167, [%rd22+56];
	sub.f32 	%f168, %f14, %f167;
	mul.f32 	%f169, %f166, %f168;
	add.s32 	%r87, %r84, 16;
	cvt.s64.s32 	%rd23, %r3;
	cvt.s64.s32 	%rd24, %r84;
	add.s64 	%rd25, %rd24, %rd23;
	shl.b64 	%rd26, %rd25, 2;
	add.s64 	%rd27, %rd5, %rd26;
	ld.global.f32 	%f170, [%rd27+64];
	sub.f32 	%f171, %f14, %f170;
	mul.f32 	%f230, %f169, %f171;
	add.s32 	%r85, %r85, 16;
	setp.ne.s32 	%p14, %r85, %r20;
	mov.u32 	%r84, %r87;
	@%p14 bra 	$L__BB5_19;
$L__BB5_20:
	and.b32  	%r66, %r10, 15;
	setp.eq.s32 	%p15, %r66, 0;
	@%p15 bra 	$L__BB5_30;
	mad.lo.s16 	%rs16, %rs20, %rs2, %rs1;
	cvt.u32.u16 	%r67, %rs16;
	and.b32  	%r30, %r67, 15;
	add.s32 	%r68, %r30, -1;
	setp.lt.u32 	%p16, %r68, 7;
	@%p16 bra 	$L__BB5_23;
	add.s32 	%r69, %r87, %r6;
	mul.wide.s32 	%rd28, %r69, 4;
	add.s64 	%rd29, %rd5, %rd28;
	ld.global.f32 	%f173, [%rd29];
	sub.f32 	%f174, %f14, %f173;
	mul.f32 	%f175, %f230, %f174;
	ld.global.f32 	%f176, [%rd29+4];
	sub.f32 	%f177, %f14, %f176;
	mul.f32 	%f178, %f175, %f177;
	ld.global.f32 	%f179, [%rd29+8];
	sub.f32 	%f180, %f14, %f179;
	mul.f32 	%f181, %f178, %f180;
	ld.global.f32 	%f182, [%rd29+12];
	sub.f32 	%f183, %f14, %f182;
	mul.f32 	%f184, %f181, %f183;
	ld.global.f32 	%f185, [%rd29+16];
	sub.f32 	%f186, %f14, %f185;
	mul.f32 	%f187, %f184, %f186;
	ld.global.f32 	%f188, [%rd29+20];
	sub.f32 	%f189, %f14, %f188;
	mul.f32 	%f190, %f187, %f189;
	ld.global.f32 	%f191, [%rd29+24];
	sub.f32 	%f192, %f14, %f191;
	mul.f32 	%f193, %f190, %f192;
	add.s32 	%r31, %r87, 8;
	cvt.s64.s32 	%rd30, %r3;
	cvt.s64.s32 	%rd31, %r87;
	add.s64 	%rd32, %rd31, %rd30;
	shl.b64 	%rd33, %rd32, 2;
	add.s64 	%rd34, %rd5, %rd33;
	ld.global.f32 	%f194, [%rd34+32];
	sub.f32 	%f195, %f14, %f194;
	mul.f32 	%f230, %f193, %f195;
	mov.u32 	%r87, %r31;
$L__BB5_23:
	and.b32  	%r70, %r30, 7;
	setp.eq.s32 	%p17, %r70, 0;
	@%p17 bra 	$L__BB5_30;
	mad.lo.s16 	%rs18, %rs19, %rs2, %rs1;
	cvt.u32.u16 	%r71, %rs18;
	and.b32  	%r72, %r71, 7;
	and.b32  	%r33, %r71, 3;
	add.s32 	%r73, %r72, -1;
	setp.lt.u32 	%p18, %r73, 3;
	@%p18 bra 	$L__BB5_26;
	add.s32 	%r74, %r87, %r6;
	mul.wide.s32 	%rd35, %r74, 4;
	add.s64 	%rd36, %rd5, %rd35;
	ld.global.f32 	%f197, [%rd36];
	sub.f32 	%f198, %f14, %f197;
	mul.f32 	%f199, %f230, %f198;
	ld.global.f32 	%f200, [%rd36+4];
	sub.f32 	%f201, %f14, %f200;
	mul.f32 	%f202, %f199, %f201;
	ld.global.f32 	%f203, [%rd36+8];
	sub.f32 	%f204, %f14, %f203;
	mul.f32 	%f205, %f202, %f204;
	add.s32 	%r34, %r87, 4;
	cvt.s64.s32 	%rd37, %r3;
	cvt.s64.s32 	%rd38, %r87;
	add.s64 	%rd39, %rd38, %rd37;
	shl.b64 	%rd40, %rd39, 2;
	add.s64 	%rd41, %rd5, %rd40;
	ld.global.f32 	%f206, [%rd41+16];
	sub.f32 	%f207, %f14, %f206;
	mul.f32 	%f230, %f205, %f207;
	mov.u32 	%r87, %r34;
$L__BB5_26:
	setp.eq.s32 	%p19, %r33, 0;
	@%p19 bra 	$L__BB5_30;
	add.s32 	%r75, %r87, %r6;
	mul.wide.s32 	%rd42, %r75, 4;
	add.s64 	%rd6, %rd5, %rd42;
	ld.global.f32 	%f208, [%rd6];
	sub.f32 	%f209, %f14, %f208;
	mul.f32 	%f230, %f230, %f209;
	setp.eq.s32 	%p20, %r33, 1;
	@%p20 bra 	$L__BB5_30;
	ld.global.f32 	%f210, [%rd6+4];
	sub.f32 	%f211, %f14, %f210;
	mul.f32 	%f230, %f230, %f211;
	setp.eq.s32 	%p21, %r33, 2;
	@%p21 bra 	$L__BB5_30;
	ld.global.f32 	%f212, [%rd6+8];
	sub.f32 	%f213, %f14, %f212;
	mul.f32 	%f230, %f230, %f213;
$L__BB5_30:
	rcp.rn.f32 	%f214, %f230;
	ld.global.u64 	%rd43, [%rd1+24];
	cvta.to.global.u64 	%rd44, %rd43;
	add.s32 	%r76, %r78, %r3;
	mul.wide.s32 	%rd45, %r76, 4;
	add.s64 	%rd46, %rd44, %rd45;
	st.global.f32 	[%rd46], %f214;
	add.s32 	%r78, %r78, %r2;
	setp.le.s32 	%p22, %r78, %r38;
	add.s32 	%r77, %r77, 1;
	add.s16 	%rs20, %rs20, 1;
	add.s16 	%rs19, %rs19, 1;
	@%p22 bra 	$L__BB5_2;
$L__BB5_31:
	ret;

}
	// .globl	_Z37lagrange_integrating_polynomials_leftfiP5NDG_t
.visible .entry _Z37lagrange_integrating_polynomials_leftfiP5NDG_t(
	.param .f32 _Z37lagrange_integrating_polynomials_leftfiP5NDG_t_param_0,
	.param .u32 _Z37lagrange_integrating_polynomials_leftfiP5NDG_t_param_1,
	.param .u64 .ptr .align 1 _Z37lagrange_integrating_polynomials_leftfiP5NDG_t_param_2
)
{
	.reg .pred 	%p<7>;
	.reg .b32 	%r<46>;
	.reg .b32 	%f<22>;
	.reg .b64 	%rd<53>;

	ld.param.f32 	%f1, [_Z37lagrange_integrating_polynomials_leftfiP5NDG_t_param_0];
	ld.param.u32 	%r21, [_Z37lagrange_integrating_polynomials_leftfiP5NDG_t_param_1];
	ld.param.u64 	%rd2, [_Z37lagrange_integrating_polynomials_leftfiP5NDG_t_param_2];
	mov.u32 	%r1, %ctaid.x;
	mov.u32 	%r2, %ntid.x;
	mul.lo.s32 	%r3, %r1, %r2;
	mov.u32 	%r4, %tid.x;
	add.s32 	%r45, %r3, %r4;
	mov.u32 	%r6, %nctaid.x;
	mul.lo.s32 	%r7, %r2, %r6;
	add.s32 	%r8, %r21, 1;
	mad.lo.s32 	%r22, %r21, %r21, %r21;
	shr.u32 	%r23, %r22, 31;
	add.s32 	%r24, %r22, %r23;
	shr.s32 	%r9, %r24, 1;
	setp.gt.s32 	%p1, %r45, %r21;
	@%p1 bra 	$L__BB6_7;
	cvta.to.global.u64 	%rd1, %rd2;
	add.s32 	%r25, %r45, %r7;
	max.s32 	%r26, %r25, %r8;
	setp.lt.s32 	%p2, %r25, %r8;
	selp.u32 	%r27, 1, 0, %p2;
	add.s32 	%r28, %r25, %r27;
	sub.s32 	%r29, %r26, %r28;
	max.u32 	%r30, %r7, 1;
	div.u32 	%r31, %r29, %r30;
	add.s32 	%r10, %r31, %r27;
	and.b32  	%r32, %r10, 3;
	setp.eq.s32 	%p3, %r32, 3;
	@%p3 bra 	$L__BB6_4;
	add.s32 	%r33, %r10, 1;
	and.b32  	%r34, %r33, 3;
	add.s32 	%r35, %r4, %r9;
	add.s32 	%r43, %r35, %r3;
	neg.s32 	%r42, %r34;
	mad.lo.s32 	%r36, %r6, %r34, %r1;
	mad.lo.s32 	%r45, %r2, %r36, %r4;
$L__BB6_3:
	.pragma "nounroll";
	mul.wide.s32 	%rd3, %r43, 4;
	ld.global.u64 	%rd4, [%rd1+16];
	cvta.to.global.u64 	%rd5, %rd4;
	add.s64 	%rd6, %rd5, %rd3;
	ld.global.f32 	%f2, [%rd6];
	ld.global.u64 	%rd7, [%rd1+8];
	cvta.to.global.u64 	%rd8, %rd7;
	add.s64 	%rd9, %rd8, %rd3;
	ld.global.f32 	%f3, [%rd9];
	sub.f32 	%f4, %f1, %f3;
	div.rn.f32 	%f5, %f2, %f4;
	ld.global.u64 	%rd10, [%rd1+32];
	cvta.to.global.u64 	%rd11, %rd10;
	add.s64 	%rd12, %rd11, %rd3;
	st.global.f32 	[%rd12], %f5;
	add.s32 	%r43, %r43, %r7;
	add.s32 	%r42, %r42, 1;
	setp.ne.s32 	%p4, %r42, 0;
	@%p4 bra 	$L__BB6_3;
$L__BB6_4:
	setp.lt.u32 	%p5, %r10, 3;
	@%p5 bra 	$L__BB6_7;
	shl.b32 	%r41, %r7, 2;
$L__BB6_6:
	ld.global.u64 	%rd13, [%rd1+16];
	cvta.to.global.u64 	%rd14, %rd13;
	add.s32 	%r37, %r45, %r9;
	mul.wide.s32 	%rd15, %r37, 4;
	add.s64 	%rd16, %rd14, %rd15;
	ld.global.f32 	%f6, [%rd16];
	ld.global.u64 	%rd17, [%rd1+8];
	cvta.to.global.u64 	%rd18, %rd17;
	add.s64 	%rd19, %rd18, %rd15;
	ld.global.f32 	%f7, [%rd19];
	sub.f32 	%f8, %f1, %f7;
	div.rn.f32 	%f9, %f6, %f8;
	ld.global.u64 	%rd20, [%rd1+32];
	cvta.to.global.u64 	%rd21, %rd20;
	add.s64 	%rd22, %rd21, %rd15;
	st.global.f32 	[%rd22], %f9;
	ld.global.u64 	%rd23, [%rd1+16];
	cvta.to.global.u64 	%rd24, %rd23;
	add.s32 	%r38, %r37, %r7;
	mul.wide.s32 	%rd25, %r38, 4;
	add.s64 	%rd26, %rd24, %rd25;
	ld.global.f32 	%f10, [%rd26];
	ld.global.u64 	%rd27, [%rd1+8];
	cvta.to.global.u64 	%rd28, %rd27;
	add.s64 	%rd29, %rd28, %rd25;
	ld.global.f32 	%f11, [%rd29];
	sub.f32 	%f12, %f1, %f11;
	div.rn.f32 	%f13, %f10, %f12;
	ld.global.u64 	%rd30, [%rd1+32];
	cvta.to.global.u64 	%rd31, %rd30;
	add.s64 	%rd32, %rd31, %rd25;
	st.global.f32 	[%rd32], %f13;
	ld.global.u64 	%rd33, [%rd1+16];
	cvta.to.global.u64 	%rd34, %rd33;
	add.s32 	%r39, %r38, %r7;
	mul.wide.s32 	%rd35, %r39, 4;
	add.s64 	%rd36, %rd34, %rd35;
	ld.global.f32 	%f14, [%rd36];
	ld.global.u64 	%rd37, [%rd1+8];
	cvta.to.global.u64 	%rd38, %rd37;
	add.s64 	%rd39, %rd38, %rd35;
	ld.global.f32 	%f15, [%rd39];
	sub.f32 	%f16, %f1, %f15;
	div.rn.f32 	%f17, %f14, %f16;
	ld.global.u64 	%rd40, [%rd1+32];
	cvta.to.global.u64 	%rd41, %rd40;
	add.s64 	%rd42, %rd41, %rd35;
	st.global.f32 	[%rd42], %f17;
	ld.global.u64 	%rd43, [%rd1+16];
	cvta.to.global.u64 	%rd44, %rd43;
	add.s32 	%r40, %r39, %r7;
	mul.wide.s32 	%rd45, %r40, 4;
	add.s64 	%rd46, %rd44, %rd45;
	ld.global.f32 	%f18, [%rd46];
	ld.global.u64 	%rd47, [%rd1+8];
	cvta.to.global.u64 	%rd48, %rd47;
	add.s64 	%rd49, %rd48, %rd45;
	ld.global.f32 	%f19, [%rd49];
	sub.f32 	%f20, %f1, %f19;
	div.rn.f32 	%f21, %f18, %f20;
	ld.global.u64 	%rd50, [%rd1+32];
	cvta.to.global.u64 	%rd51, %rd50;
	add.s64 	%rd52, %rd51, %rd45;
	st.global.f32 	[%rd52], %f21;
	add.s32 	%r45, %r41, %r45;
	setp.le.s32 	%p6, %r45, %r21;
	@%p6 bra 	$L__BB6_6;
$L__BB6_7:
	ret;

}
	// .globl	_Z38lagrange_integrating_polynomials_rightfiP5NDG_t
.visible .entry _Z38lagrange_integrating_polynomials_rightfiP5NDG_t(
	.param .f32 _Z38lagrange_integrating_polynomials_rightfiP5NDG_t_param_0,
	.param .u32 _Z38lagrange_integrating_polynomials_rightfiP5NDG_t_param_1,
	.param .u64 .ptr .align 1 _Z38lagrange_integrating_polynomials_rightfiP5NDG_t_param_2
)
{
	.reg .pred 	%p<7>;
	.reg .b32 	%r<46>;
	.reg .b32 	%f<22>;
	.reg .b64 	%rd<53>;

	ld.param.f32 	%f1, [_Z38lagrange_integrating_polynomials_rightfiP5NDG_t_param_0];
	ld.param.u32 	%r21, [_Z38lagrange_integrating_polynomials_rightfiP5NDG_t_param_1];
	ld.param.u64 	%rd2, [_Z38lagrange_integrating_polynomials_rightfiP5NDG_t_param_2];
	mov.u32 	%r1, %ctaid.x;
	mov.u32 	%r2, %ntid.x;
	mul.lo.s32 	%r3, %r1, %r2;
	mov.u32 	%r4, %tid.x;
	add.s32 	%r45, %r3, %r4;
	mov.u32 	%r6, %nctaid.x;
	mul.lo.s32 	%r7, %r2, %r6;
	add.s32 	%r8, %r21, 1;
	mad.lo.s32 	%r22, %r21, %r21, %r21;
	shr.u32 	%r23, %r22, 31;
	add.s32 	%r24, %r22, %r23;
	shr.s32 	%r9, %r24, 1;
	setp.gt.s32 	%p1, %r45, %r21;
	@%p1 bra 	$L__BB7_7;
	cvta.to.global.u64 	%rd1, %rd2;
	add.s32 	%r25, %r45, %r7;
	max.s32 	%r26, %r25, %r8;
	setp.lt.s32 	%p2, %r25, %r8;
	selp.u32 	%r27, 1, 0, %p2;
	add.s32 	%r28, %r25, %r27;
	sub.s32 	%r29, %r26, %r28;
	max.u32 	%r30, %r7, 1;
	div.u32 	%r31, %r29, %r30;
	add.s32 	%r10, %r31, %r27;
	and.b32  	%r32, %r10, 3;
	setp.eq.s32 	%p3, %r32, 3;
	@%p3 bra 	$L__BB7_4;
	add.s32 	%r33, %r10, 1;
	and.b32  	%r34, %r33, 3;
	add.s32 	%r35, %r4, %r9;
	add.s32 	%r43, %r35, %r3;
	neg.s32 	%r42, %r34;
	mad.lo.s32 	%r36, %r6, %r34, %r1;
	mad.lo.s32 	%r45, %r2, %r36, %r4;
$L__BB7_3:
	.pragma "nounroll";
	mul.wide.s32 	%rd3, %r43, 4;
	ld.global.u64 	%rd4, [%rd1+16];
	cvta.to.global.u64 	%rd5, %rd4;
	add.s64 	%rd6, %rd5, %rd3;
	ld.global.f32 	%f2, [%rd6];
	ld.global.u64 	%rd7, [%rd1+8];
	cvta.to.global.u64 	%rd8, %rd7;
	add.s64 	%rd9, %rd8, %rd3;
	ld.global.f32 	%f3, [%rd9];
	sub.f32 	%f4, %f1, %f3;
	div.rn.f32 	%f5, %f2, %f4;
	ld.global.u64 	%rd10, [%rd1+40];
	cvta.to.global.u64 	%rd11, %rd10;
	add.s64 	%rd12, %rd11, %rd3;
	st.global.f32 	[%rd12], %f5;
	add.s32 	%r43, %r43, %r7;
	add.s32 	%r42, %r42, 1;
	setp.ne.s32 	%p4, %r42, 0;
	@%p4 bra 	$L__BB7_3;
$L__BB7_4:
	setp.lt.u32 	%p5, %r10, 3;
	@%p5 bra 	$L__BB7_7;
	shl.b32 	%r41, %r7, 2;
$L__BB7_6:
	ld.global.u64 	%rd13, [%rd1+16];
	cvta.to.global.u64 	%rd14, %rd13;
	add.s32 	%r37, %r45, %r9;
	mul.wide.s32 	%rd15, %r37, 4;
	add.s64 	%rd16, %rd14, %rd15;
	ld.global.f32 	%f6, [%rd16];
	ld.global.u64 	%rd17, [%rd1+8];
	cvta.to.global.u64 	%rd18, %rd17;
	add.s64 	%rd19, %rd18, %rd15;
	ld.global.f32 	%f7, [%rd19];
	sub.f32 	%f8, %f1, %f7;
	div.rn.f32 	%f9, %f6, %f8;
	ld.global.u64 	%rd20, [%rd1+40];
	cvta.to.global.u64 	%rd21, %rd20;
	add.s64 	%rd22, %rd21, %rd15;
	st.global.f32 	[%rd22], %f9;
	ld.global.u64 	%rd23, [%rd1+16];
	cvta.to.global.u64 	%rd24, %rd23;
	add.s32 	%r38, %r37, %r7;
	mul.wide.s32 	%rd25, %r38, 4;
	add.s64 	%rd26, %rd24, %rd25;
	ld.global.f32 	%f10, [%rd26];
	ld.global.u64 	%rd27, [%rd1+8];
	cvta.to.global.u64 	%rd28, %rd27;
	add.s64 	%rd29, %rd28, %rd25;
	ld.global.f32 	%f11, [%rd29];
	sub.f32 	%f12, %f1, %f11;
	div.rn.f32 	%f13, %f10, %f12;
	ld.global.u64 	%rd30, [%rd1+40];
	cvta.to.global.u64 	%rd31, %rd30;
	add.s64 	%rd32, %rd31, %rd25;
	st.global.f32 	[%rd32], %f13;
	ld.global.u64 	%rd33, [%rd1+16];
	cvta.to.global.u64 	%rd34, %rd33;
	add.s32 	%r39, %r38, %r7;
	mul.wide.s32 	%rd35, %r39, 4;
	add.s64 	%rd36, %rd34, %rd35;
	ld.global.f32 	%f14, [%rd36];
	ld.global.u64 	%rd37, [%rd1+8];
	cvta.to.global.u64 	%rd38, %rd37;
	add.s64 	%rd39, %rd38, %rd35;
	ld.global.f32 	%f15, [%rd39];
	sub.f32 	%f16, %f1, %f15;
	div.rn.f32 	%f17, %f14, %f16;
	ld.global.u64 	%rd40, [%rd1+40];
	cvta.to.global.u64 	%rd41, %rd40;
	add.s64 	%rd42, %rd41, %rd35;
	st.global.f32 	[%rd42], %f17;
	ld.global.u64 	%rd43, [%rd1+16];
	cvta.to.global.u64 	%rd44, %rd43;
	add.s32 	%r40, %r39, %r7;
	mul.wide.s32 	%rd45, %r40, 4;
	add.s64 	%rd46, %rd44, %rd45;
	ld.global.f32 	%f18, [%rd46];
	ld.global.u64 	%rd47, [%rd1+8];
	cvta.to.global.u64 	%rd48, %rd47;
	add.s64 	%rd49, %rd48, %rd45;
	ld.global.f32 	%f19, [%rd49];
	sub.f32 	%f20, %f1, %f19;
	div.rn.f32 	%f21, %f18, %f20;
	ld.global.u64 	%rd50, [%rd1+40];
	cvta.to.global.u64 	%rd51, %rd50;
	add.s64 	%rd52, %rd51, %rd45;
	st.global.f32 	[%rd52], %f21;
	add.s32 	%r45, %r41, %r45;
	setp.le.s32 	%p6, %r45, %r21;
	@%p6 bra 	$L__BB7_6;
$L__BB7_7:
	ret;

}
	// .globl	_Z47normalize_lagrange_integrating_polynomials_leftP5NDG_t
.visible .entry _Z47normalize_lagrange_integrating_polynomials_leftP5NDG_t(
	.param .u64 .ptr .align 1 _Z47normalize_lagrange_integrating_polynomials_leftP5NDG_t_param_0
)
{
	.reg .pred 	%p<19>;
	.reg .b16 	%rs<15>;
	.reg .b32 	%r<57>;
	.reg .b32 	%f<99>;
	.reg .b64 	%rd<64>;

	ld.param.u64 	%rd8, [_Z47normalize_lagrange_integrating_polynomials_leftP5NDG_t_param_0];
	cvta.to.global.u64 	%rd1, %rd8;
	mov.u32 	%r25, %ctaid.x;
	mov.u32 	%r26, %ntid.x;
	mov.u32 	%r27, %tid.x;
	mad.lo.s32 	%r50, %r25, %r26, %r27;
	mov.u32 	%r28, %nctaid.x;
	mul.lo.s32 	%r2, %r26, %r28;
	ld.global.u32 	%r29, [%rd1];
	setp.gt.s32 	%p1, %r50, %r29;
	@%p1 bra 	$L__BB8_25;
	add.s32 	%r49, %r50, 1;
	cvt.u16.u32 	%rs1, %r49;
	cvt.u16.u32 	%rs2, %r2;
	mov.b16 	%rs13, 0;
	mov.u16 	%rs14, %rs13;
$L__BB8_2:
	mad.lo.s32 	%r30, %r50, %r50, %r50;
	shr.u32 	%r31, %r30, 31;
	add.s32 	%r32, %r30, %r31;
	shr.s32 	%r6, %r32, 1;
	setp.lt.s32 	%p2, %r50, 0;
	mov.f32 	%f97, 0f00000000;
	@%p2 bra 	$L__BB8_16;
	ld.global.u64 	%rd9, [%rd1+32];
	cvta.to.global.u64 	%rd2, %rd9;
	setp.lt.u32 	%p3, %r50, 15;
	mov.f32 	%f97, 0f00000000;
	mov.b32 	%r51, 0;
	@%p3 bra 	$L__BB8_6;
	and.b32  	%r51, %r49, -16;
	neg.s32 	%r54, %r51;
	mul.wide.u32 	%rd10, %r6, 4;
	add.s64 	%rd11, %rd2, %rd10;
	add.s64 	%rd63, %rd11, 32;
	mov.f32 	%f97, 0f00000000;
$L__BB8_5:
	.pragma "nounroll";
	ld.global.f32 	%f19, [%rd63+-32];
	add.f32 	%f20, %f97, %f19;
	ld.global.f32 	%f21, [%rd63+-28];
	add.f32 	%f22, %f20, %f21;
	ld.global.f32 	%f23, [%rd63+-24];
	add.f32 	%f24, %f22, %f23;
	ld.global.f32 	%f25, [%rd63+-20];
	add.f32 	%f26, %f24, %f25;
	ld.global.f32 	%f27, [%rd63+-16];
	add.f32 	%f28, %f26, %f27;
	ld.global.f32 	%f29, [%rd63+-12];
	add.f32 	%f30, %f28, %f29;
	ld.global.f32 	%f31, [%rd63+-8];
	add.f32 	%f32, %f30, %f31;
	ld.global.f32 	%f33, [%rd63+-4];
	add.f32 	%f34, %f32, %f33;
	ld.global.f32 	%f35, [%rd63];
	add.f32 	%f36, %f34, %f35;
	ld.global.f32 	%f37, [%rd63+4];
	add.f32 	%f38, %f36, %f37;
	ld.global.f32 	%f39, [%rd63+8];
	add.f32 	%f40, %f38, %f39;
	ld.global.f32 	%f41, [%rd63+12];
	add.f32 	%f42, %f40, %f41;
	ld.global.f32 	%f43, [%rd63+16];
	add.f32 	%f44, %f42, %f43;
	ld.global.f32 	%f45, [%rd63+20];
	add.f32 	%f46, %f44, %f45;
	ld.global.f32 	%f47, [%rd63+24];
	add.f32 	%f48, %f46, %f47;
	ld.global.f32 	%f49, [%rd63+28];
	add.f32 	%f97, %f48, %f49;
	add.s32 	%r54, %r54, 16;
	add.s64 	%rd63, %rd63, 64;
	setp.eq.s32 	%p4, %r54, 0;
	@%p4 bra 	$L__BB8_6;
	bra.uni 	$L__BB8_5;
$L__BB8_6:
	and.b32  	%r34, %r49, 15;
	setp.eq.s32 	%p5, %r34, 0;
	@%p5 bra 	$L__BB8_16;
	mad.lo.s16 	%rs11, %rs14, %rs2, %rs1;
	cvt.u32.u16 	%r35, %rs11;
	and.b32  	%r10, %r35, 15;
	add.s32 	%r36, %r10, -1;
	setp.lt.u32 	%p6, %r36, 7;
	@%p6 bra 	$L__BB8_9;
	add.s32 	%r37, %r51, %r6;
	mul.wide.u32 	%rd12, %r37, 4;
	add.s64 	%rd13, %rd2, %rd12;
	ld.global.f32 	%f51, [%rd13];
	add.f32 	%f52, %f97, %f51;
	cvt.u64.u32 	%rd14, %r6;
	cvt.u64.u32 	%rd15, %r51;
	add.s64 	%rd16, %rd15, %rd14;
	shl.b64 	%rd17, %rd16, 2;
	add.s64 	%rd18, %rd2, %rd17;
	ld.global.f32 	%f53, [%rd18+4];
	add.f32 	%f54, %f52, %f53;
	ld.global.f32 	%f55, [%rd18+8];
	add.f32 	%f56, %f54, %f55;
	ld.global.f32 	%f57, [%rd18+12];
	add.f32 	%f58, %f56, %f57;
	ld.global.f32 	%f59, [%rd18+16];
	add.f32 	%f60, %f58, %f59;
	ld.global.f32 	%f61, [%rd18+20];
	add.f32 	%f62, %f60, %f61;
	ld.global.f32 	%f63, [%rd18+24];
	add.f32 	%f64, %f62, %f63;
	ld.global.f32 	%f65, [%rd18+28];
	add.f32 	%f97, %f64, %f65;
	add.s32 	%r51, %r51, 8;
$L__BB8_9:
	and.b32  	%r38, %r10, 7;
	setp.eq.s32 	%p7, %r38, 0;
	@%p7 bra 	$L__BB8_16;
	mad.lo.s16 	%rs12, %rs13, %rs2, %rs1;
	cvt.u32.u16 	%r39, %rs12;
	and.b32  	%r40, %r39, 7;
	and.b32  	%r13, %r39, 3;
	add.s32 	%r41, %r40, -1;
	setp.lt.u32 	%p8, %r41, 3;
	@%p8 bra 	$L__BB8_12;
	add.s32 	%r42, %r51, %r6;
	mul.wide.u32 	%rd19, %r42, 4;
	add.s64 	%rd20, %rd2, %rd19;
	ld.global.f32 	%f67, [%rd20];
	add.f32 	%f68, %f97, %f67;
	cvt.u64.u32 	%rd21, %r6;
	cvt.u64.u32 	%rd22, %r51;
	add.s64 	%rd23, %rd22, %rd21;
	shl.b64 	%rd24, %rd23, 2;
	add.s64 	%rd25, %rd2, %rd24;
	ld.global.f32 	%f69, [%rd25+4];
	add.f32 	%f70, %f68, %f69;
	ld.global.f32 	%f71, [%rd25+8];
	add.f32 	%f72, %f70, %f71;
	ld.global.f32 	%f73, [%rd25+12];
	add.f32 	%f97, %f72, %f73;
	add.s32 	%r51, %r51, 4;
$L__BB8_12:
	setp.eq.s32 	%p9, %r13, 0;
	@%p9 bra 	$L__BB8_16;
	add.s32 	%r43, %r51, %r6;
	mul.wide.u32 	%rd26, %r43, 4;
	add.s64 	%rd27, %rd2, %rd26;
	ld.global.f32 	%f74, [%rd27];
	add.f32 	%f97, %f97, %f74;
	setp.eq.s32 	%p10, %r13, 1;
	@%p10 bra 	$L__BB8_16;
	cvt.u64.u32 	%rd28, %r6;
	cvt.u64.u32 	%rd29, %r51;
	add.s64 	%rd30, %rd29, %rd28;
	shl.b64 	%rd31, %rd30, 2;
	add.s64 	%rd4, %rd2, %rd31;
	ld.global.f32 	%f75, [%rd4+4];
	add.f32 	%f97, %f97, %f75;
	setp.eq.s32 	%p11, %r13, 2;
	@%p11 bra 	$L__BB8_16;
	ld.global.f32 	%f76, [%rd4+8];
	add.f32 	%f97, %f97, %f76;
$L__BB8_16:
	setp.lt.s32 	%p12, %r50, 0;
	@%p12 bra 	$L__BB8_24;
	and.b32  	%r16, %r49, 3;
	setp.lt.u32 	%p13, %r50, 3;
	mov.b32 	%r56, 0;
	@%p13 bra 	$L__BB8_20;
	and.b32  	%r56, %r49, -4;
	mov.b32 	%r55, 0;
	cvt.u64.u32 	%rd39, %r6;
$L__BB8_19:
	ld.global.u64 	%rd32, [%rd1+32];
	cvta.to.global.u64 	%rd33, %rd32;
	add.s32 	%r46, %r55, %r6;
	mul.wide.u32 	%rd34, %r46, 4;
	add.s64 	%rd35, %rd33, %rd34;
	ld.global.f32 	%f77, [%rd35];
	div.rn.f32 	%f78, %f77, %f97;
	st.global.f32 	[%rd35], %f78;
	ld.global.u64 	%rd36, [%rd1+32];
	cvta.to.global.u64 	%rd37, %rd36;
	cvt.u64.u32 	%rd38, %r55;
	add.s64 	%rd40, %rd38, %rd39;
	shl.b64 	%rd41, %rd40, 2;
	add.s64 	%rd42, %rd37, %rd41;
	ld.global.f32 	%f79, [%rd42+4];
	div.rn.f32 	%f80, %f79, %f97;
	st.global.f32 	[%rd42+4], %f80;
	ld.global.u64 	%rd43, [%rd1+32];
	cvta.to.global.u64 	%rd44, %rd43;
	add.s64 	%rd45, %rd44, %rd41;
	ld.global.f32 	%f81, [%rd45+8];
	div.rn.f32 	%f82, %f81, %f97;
	st.global.f32 	[%rd45+8], %f82;
	ld.global.u64 	%rd46, [%rd1+32];
	cvta.to.global.u64 	%rd47, %rd46;
	add.s64 	%rd48, %rd47, %rd41;
	ld.global.f32 	%f83, [%rd48+12];
	div.rn.f32 	%f84, %f83, %f97;
	st.global.f32 	[%rd48+12], %f84;
	add.s32 	%r55, %r55, 4;
	setp.ne.s32 	%p14, %r55, %r56;
	@%p14 bra 	$L__BB8_19;
$L__BB8_20:
	setp.eq.s32 	%p15, %r16, 0;
	@%p15 bra 	$L__BB8_24;
	ld.global.u64 	%rd49, [%rd1+32];
	cvta.to.global.u64 	%rd50, %rd49;
	add.s32 	%r47, %r56, %r6;
	mul.wide.u32 	%rd51, %r47, 4;
	add.s64 	%rd52, %rd50, %rd51;
	ld.global.f32 	%f85, [%rd52];
	div.rn.f32 	%f86, %f85, %f97;
	st.global.f32 	[%rd52], %f86;
	setp.eq.s32 	%p16, %r16, 1;
	@%p16 bra 	$L__BB8_24;
	ld.global.u64 	%rd53, [%rd1+32];
	cvta.to.global.u64 	%rd54, %rd53;
	cvt.u64.u32 	%rd55, %r6;
	cvt.u64.u32 	%rd56, %r56;
	add.s64 	%rd7, %rd56, %rd55;
	shl.b64 	%rd57, %rd7, 2;
	add.s64 	%rd58, %rd54, %rd57;
	ld.global.f32 	%f87, [%rd58+4];
	div.rn.f32 	%f88, %f87, %f97;
	st.global.f32 	[%rd58+4], %f88;
	setp.eq.s32 	%p17, %r16, 2;
	@%p17 bra 	$L__BB8_24;
	ld.global.u64 	%rd59, [%rd1+32];
	cvta.to.global.u64 	%rd60, %rd59;
	add.s64 	%rd62, %rd60, %rd57;
	ld.global.f32 	%f89, [%rd62+8];
	div.rn.f32 	%f90, %f89, %f97;
	st.global.f32 	[%rd62+8], %f90;
$L__BB8_24:
	add.s32 	%r50, %r50, %r2;
	ld.global.u32 	%r48, [%rd1];
	setp.le.s32 	%p18, %r50, %r48;
	add.s32 	%r49, %r50, 1;
	add.s16 	%rs14, %rs14, 1;
	add.s16 	%rs13, %rs13, 1;
	@%p18 bra 	$L__BB8_2;
$L__BB8_25:
	ret;

}
	// .globl	_Z48normalize_lagrange_integrating_polynomials_rightP5NDG_t
.visible .entry _Z48normalize_lagrange_integrating_polynomials_rightP5NDG_t(
	.param .u64 .ptr .align 1 _Z48normalize_lagrange_integrating_polynomials_rightP5NDG_t_param_0
)
{
	.reg .pred 	%p<19>;
	.reg .b16 	%rs<15>;
	.reg .b32 	%r<57>;
	.reg .b32 	%f<99>;
	.reg .b64 	%rd<64>;

	ld.param.u64 	%rd8, [_Z48normalize_lagrange_integrating_polynomials_rightP5NDG_t_param_0];
	cvta.to.global.u64 	%rd1, %rd8;
	mov.u32 	%r25, %ctaid.x;
	mov.u32 	%r26, %ntid.x;
	mov.u32 	%r27, %tid.x;
	mad.lo.s32 	%r50, %r25, %r26, %r27;
	mov.u32 	%r28, %nctaid.x;
	mul.lo.s32 	%r2, %r26, %r28;
	ld.global.u32 	%r29, [%rd1];
	setp.gt.s32 	%p1, %r50, %r29;
	@%p1 bra 	$L__BB9_25;
	add.s32 	%r49, %r50, 1;
	cvt.u16.u32 	%rs1, %r49;
	cvt.u16.u32 	%rs2, %r2;
	mov.b16 	%rs13, 0;
	mov.u16 	%rs14, %rs13;
$L__BB9_2:
	mad.lo.s32 	%r30, %r50, %r50, %r50;
	shr.u32 	%r31, %r30, 31;
	add.s32 	%r32, %r30, %r31;
	shr.s32 	%r6, %r32, 1;
	setp.lt.s32 	%p2, %r50, 0;
	mov.f32 	%f97, 0f00000000;
	@%p2 bra 	$L__BB9_16;
	ld.global.u64 	%rd9, [%rd1+40];
	cvta.to.global.u64 	%rd2, %rd9;
	setp.lt.u32 	%p3, %r50, 15;
	mov.f32 	%f97, 0f00000000;
	mov.b32 	%r51, 0;
	@%p3 bra 	$L__BB9_6;
	and.b32  	%r51, %r49, -16;
	neg.s32 	%r54, %r51;
	mul.wide.u32 	%rd10, %r6, 4;
	add.s64 	%rd11, %rd2, %rd10;
	add.s64 	%rd63, %rd11, 32;
	mov.f32 	%f97, 0f00000000;
$L__BB9_5:
	.pragma "nounroll";
	ld.global.f32 	%f19, [%rd63+-32];
	add.f32 	%f20, %f97, %f19;
	ld.global.f32 	%f21, [%rd63+-28];
	add.f32 	%f22, %f20, %f21;
	ld.global.f32 	%f23, [%rd63+-24];
	add.f32 	%f24, %f22, %f23;
	ld.global.f32 	%f25, [%rd63+-20];
	add.f32 	%f26, %f24, %f25;
	ld.global.f32 	%f27, [%rd63+-16];
	add.f32 	%f28, %f26, %f27;
	ld.global.f32 	%f29, [%rd63+-12];
	add.f32 	%f30, %f28, %f29;
	ld.global.f32 	%f31, [%rd63+-8];
	add.f32 	%f32, %f30, %f31;
	ld.global.f32 	%f33, [%rd63+-4];
	add.f32 	%f34, %f32, %f33;
	ld.global.f32 	%f35, [%rd63];
	add.f32 	%f36, %f34, %f35;
	ld.global.f32 	%f37, [%rd63+4];
	add.f32 	%f38, %f36, %f37;
	ld.global.f32 	%f39, [%rd63+8];
	add.f32 	%f40, %f38, %f39;
	ld.global.f32 	%f41, [%rd63+12];
	add.f32 	%f42, %f40, %f41;
	ld.global.f32 	%f43, [%rd63+16];
	add.f32 	%f44, %f42, %f43;
	ld.global.f32 	%f45, [%rd63+20];
	add.f32 	%f46, %f44, %f45;
	ld.global.f32 	%f47, [%rd63+24];
	add.f32 	%f48, %f46, %f47;
	ld.global.f32 	%f49, [%rd63+28];
	add.f32 	%f97, %f48, %f49;
	add.s32 	%r54, %r54, 16;
	add.s64 	%rd63, %rd63, 64;
	setp.eq.s32 	%p4, %r54, 0;
	@%p4 bra 	$L__BB9_6;
	bra.uni 	$L__BB9_5;
$L__BB9_6:
	and.b32  	%r34, %r49, 15;
	setp.eq.s32 	%p5, %r34, 0;
	@%p5 bra 	$L__BB9_16;
	mad.lo.s16 	%rs11, %rs14, %rs2, %rs1;
	cvt.u32.u16 	%r35, %rs11;
	and.b32  	%r10, %r35, 15;
	add.s32 	%r36, %r10, -1;
	setp.lt.u32 	%p6, %r36, 7;
	@%p6 bra 	$L__BB9_9;
	add.s32 	%r37, %r51, %r6;
	mul.wide.u32 	%rd12, %r37, 4;
	add.s64 	%rd13, %rd2, %rd12;
	ld.global.f32 	%f51, [%rd13];
	add.f32 	%f52, %f97, %f51;
	cvt.u64.u32 	%rd14, %r6;
	cvt.u64.u32 	%rd15, %r51;
	add.s64 	%rd16, %rd15, %rd14;
	shl.b64 	%rd17, %rd16, 2;
	add.s64 	%rd18, %rd2, %rd17;
	ld.global.f32 	%f53, [%rd18+4];
	add.f32 	%f54, %f52, %f53;
	ld.global.f32 	%f55, [%rd18+8];
	add.f32 	%f56, %f54, %f55;
	ld.global.f32 	%f57, [%rd18+12];
	add.f32 	%f58, %f56, %f57;
	ld.global.f32 	%f59, [%rd18+16];
	add.f32 	%f60, %f58, %f59;
	ld.global.f32 	%f61, [%rd18+20];
	add.f32 	%f62, %f60, %f61;
	ld.global.f32 	%f63, [%rd18+24];
	add.f32 	%f64, %f62, %f63;
	ld.global.f32 	%f65, [%rd18+28];
	add.f32 	%f97, %f64, %f65;
	add.s32 	%r51, %r51, 8;
$L__BB9_9:
	and.b32  	%r38, %r10, 7;
	setp.eq.s32 	%p7, %r38, 0;
	@%p7 bra 	$L__BB9_16;
	mad.lo.s16 	%rs12, %rs13, %rs2, %rs1;
	cvt.u32.u16 	%r39, %rs12;
	and.b32  	%r40, %r39, 7;
	and.b32  	%r13, %r39, 3;
	add.s32 	%r41, %r40, -1;
	setp.lt.u32 	%p8, %r41, 3;
	@%p8 bra 	$L__BB9_12;
	add.s32 	%r42, %r51, %r6;
	mul.wide.u32 	%rd19, %r42, 4;
	add.s64 	%rd20, %rd2, %rd19;
	ld.global.f32 	%f67, [%rd20];
	add.f32 	%f68, %f97, %f67;
	cvt.u64.u32 	%rd21, %r6;
	cvt.u64.u32 	%rd22, %r51;
	add.s64 	%rd23, %rd22, %rd21;
	shl.b64 	%rd24, %rd23, 2;
	add.s64 	%rd25, %rd2, %rd24;
	ld.global.f32 	%f69, [%rd25+4];
	add.f32 	%f70, %f68, %f69;
	ld.global.f32 	%f71, [%rd25+8];
	add.f32 	%f72, %f70, %f71;
	ld.global.f32 	%f73, [%rd25+12];
	add.f32 	%f97, %f72, %f73;
	add.s32 	%r51, %r51, 4;
$L__BB9_12:
	setp.eq.s32 	%p9, %r13, 0;
	@%p9 bra 	$L__BB9_16;
	add.s32 	%r43, %r51, %r6;
	mul.wide.u32 	%rd26, %r43, 4;
	add.s64 	%rd27, %rd2, %rd26;
	ld.global.f32 	%f74, [%rd27];
	add.f32 	%f97, %f97, %f74;
	setp.eq.s32 	%p10, %r13, 1;
	@%p10 bra 	$L__BB9_16;
	cvt.u64.u32 	%rd28, %r6;
	cvt.u64.u32 	%rd29, %r51;
	add.s64 	%rd30, %rd29, %rd28;
	shl.b64 	%rd31, %rd30, 2;
	add.s64 	%rd4, %rd2, %rd31;
	ld.global.f32 	%f75, [%rd4+4];
	add.f32 	%f97, %f97, %f75;
	setp.eq.s32 	%p11, %r13, 2;
	@%p11 bra 	$L__BB9_16;
	ld.global.f32 	%f76, [%rd4+8];
	add.f32 	%f97, %f97, %f76;
$L__BB9_16:
	setp.lt.s32 	%p12, %r50, 0;
	@%p12 bra 	$L__BB9_24;
	and.b32  	%r16, %r49, 3;
	setp.lt.u32 	%p13, %r50, 3;
	mov.b32 	%r56, 0;
	@%p13 bra 	$L__BB9_20;
	and.b32  	%r56, %r49, -4;
	mov.b32 	%r55, 0;
	cvt.u64.u32 	%rd39, %r6;
$L__BB9_19:
	ld.global.u64 	%rd32, [%rd1+40];
	cvta.to.global.u64 	%rd33, %rd32;
	add.s32 	%r46, %r55, %r6;
	mul.wide.u32 	%rd34, %r46, 4;
	add.s64 	%rd35, %rd33, %rd34;
	ld.global.f32 	%f77, [%rd35];
	div.rn.f32 	%f78, %f77, %f97;
	st.global.f32 	[%rd35], %f78;
	ld.global.u64 	%rd36, [%rd1+40];
	cvta.to.global.u64 	%rd37, %rd36;
	cvt.u64.u32 	%rd38, %r55;
	add.s64 	%rd40, %rd38, %rd39;
	shl.b64 	%rd41, %rd40, 2;
	add.s64 	%rd42, %rd37, %rd41;
	ld.global.f32 	%f79, [%rd42+4];
	div.rn.f32 	%f80, %f79, %f97;
	st.global.f32 	[%rd42+4], %f80;
	ld.global.u64 	%rd43, [%rd1+40];
	cvta.to.global.u64 	%rd44, %rd43;
	add.s64 	%rd45, %rd44, %rd41;
	ld.global.f32 	%f81, [%rd45+8];
	div.rn.f32 	%f82, %f81, %f97;
	st.global.f32 	[%rd45+8], %f82;
	ld.global.u64 	%rd46, [%rd1+40];
	cvta.to.global.u64 	%rd47, %rd46;
	add.s64 	%rd48, %rd47, %rd41;
	ld.global.f32 	%f83, [%rd48+12];
	div.rn.f32 	%f84, %f83, %f97;
	st.global.f32 	[%rd48+12], %f84;
	add.s32 	%r55, %r55, 4;
	setp.ne.s32 	%p14, %r55, %r56;
	@%p14 bra 	$L__BB9_19;
$L__BB9_20:
	setp.eq.s32 	%p15, %r16, 0;
	@%p15 bra 	$L__BB9_24;
	ld.global.u64 	%rd49, [%rd1+40];
	cvta.to.global.u64 	%rd50, %rd49;
	add.s32 	%r47, %r56, %r6;
	mul.wide.u32 	%rd51, %r47, 4;
	add.s64 	%rd52, %rd50, %rd51;
	ld.global.f32 	%f85, [%rd52];
	div.rn.f32 	%f86, %f85, %f97;
	st.global.f32 	[%rd52], %f86;
	setp.eq.s32 	%p16, %r16, 1;
	@%p16 bra 	$L__BB9_24;
	ld.global.u64 	%rd53, [%rd1+40];
	cvta.to.global.u64 	%rd54, %rd53;
	cvt.u64.u32 	%rd55, %r6;
	cvt.u64.u32 	%rd56, %r56;
	add.s64 	%rd7, %rd56, %rd55;
	shl.b64 	%rd57, %rd7, 2;
	add.s64 	%rd58, %rd54, %rd57;
	ld.global.f32 	%f87, [%rd58+4];
	div.rn.f32 	%f88, %f87, %f97;
	st.global.f32 	[%rd58+4], %f88;
	setp.eq.s32 	%p17, %r16, 2;
	@%p17 bra 	$L__BB9_24;
	ld.global.u64 	%rd59, [%rd1+40];
	cvta.to.global.u64 	%rd60, %rd59;
	add.s64 	%rd62, %rd60, %rd57;
	ld.global.f32 	%f89, [%rd62+8];
	div.rn.f32 	%f90, %f89, %f97;
	st.global.f32 	[%rd62+8], %f90;
$L__BB9_24:
	add.s32 	%r50, %r50, %r2;
	ld.global.u32 	%r48, [%rd1];
	setp.le.s32 	%p18, %r50, %r48;
	add.s32 	%r49, %r50, 1;
	add.s16 	%rs14, %rs14, 1;
	add.s16 	%rs13, %rs13, 1;
	@%p18 bra 	$L__BB9_2;
$L__BB9_25:
	ret;

}
	// .globl	_Z30polynomial_derivative_matricesiP5NDG_t
.visible .entry _Z30polynomial_derivative_matricesiP5NDG_t(
	.param .u32 _Z30polynomial_derivative_matricesiP5NDG_t_param_0,
	.param .u64 .ptr .align 1 _Z30polynomial_derivative_matricesiP5NDG_t_param_1
)
{
	.reg .pred 	%p<17>;
	.reg .b32 	%r<64>;
	.reg .b32 	%f<50>;
	.reg .b64 	%rd<101>;

	ld.param.u32 	%r28, [_Z30polynomial_derivative_matricesiP5NDG_t_param_0];
	ld.param.u64 	%rd2, [_Z30polynomial_derivative_matricesiP5NDG_t_param_1];
	mov.u32 	%r29, %ctaid.x;
	mov.u32 	%r1, %ntid.x;
	mov.u32 	%r30, %tid.x;
	mad.lo.s32 	%r61, %r29, %r1, %r30;
	mov.u32 	%r31, %ctaid.y;
	mov.u32 	%r32, %ntid.y;
	mov.u32 	%r33, %tid.y;
	mad.lo.s32 	%r3, %r31, %r32, %r33;
	mov.u32 	%r34, %nctaid.y;
	mul.lo.s32 	%r4, %r32, %r34;
	add.s32 	%r5, %r28, 1;
	mad.lo.s32 	%r35, %r28, %r28, %r28;
	shr.u32 	%r36, %r35, 31;
	add.s32 	%r37, %r35, %r36;
	shr.s32 	%r6, %r37, 1;
	add.s32 	%r38, %r5, %r28;
	mul.lo.s32 	%r7, %r35, %r38;
	setp.gt.s32 	%p1, %r61, %r28;
	@%p1 bra 	$L__BB10_24;
	cvta.to.global.u64 	%rd1, %rd2;
	add.s32 	%r8, %r3, %r4;
	add.s32 	%r39, %r8, -1;
	max.s32 	%r40, %r28, %r39;
	sub.s32 	%r41, %r40, %r8;
	add.s32 	%r42, %r41, 1;
	setp.ne.s32 	%p2, %r42, 0;
	selp.u32 	%r43, 1, 0, %p2;
	selp.s32 	%r44, -1, 0, %p2;
	add.s32 	%r45, %r42, %r44;
	div.u32 	%r46, %r45, %r4;
	add.s32 	%r9, %r46, %r43;
	and.b32  	%r10, %r9, 3;
	add.s32 	%r11, %r3, %r6;
	add.s32 	%r12, %r11, %r4;
	add.s32 	%r13, %r8, %r4;
	add.s32 	%r14, %r12, %r4;
	add.s32 	%r15, %r13, %r4;
	mul.hi.s32 	%r47, %r7, 715827883;
	shr.u32 	%r48, %r47, 31;
	add.s32 	%r16, %r47, %r48;
	mov.u32 	%r49, %nctaid.x;
	mul.lo.s32 	%r17, %r1, %r49;
$L__BB10_2:
	setp.gt.s32 	%p3, %r3, %r28;
	@%p3 bra 	$L__BB10_23;
	setp.eq.s32 	%p4, %r10, 3;
	add.s32 	%r19, %r61, %r6;
	mad.lo.s32 	%r20, %r61, %r5, %r16;
	mov.u32 	%r62, %r3;
	@%p4 bra 	$L__BB10_12;
	setp.eq.s32 	%p5, %r61, %r3;
	@%p5 bra 	$L__BB10_6;
	ld.global.u64 	%rd3, [%rd1+24];
	cvta.to.global.u64 	%rd4, %rd3;
	mul.wide.s32 	%rd5, %r11, 4;
	add.s64 	%rd6, %rd4, %rd5;
	ld.global.f32 	%f1, [%rd6];
	mul.wide.s32 	%rd7, %r19, 4;
	add.s64 	%rd8, %rd4, %rd7;
	ld.global.f32 	%f2, [%rd8];
	ld.global.u64 	%rd9, [%rd1+8];
	cvta.to.global.u64 	%rd10, %rd9;
	add.s64 	%rd11, %rd10, %rd7;
	ld.global.f32 	%f3, [%rd11];
	add.s64 	%rd12, %rd10, %rd5;
	ld.global.f32 	%f4, [%rd12];
	sub.f32 	%f5, %f3, %f4;
	mul.f32 	%f6, %f2, %f5;
	div.rn.f32 	%f7, %f1, %f6;
	ld.global.u64 	%rd13, [%rd1+48];
	cvta.to.global.u64 	%rd14, %rd13;
	add.s32 	%r50, %r20, %r3;
	mul.wide.s32 	%rd15, %r50, 4;
	add.s64 	%rd16, %rd14, %rd15;
	st.global.f32 	[%rd16], %f7;
$L__BB10_6:
	setp.eq.s32 	%p6, %r10, 0;
	mov.u32 	%r62, %r8;
	@%p6 bra 	$L__BB10_12;
	setp.eq.s32 	%p7, %r61, %r8;
	@%p7 bra 	$L__BB10_9;
	ld.global.u64 	%rd17, [%rd1+24];
	cvta.to.global.u64 	%rd18, %rd17;
	mul.wide.s32 	%rd19, %r12, 4;
	add.s64 	%rd20, %rd18, %rd19;
	ld.global.f32 	%f8, [%rd20];
	mul.wide.s32 	%rd21, %r19, 4;
	add.s64 	%rd22, %rd18, %rd21;
	ld.global.f32 	%f9, [%rd22];
	ld.global.u64 	%rd23, [%rd1+8];
	cvta.to.global.u64 	%rd24, %rd23;
	add.s64 	%rd25, %rd24, %rd21;
	ld.global.f32 	%f10, [%rd25];
	add.s64 	%rd26, %rd24, %rd19;
	ld.global.f32 	%f11, [%rd26];
	sub.f32 	%f12, %f10, %f11;
	mul.f32 	%f13, %f9, %f12;
	div.rn.f32 	%f14, %f8, %f13;
	ld.global.u64 	%rd27, [%rd1+48];
	cvta.to.global.u64 	%rd28, %rd27;
	add.s32 	%r51, %r20, %r8;
	mul.wide.s32 	%rd29, %r51, 4;
	add.s64 	%rd30, %rd28, %rd29;
	st.global.f32 	[%rd30], %f14;
$L__BB10_9:
	setp.eq.s32 	%p8, %r10, 1;
	mov.u32 	%r62, %r13;
	@%p8 bra 	$L__BB10_12;
	setp.eq.s32 	%p9, %r61, %r13;
	mov.u32 	%r62, %r15;
	@%p9 bra 	$L__BB10_12;
	ld.global.u64 	%rd31, [%rd1+24];
	cvta.to.global.u64 	%rd32, %rd31;
	mul.wide.s32 	%rd33, %r14, 4;
	add.s64 	%rd34, %rd32, %rd33;
	ld.global.f32 	%f15, [%rd34];
	mul.wide.s32 	%rd35, %r19, 4;
	add.s64 	%rd36, %rd32, %rd35;
	ld.global.f32 	%f16, [%rd36];
	ld.global.u64 	%rd37, [%rd1+8];
	cvta.to.global.u64 	%rd38, %rd37;
	add.s64 	%rd39, %rd38, %rd35;
	ld.global.f32 	%f17, [%rd39];
	add.s64 	%rd40, %rd38, %rd33;
	ld.global.f32 	%f18, [%rd40];
	sub.f32 	%f19, %f17, %f18;
	mul.f32 	%f20, %f16, %f19;
	div.rn.f32 	%f21, %f15, %f20;
	ld.global.u64 	%rd41, [%rd1+48];
	cvta.to.global.u64 	%rd42, %rd41;
	add.s32 	%r52, %r20, %r13;
	mul.wide.s32 	%rd43, %r52, 4;
	add.s64 	%rd44, %rd42, %rd43;
	st.global.f32 	[%rd44], %f21;
	mov.u32 	%r62, %r15;
$L__BB10_12:
	setp.lt.u32 	%p10, %r9, 3;
	@%p10 bra 	$L__BB10_23;
	mul.wide.s32 	%rd91, %r19, 4;
$L__BB10_14:
	setp.eq.s32 	%p11, %r61, %r62;
	@%p11 bra 	$L__BB10_16;
	ld.global.u64 	%rd45, [%rd1+24];
	cvta.to.global.u64 	%rd46, %rd45;
	add.s32 	%r53, %r62, %r6;
	mul.wide.s32 	%rd47, %r53, 4;
	add.s64 	%rd48, %rd46, %rd47;
	ld.global.f32 	%f22, [%rd48];
	add.s64 	%rd50, %rd46, %rd91;
	ld.global.f32 	%f23, [%rd50];
	ld.global.u64 	%rd51, [%rd1+8];
	cvta.to.global.u64 	%rd52, %rd51;
	add.s64 	%rd53, %rd52, %rd91;
	ld.global.f32 	%f24, [%rd53];
	add.s64 	%rd54, %rd52, %rd47;
	ld.global.f32 	%f25, [%rd54];
	sub.f32 	%f26, %f24, %f25;
	mul.f32 	%f27, %f23, %f26;
	div.rn.f32 	%f28, %f22, %f27;
	ld.global.u64 	%rd55, [%rd1+48];
	cvta.to.global.u64 	%rd56, %rd55;
	add.s32 	%r54, %r20, %r62;
	mul.wide.s32 	%rd57, %r54, 4;
	add.s64 	%rd58, %rd56, %rd57;
	st.global.f32 	[%rd58], %f28;
$L__BB10_16:
	add.s32 	%r23, %r62, %r4;
	setp.eq.s32 	%p12, %r61, %r23;
	@%p12 bra 	$L__BB10_18;
	ld.global.u64 	%rd59, [%rd1+24];
	cvta.to.global.u64 	%rd60, %rd59;
	add.s32 	%r55, %r23, %r6;
	mul.wide.s32 	%rd61, %r55, 4;
	add.s64 	%rd62, %rd60, %rd61;
	ld.global.f32 	%f29, [%rd62];
	add.s64 	%rd64, %rd60, %rd91;
	ld.global.f32 	%f30, [%rd64];
	ld.global.u64 	%rd65, [%rd1+8];
	cvta.to.global.u64 	%rd66, %rd65;
	add.s64 	%rd67, %rd66, %rd91;
	ld.global.f32 	%f31, [%rd67];
	add.s64 	%rd68, %rd66, %rd61;
	ld.global.f32 	%f32, [%rd68];
	sub.f32 	%f33, %f31, %f32;
	mul.f32 	%f34, %f30, %f33;
	div.rn.f32 	%f35, %f29, %f34;
	ld.global.u64 	%rd69, [%rd1+48];
	cvta.to.global.u64 	%rd70, %rd69;
	add.s32 	%r56, %r20, %r23;
	mul.wide.s32 	%rd71, %r56, 4;
	add.s64 	%rd72, %rd70, %rd71;
	st.global.f32 	[%rd72], %f35;
$L__BB10_18:
	add.s32 	%r24, %r23, %r4;
	setp.eq.s32 	%p13, %r61, %r24;
	@%p13 bra 	$L__BB10_20;
	ld.global.u64 	%rd73, [%rd1+24];
	cvta.to.global.u64 	%rd74, %rd73;
	add.s32 	%r57, %r24, %r6;
	mul.wide.s32 	%rd75, %r57, 4;
	add.s64 	%rd76, %rd74, %rd75;
	ld.global.f32 	%f36, [%rd76];
	add.s64 	%rd78, %rd74, %rd91;
	ld.global.f32 	%f37, [%rd78];
	ld.global.u64 	%rd79, [%rd1+8];
	cvta.to.global.u64 	%rd80, %rd79;
	add.s64 	%rd81, %rd80, %rd91;
	ld.global.f32 	%f38, [%rd81];
	add.s64 	%rd82, %rd80, %rd75;
	ld.global.f32 	%f39, [%rd82];
	sub.f32 	%f40, %f38, %f39;
	mul.f32 	%f41, %f37, %f40;
	div.rn.f32 	%f42, %f36, %f41;
	ld.global.u64 	%rd83, [%rd1+48];
	cvta.to.global.u64 	%rd84, %rd83;
	add.s32 	%r58, %r20, %r24;
	mul.wide.s32 	%rd85, %r58, 4;
	add.s64 	%rd86, %rd84, %rd85;
	st.global.f32 	[%rd86], %f42;
$L__BB10_20:
	add.s32 	%r25, %r24, %r4;
	setp.eq.s32 	%p14, %r61, %r25;
	@%p14 bra 	$L__BB10_22;
	ld.global.u64 	%rd87, [%rd1+24];
	cvta.to.global.u64 	%rd88, %rd87;
	add.s32 	%r59, %r25, %r6;
	mul.wide.s32 	%rd89, %r59, 4;
	add.s64 	%rd90, %rd88, %rd89;
	ld.global.f32 	%f43, [%rd90];
	add.s64 	%rd92, %rd88, %rd91;
	ld.global.f32 	%f44, [%rd92];
	ld.global.u64 	%rd93, [%rd1+8];
	cvta.to.global.u64 	%rd94, %rd93;
	add.s64 	%rd95, %rd94, %rd91;
	ld.global.f32 	%f45, [%rd95];
	add.s64 	%rd96, %rd94, %rd89;
	ld.global.f32 	%f46, [%rd96];
	sub.f32 	%f47, %f45, %f46;
	mul.f32 	%f48, %f44, %f47;
	div.rn.f32 	%f49, %f43, %f48;
	ld.global.u64 	%rd97, [%rd1+48];
	cvta.to.global.u64 	%rd98, %rd97;
	add.s32 	%r60, %r20, %r25;
	mul.wide.s32 	%rd99, %r60, 4;
	add.s64 	%rd100, %rd98, %rd99;
	st.global.f32 	[%rd100], %f49;
$L__BB10_22:
	add.s32 	%r62, %r25, %r4;
	setp.le.s32 	%p15, %r62, %r28;
	@%p15 bra 	$L__BB10_14;
$L__BB10_23:
	add.s32 	%r61, %r61, %r17;
	setp.le.s32 	%p16, %r61, %r28;
	@%p16 bra 	$L__BB10_2;
$L__BB10_24:
	ret;

}
	// .globl	_Z39polynomial_derivative_matrices_diagonaliP5NDG_t
.visible .entry _Z39polynomial_derivative_matrices_diagonaliP5NDG_t(
	.param .u32 _Z39polynomial_derivative_matrices_diagonaliP5NDG_t_param_0,
	.param .u64 .ptr .align 1 _Z39polynomial_derivative_matrices_diagonaliP5NDG_t_param_1
)
{
	.reg .pred 	%p<11>;
	.reg .b32 	%r<64>;
	.reg .b32 	%f<25>;
	.reg .b64 	%rd<55>;

	ld.param.u32 	%r34, [_Z39polynomial_derivative_matrices_diagonaliP5NDG_t_param_0];
	ld.param.u64 	%rd2, [_Z39polynomial_derivative_matrices_diagonaliP5NDG_t_param_1];
	mov.u32 	%r35, %ctaid.x;
	mov.u32 	%r36, %ntid.x;
	mov.u32 	%r37, %tid.x;
	mad.lo.s32 	%r56, %r35, %r36, %r37;
	mov.u32 	%r38, %nctaid.x;
	mul.lo.s32 	%r2, %r36, %r38;
	add.s32 	%r3, %r34, 1;
	mad.lo.s32 	%r39, %r34, %r34, %r34;
	add.s32 	%r40, %r3, %r34;
	mul.lo.s32 	%r41, %r39, %r40;
	mul.hi.s32 	%r42, %r41, 715827883;
	shr.u32 	%r43, %r42, 31;
	add.s32 	%r4, %r42, %r43;
	setp.gt.s32 	%p1, %r56, %r34;
	@%p1 bra 	$L__BB11_14;
	cvta.to.global.u64 	%rd1, %rd2;
	add.s32 	%r5, %r56, -1;
	mov.b32 	%r55, 0;
$L__BB11_2:
	ld.global.u64 	%rd3, [%rd1+48];
	cvta.to.global.u64 	%rd4, %rd3;
	add.s32 	%r45, %r34, 2;
	mul.lo.s32 	%r8, %r56, %r45;
	add.s32 	%r9, %r8, %r4;
	mul.wide.s32 	%rd5, %r9, 4;
	add.s64 	%rd6, %rd4, %rd5;
	mov.b32 	%r46, 0;
	st.global.u32 	[%rd6], %r46;
	setp.lt.s32 	%p2, %r56, 1;
	@%p2 bra 	$L__BB11_10;
	sub.s32 	%r48, %r8, %r56;
	add.s32 	%r58, %r48, %r4;
	mad.lo.s32 	%r49, %r2, %r55, %r5;
	setp.lt.u32 	%p3, %r49, 3;
	mov.b32 	%r57, 0;
	@%p3 bra 	$L__BB11_6;
	and.b32  	%r50, %r56, 2147483644;
	neg.s32 	%r62, %r50;
	mad.lo.s32 	%r51, %r3, %r56, %r4;
	add.s32 	%r61, %r51, 1;
	add.s32 	%r60, %r51, 2;
	add.s32 	%r59, %r51, 3;
$L__BB11_5:
	and.b32  	%r57, %r56, 2147483644;
	mul.wide.s32 	%rd7, %r61, 4;
	mul.wide.s32 	%rd8, %r60, 4;
	mul.wide.s32 	%rd9, %r59, 4;
	mul.wide.s32 	%rd10, %r58, 4;
	ld.global.u64 	%rd11, [%rd1+48];
	cvta.to.global.u64 	%rd12, %rd11;
	add.s64 	%rd13, %rd12, %rd10;
	ld.global.f32 	%f1, [%rd13];
	add.s64 	%rd15, %rd12, %rd5;
	ld.global.f32 	%f2, [%rd15];
	sub.f32 	%f3, %f2, %f1;
	st.global.f32 	[%rd15], %f3;
	ld.global.u64 	%rd16, [%rd1+48];
	cvta.to.global.u64 	%rd17, %rd16;
	add.s64 	%rd18, %rd17, %rd7;
	ld.global.f32 	%f4, [%rd18];
	add.s64 	%rd19, %rd17, %rd5;
	ld.global.f32 	%f5, [%rd19];
	sub.f32 	%f6, %f5, %f4;
	st.global.f32 	[%rd19], %f6;
	ld.global.u64 	%rd20, [%rd1+48];
	cvta.to.global.u64 	%rd21, %rd20;
	add.s64 	%rd22, %rd21, %rd8;
	ld.global.f32 	%f7, [%rd22];
	add.s64 	%rd23, %rd21, %rd5;
	ld.global.f32 	%f8, [%rd23];
	sub.f32 	%f9, %f8, %f7;
	st.global.f32 	[%rd23], %f9;
	ld.global.u64 	%rd24, [%rd1+48];
	cvta.to.global.u64 	%rd25, %rd24;
	add.s64 	%rd26, %rd25, %rd9;
	ld.global.f32 	%f10, [%rd26];
	add.s64 	%rd27, %rd25, %rd5;
	ld.global.f32 	%f11, [%rd27];
	sub.f32 	%f12, %f11, %f10;
	st.global.f32 	[%rd27], %f12;
	add.s32 	%r62, %r62, 4;
	add.s32 	%r61, %r61, 4;
	add.s32 	%r60, %r60, 4;
	add.s32 	%r59, %r59, 4;
	add.s32 	%r58, %r58, 4;
	setp.eq.s32 	%p4, %r62, 0;
	@%p4 bra 	$L__BB11_6;
	bra.uni 	$L__BB11_5;
$L__BB11_6:
	and.b32  	%r16, %r56, 3;
	setp.eq.s32 	%p5, %r16, 0;
	@%p5 bra 	$L__BB11_10;
	ld.global.u64 	%rd28, [%rd1+48];
	cvta.to.global.u64 	%rd29, %rd28;
	sub.s32 	%r52, %r8, %r56;
	add.s32 	%r53, %r52, %r4;
	add.s32 	%r17, %r53, %r57;
	mul.wide.s32 	%rd30, %r17, 4;
	add.s64 	%rd31, %rd29, %rd30;
	ld.global.f32 	%f13, [%rd31];
	add.s64 	%rd33, %rd29, %rd5;
	ld.global.f32 	%f14, [%rd33];
	sub.f32 	%f15, %f14, %f13;
	st.global.f32 	[%rd33], %f15;
	setp.eq.s32 	%p6, %r16, 1;
	@%p6 bra 	$L__BB11_10;
	ld.global.u64 	%rd34, [%rd1+48];
	cvta.to.global.u64 	%rd35, %rd34;
	add.s64 	%rd37, %rd35, %rd30;
	ld.global.f32 	%f16, [%rd37+4];
	add.s64 	%rd39, %rd35, %rd5;
	ld.global.f32 	%f17, [%rd39];
	sub.f32 	%f18, %f17, %f16;
	st.global.f32 	[%rd39], %f18;
	setp.eq.s32 	%p7, %r16, 2;
	@%p7 bra 	$L__BB11_10;
	ld.global.u64 	%rd40, [%rd1+48];
	cvta.to.global.u64 	%rd41, %rd40;
	add.s64 	%rd43, %rd41, %rd30;
	ld.global.f32 	%f19, [%rd43+8];
	add.s64 	%rd45, %rd41, %rd5;
	ld.global.f32 	%f20, [%rd45];
	sub.f32 	%f21, %f20, %f19;
	st.global.f32 	[%rd45], %f21;
$L__BB11_10:
	setp.ge.s32 	%p8, %r56, %r34;
	@%p8 bra 	$L__BB11_13;
	sub.s32 	%r54, %r8, %r56;
	add.s32 	%r18, %r54, %r4;
	mov.u32 	%r63, %r56;
$L__BB11_12:
	add.s32 	%r31, %r63, 1;
	ld.global.u64 	%rd46, [%rd1+48];
	cvta.to.global.u64 	%rd47, %rd46;
	cvt.s64.s32 	%rd48, %r18;
	cvt.s64.s32 	%rd49, %r63;
	add.s64 	%rd50, %rd48, %rd49;
	shl.b64 	%rd51, %rd50, 2;
	add.s64 	%rd52, %rd47, %rd51;
	ld.global.f32 	%f22, [%rd52+4];
	add.s64 	%rd54, %rd47, %rd5;
	ld.global.f32 	%f23, [%rd54];
	sub.f32 	%f24, %f23, %f22;
	st.global.f32 	[%rd54], %f24;
	setp.lt.s32 	%p9, %r31, %r34;
	mov.u32 	%r63, %r31;
	@%p9 bra 	$L__BB11_12;
$L__BB11_13:
	add.s32 	%r56, %r56, %r2;
	setp.le.s32 	%p10, %r56, %r34;
	add.s32 	%r55, %r55, 1;
	@%p10 bra 	$L__BB11_2;
$L__BB11_14:
	ret;

}
	// .globl	_Z34polynomial_derivative_matrices_hatiP5NDG_t
.visible .entry _Z34polynomial_derivative_matrices_hatiP5NDG_t(
	.param .u32 _Z34polynomial_derivative_matrices_hatiP5NDG_t_param_0,
	.param .u64 .ptr .align 1 _Z34polynomial_derivative_matrices_hatiP5NDG_t_param_1
)
{
	.reg .pred 	%p<10>;
	.reg .b32 	%r<73>;
	.reg .b32 	%f<43>;
	.reg .b64 	%rd<98>;

	ld.param.u32 	%r29, [_Z34polynomial_derivative_matrices_hatiP5NDG_t_param_0];
	ld.param.u64 	%rd2, [_Z34polynomial_derivative_matrices_hatiP5NDG_t_param_1];
	mov.u32 	%r30, %ctaid.x;
	mov.u32 	%r1, %ntid.x;
	mov.u32 	%r31, %tid.x;
	mad.lo.s32 	%r70, %r30, %r1, %r31;
	mov.u32 	%r32, %ctaid.y;
	mov.u32 	%r33, %ntid.y;
	mov.u32 	%r34, %tid.y;
	mad.lo.s32 	%r3, %r32, %r33, %r34;
	mov.u32 	%r35, %nctaid.y;
	mul.lo.s32 	%r4, %r33, %r35;
	add.s32 	%r5, %r29, 1;
	mad.lo.s32 	%r36, %r29, %r29, %r29;
	shr.u32 	%r37, %r36, 31;
	add.s32 	%r38, %r36, %r37;
	shr.s32 	%r6, %r38, 1;
	add.s32 	%r39, %r5, %r29;
	mul.lo.s32 	%r7, %r36, %r39;
	setp.gt.s32 	%p1, %r70, %r29;
	@%p1 bra 	$L__BB12_11;
	mul.hi.s32 	%r40, %r7, 715827883;
	shr.u32 	%r41, %r40, 31;
	add.s32 	%r8, %r40, %r41;
	cvta.to.global.u64 	%rd1, %rd2;
	add.s32 	%r9, %r3, %r4;
	add.s32 	%r42, %r9, -1;
	max.s32 	%r43, %r29, %r42;
	sub.s32 	%r44, %r43, %r9;
	add.s32 	%r45, %r44, 1;
	setp.ne.s32 	%p2, %r45, 0;
	selp.u32 	%r46, 1, 0, %p2;
	selp.s32 	%r47, -1, 0, %p2;
	add.s32 	%r48, %r45, %r47;
	div.u32 	%r49, %r48, %r4;
	add.s32 	%r10, %r49, %r46;
	and.b32  	%r11, %r10, 3;
	add.s32 	%r12, %r3, %r6;
	add.s32 	%r13, %r12, %r4;
	add.s32 	%r14, %r9, %r4;
	mul.lo.s32 	%r15, %r14, %r5;
	add.s32 	%r16, %r13, %r4;
	add.s32 	%r17, %r14, %r4;
	mov.u32 	%r50, %nctaid.x;
	mul.lo.s32 	%r18, %r1, %r50;
$L__BB12_2:
	setp.gt.s32 	%p3, %r3, %r29;
	@%p3 bra 	$L__BB12_10;
	setp.eq.s32 	%p4, %r11, 3;
	add.s32 	%r20, %r70, %r8;
	add.s32 	%r21, %r70, %r6;
	mad.lo.s32 	%r22, %r70, %r5, %r8;
	mov.u32 	%r71, %r3;
	@%p4 bra 	$L__BB12_7;
	setp.eq.s32 	%p5, %r11, 0;
	ld.global.u64 	%rd3, [%rd1+48];
	cvta.to.global.u64 	%rd4, %rd3;
	mad.lo.s32 	%r51, %r3, %r5, %r20;
	mul.wide.s32 	%rd5, %r51, 4;
	add.s64 	%rd6, %rd4, %rd5;
	ld.global.f32 	%f1, [%rd6];
	neg.f32 	%f2, %f1;
	ld.global.u64 	%rd7, [%rd1+16];
	cvta.to.global.u64 	%rd8, %rd7;
	mul.wide.s32 	%rd9, %r12, 4;
	add.s64 	%rd10, %rd8, %rd9;
	ld.global.f32 	%f3, [%rd10];
	mul.f32 	%f4, %f3, %f2;
	mul.wide.s32 	%rd11, %r21, 4;
	add.s64 	%rd12, %rd8, %rd11;
	ld.global.f32 	%f5, [%rd12];
	div.rn.f32 	%f6, %f4, %f5;
	ld.global.u64 	%rd13, [%rd1+56];
	cvta.to.global.u64 	%rd14, %rd13;
	add.s32 	%r23, %r22, %r3;
	mul.wide.s32 	%rd15, %r23, 4;
	add.s64 	%rd16, %rd14, %rd15;
	st.global.f32 	[%rd16], %f6;
	mov.u32 	%r71, %r9;
	@%p5 bra 	$L__BB12_7;
	setp.eq.s32 	%p6, %r11, 1;
	ld.global.u64 	%rd17, [%rd1+48];
	cvta.to.global.u64 	%rd18, %rd17;
	mad.lo.s32 	%r52, %r9, %r5, %r20;
	mul.wide.s32 	%rd19, %r52, 4;
	add.s64 	%rd20, %rd18, %rd19;
	ld.global.f32 	%f7, [%rd20];
	neg.f32 	%f8, %f7;
	ld.global.u64 	%rd21, [%rd1+16];
	cvta.to.global.u64 	%rd22, %rd21;
	mul.wide.s32 	%rd23, %r13, 4;
	add.s64 	%rd24, %rd22, %rd23;
	ld.global.f32 	%f9, [%rd24];
	mul.f32 	%f10, %f9, %f8;
	add.s64 	%rd26, %rd22, %rd11;
	ld.global.f32 	%f11, [%rd26];
	div.rn.f32 	%f12, %f10, %f11;
	ld.global.u64 	%rd27, [%rd1+56];
	cvta.to.global.u64 	%rd28, %rd27;
	add.s32 	%r24, %r23, %r4;
	mul.wide.s32 	%rd29, %r24, 4;
	add.s64 	%rd30, %rd28, %rd29;
	st.global.f32 	[%rd30], %f12;
	mov.u32 	%r71, %r14;
	@%p6 bra 	$L__BB12_7;
	ld.global.u64 	%rd31, [%rd1+48];
	cvta.to.global.u64 	%rd32, %rd31;
	add.s32 	%r53, %r20, %r15;
	mul.wide.s32 	%rd33, %r53, 4;
	add.s64 	%rd34, %rd32, %rd33;
	ld.global.f32 	%f13, [%rd34];
	neg.f32 	%f14, %f13;
	ld.global.u64 	%rd35, [%rd1+16];
	cvta.to.global.u64 	%rd36, %rd35;
	mul.wide.s32 	%rd37, %r16, 4;
	add.s64 	%rd38, %rd36, %rd37;
	ld.global.f32 	%f15, [%rd38];
	mul.f32 	%f16, %f15, %f14;
	add.s64 	%rd40, %rd36, %rd11;
	ld.global.f32 	%f17, [%rd40];
	div.rn.f32 	%f18, %f16, %f17;
	ld.global.u64 	%rd41, [%rd1+56];
	cvta.to.global.u64 	%rd42, %rd41;
	add.s32 	%r54, %r24, %r4;
	mul.wide.s32 	%rd43, %r54, 4;
	add.s64 	%rd44, %rd42, %rd43;
	st.global.f32 	[%rd44], %f18;
	mov.u32 	%r71, %r17;
$L__BB12_7:
	setp.lt.u32 	%p7, %r10, 3;
	@%p7 bra 	$L__BB12_10;
	mul.wide.s32 	%rd53, %r21, 4;
$L__BB12_9:
	ld.global.u64 	%rd45, [%rd1+48];
	cvta.to.global.u64 	%rd46, %rd45;
	mad.lo.s32 	%r55, %r71, %r5, %r20;
	mul.wide.s32 	%rd47, %r55, 4;
	add.s64 	%rd48, %rd46, %rd47;
	ld.global.f32 	%f19, [%rd48];
	neg.f32 	%f20, %f19;
	ld.global.u64 	%rd49, [%rd1+16];
	cvta.to.global.u64 	%rd50, %rd49;
	add.s32 	%r56, %r71, %r6;
	mul.wide.s32 	%rd51, %r56, 4;
	add.s64 	%rd52, %rd50, %rd51;
	ld.global.f32 	%f21, [%rd52];
	mul.f32 	%f22, %f21, %f20;
	add.s64 	%rd54, %rd50, %rd53;
	ld.global.f32 	%f23, [%rd54];
	div.rn.f32 	%f24, %f22, %f23;
	ld.global.u64 	%rd55, [%rd1+56];
	cvta.to.global.u64 	%rd56, %rd55;
	add.s32 	%r57, %r22, %r71;
	mul.wide.s32 	%rd57, %r57, 4;
	add.s64 	%rd58, %rd56, %rd57;
	st.global.f32 	[%rd58], %f24;
	add.s32 	%r58, %r71, %r4;
	ld.global.u64 	%rd59, [%rd1+48];
	cvta.to.global.u64 	%rd60, %rd59;
	mad.lo.s32 	%r59, %r58, %r5, %r20;
	mul.wide.s32 	%rd61, %r59, 4;
	add.s64 	%rd62, %rd60, %rd61;
	ld.global.f32 	%f25, [%rd62];
	neg.f32 	%f26, %f25;
	ld.global.u64 	%rd63, [%rd1+16];
	cvta.to.global.u64 	%rd64, %rd63;
	add.s32 	%r60, %r56, %r4;
	mul.wide.s32 	%rd65, %r60, 4;
	add.s64 	%rd66, %rd64, %rd65;
	ld.global.f32 	%f27, [%rd66];
	mul.f32 	%f28, %f27, %f26;
	add.s64 	%rd67, %rd64, %rd53;
	ld.global.f32 	%f29, [%rd67];
	div.rn.f32 	%f30, %f28, %f29;
	ld.global.u64 	%rd68, [%rd1+56];
	cvta.to.global.u64 	%rd69, %rd68;
	add.s32 	%r61, %r57, %r4;
	mul.wide.s32 	%rd70, %r61, 4;
	add.s64 	%rd71, %rd69, %rd70;
	st.global.f32 	[%rd71], %f30;
	add.s32 	%r62, %r58, %r4;
	ld.global.u64 	%rd72, [%rd1+48];
	cvta.to.global.u64 	%rd73, %rd72;
	mad.lo.s32 	%r63, %r62, %r5, %r20;
	mul.wide.s32 	%rd74, %r63, 4;
	add.s64 	%rd75, %rd73, %rd74;
	ld.global.f32 	%f31, [%rd75];
	neg.f32 	%f32, %f31;
	ld.global.u64 	%rd76, [%rd1+16];
	cvta.to.global.u64 	%rd77, %rd76;
	add.s32 	%r64, %r60, %r4;
	mul.wide.s32 	%rd78, %r64, 4;
	add.s64 	%rd79, %rd77, %rd78;
	ld.global.f32 	%f33, [%rd79];
	mul.f32 	%f34, %f33, %f32;
	add.s64 	%rd80, %rd77, %rd53;
	ld.global.f32 	%f35, [%rd80];
	div.rn.f32 	%f36, %f34, %f35;
	ld.global.u64 	%rd81, [%rd1+56];
	cvta.to.global.u64 	%rd82, %rd81;
	add.s32 	%r65, %r61, %r4;
	mul.wide.s32 	%rd83, %r65, 4;
	add.s64 	%rd84, %rd82, %rd83;
	st.global.f32 	[%rd84], %f36;
	add.s32 	%r66, %r62, %r4;
	ld.global.u64 	%rd85, [%rd1+48];
	cvta.to.global.u64 	%rd86, %rd85;
	mad.lo.s32 	%r67, %r66, %r5, %r20;
	mul.wide.s32 	%rd87, %r67, 4;
	add.s64 	%rd88, %rd86, %rd87;
	ld.global.f32 	%f37, [%rd88];
	neg.f32 	%f38, %f37;
	ld.global.u64 	%rd89, [%rd1+16];
	cvta.to.global.u64 	%rd90, %rd89;
	add.s32 	%r68, %r64, %r4;
	mul.wide.s32 	%rd91, %r68, 4;
	add.s64 	%rd92, %rd90, %rd91;
	ld.global.f32 	%f39, [%rd92];
	mul.f32 	%f40, %f39, %f38;
	add.s64 	%rd93, %rd90, %rd53;
	ld.global.f32 	%f41, [%rd93];
	div.rn.f32 	%f42, %f40, %f41;
	ld.global.u64 	%rd94, [%rd1+56];
	cvta.to.global.u64 	%rd95, %rd94;
	add.s32 	%r69, %r65, %r4;
	mul.wide.s32 	%rd96, %r69, 4;
	add.s64 	%rd97, %rd95, %rd96;
	st.global.f32 	[%rd97], %f42;
	add.s32 	%r71, %r66, %r4;
	setp.le.s32 	%p8, %r71, %r29;
	@%p8 bra 	$L__BB12_9;
$L__BB12_10:
	add.s32 	%r70, %r70, %r18;
	setp.le.s32 	%p9, %r70, %r29;
	@%p9 bra 	$L__BB12_2;
$L__BB12_11:
	ret;

}
	// .globl	_Z26compute_dg_time_derivativeiP9Element_tPK5NDG_t
.visible .entry _Z26compute_dg_time_derivativeiP9Element_tPK5NDG_t(
	.param .u32 _Z26compute_dg_time_derivativeiP9Element_tPK5NDG_t_param_0,
	.param .u64 .ptr .align 1 _Z26compute_dg_time_derivativeiP9Element_tPK5NDG_t_param_1,
	.param .u64 .ptr .align 1 _Z26compute_dg_time_derivativeiP9Element_tPK5NDG_t_param_2
)
{
	.reg .pred 	%p<31>;
	.reg .b32 	%r<89>;
	.reg .b32 	%f<252>;
	.reg .b64 	%rd<113>;

	ld.param.u32 	%r46, [_Z26compute_dg_time_derivativeiP9Element_tPK5NDG_t_param_0];
	ld.param.u64 	%rd18, [_Z26compute_dg_time_derivativeiP9Element_tPK5NDG_t_param_1];
	ld.param.u64 	%rd19, [_Z26compute_dg_time_derivativeiP9Element_tPK5NDG_t_param_2];
	mov.u32 	%r47, %ctaid.x;
	mov.u32 	%r1, %ntid.x;
	mov.u32 	%r48, %tid.x;
	mad.lo.s32 	%r75, %r47, %r1, %r48;
	setp.gt.s32 	%p1, %r75, %r46;
	@%p1 bra 	$L__BB13_44;
	cvta.to.global.u64 	%rd1, %rd19;
	mov.u32 	%r49, %nctaid.x;
	mul.lo.s32 	%r3, %r1, %r49;
	cvta.to.global.u64 	%rd2, %rd18;
$L__BB13_2:
	mul.wide.s32 	%rd20, %r75, 40;
	add.s64 	%rd3, %rd2, %rd20;
	ld.global.u64 	%rd21, [%rd1+32];
	cvta.to.global.u64 	%rd4, %rd21;
	ld.global.u32 	%r5, [%rd3];
	add.s32 	%r6, %r5, 1;
	mad.lo.s32 	%r7, %r5, %r5, %r5;
	shr.u32 	%r50, %r7, 31;
	add.s32 	%r51, %r7, %r50;
	shr.s32 	%r8, %r51, 1;
	setp.lt.s32 	%p2, %r5, 0;
	mov.f32 	%f243, 0f00000000;
	@%p2 bra 	$L__BB13_16;
	ld.global.u64 	%rd22, [%rd3+24];
	cvta.to.global.u64 	%rd5, %rd22;
	and.b32  	%r9, %r6, 15;
	setp.lt.u32 	%p3, %r5, 15;
	mov.f32 	%f243, 0f00000000;
	mov.b32 	%r78, 0;
	@%p3 bra 	$L__BB13_6;
	and.b32  	%r78, %r6, -16;
	neg.s32 	%r76, %r78;
	mul.wide.u32 	%rd23, %r8, 4;
	add.s64 	%rd24, %rd5, %rd23;
	add.s64 	%rd112, %rd24, 32;
	add.s64 	%rd25, %rd4, %rd23;
	add.s64 	%rd111, %rd25, 32;
	mov.f32 	%f243, 0f00000000;
$L__BB13_5:
	.pragma "nounroll";
	ld.global.f32 	%f33, [%rd111+-32];
	ld.global.f32 	%f34, [%rd112+-32];
	fma.rn.f32 	%f35, %f33, %f34, %f243;
	ld.global.f32 	%f36, [%rd111+-28];
	ld.global.f32 	%f37, [%rd112+-28];
	fma.rn.f32 	%f38, %f36, %f37, %f35;
	ld.global.f32 	%f39, [%rd111+-24];
	ld.global.f32 	%f40, [%rd112+-24];
	fma.rn.f32 	%f41, %f39, %f40, %f38;
	ld.global.f32 	%f42, [%rd111+-20];
	ld.global.f32 	%f43, [%rd112+-20];
	fma.rn.f32 	%f44, %f42, %f43, %f41;
	ld.global.f32 	%f45, [%rd111+-16];
	ld.global.f32 	%f46, [%rd112+-16];
	fma.rn.f32 	%f47, %f45, %f46, %f44;
	ld.global.f32 	%f48, [%rd111+-12];
	ld.global.f32 	%f49, [%rd112+-12];
	fma.rn.f32 	%f50, %f48, %f49, %f47;
	ld.global.f32 	%f51, [%rd111+-8];
	ld.global.f32 	%f52, [%rd112+-8];
	fma.rn.f32 	%f53, %f51, %f52, %f50;
	ld.global.f32 	%f54, [%rd111+-4];
	ld.global.f32 	%f55, [%rd112+-4];
	fma.rn.f32 	%f56, %f54, %f55, %f53;
	ld.global.f32 	%f57, [%rd111];
	ld.global.f32 	%f58, [%rd112];
	fma.rn.f32 	%f59, %f57, %f58, %f56;
	ld.global.f32 	%f60, [%rd111+4];
	ld.global.f32 	%f61, [%rd112+4];
	fma.rn.f32 	%f62, %f60, %f61, %f59;
	ld.global.f32 	%f63, [%rd111+8];
	ld.global.f32 	%f64, [%rd112+8];
	fma.rn.f32 	%f65, %f63, %f64, %f62;
	ld.global.f32 	%f66, [%rd111+12];
	ld.global.f32 	%f67, [%rd112+12];
	fma.rn.f32 	%f68, %f66, %f67, %f65;
	ld.global.f32 	%f69, [%rd111+16];
	ld.global.f32 	%f70, [%rd112+16];
	fma.rn.f32 	%f71, %f69, %f70, %f68;
	ld.global.f32 	%f72, [%rd111+20];
	ld.global.f32 	%f73, [%rd112+20];
	fma.rn.f32 	%f74, %f72, %f73, %f71;
	ld.global.f32 	%f75, [%rd111+24];
	ld.global.f32 	%f76, [%rd112+24];
	fma.rn.f32 	%f77, %f75, %f76, %f74;
	ld.global.f32 	%f78, [%rd111+28];
	ld.global.f32 	%f79, [%rd112+28];
	fma.rn.f32 	%f243, %f78, %f79, %f77;
	add.s32 	%r76, %r76, 16;
	add.s64 	%rd112, %rd112, 64;
	add.s64 	%rd111, %rd111, 64;
	setp.ne.s32 	%p4, %r76, 0;
	@%p4 bra 	$L__BB13_5;
$L__BB13_6:
	setp.eq.s32 	%p5, %r9, 0;
	@%p5 bra 	$L__BB13_16;
	and.b32  	%r15, %r6, 7;
	setp.lt.u32 	%p6, %r9, 8;
	@%p6 bra 	$L__BB13_9;
	add.s32 	%r53, %r78, %r8;
	mul.wide.u32 	%rd26, %r53, 4;
	add.s64 	%rd27, %rd4, %rd26;
	ld.global.f32 	%f81, [%rd27];
	add.s64 	%rd28, %rd5, %rd26;
	ld.global.f32 	%f82, [%rd28];
	fma.rn.f32 	%f83, %f81, %f82, %f243;
	cvt.u64.u32 	%rd29, %r8;
	cvt.u64.u32 	%rd30, %r78;
	add.s64 	%rd31, %rd30, %rd29;
	shl.b64 	%rd32, %rd31, 2;
	add.s64 	%rd33, %rd4, %rd32;
	ld.global.f32 	%f84, [%rd33+4];
	add.s64 	%rd34, %rd5, %rd32;
	ld.global.f32 	%f85, [%rd34+4];
	fma.rn.f32 	%f86, %f84, %f85, %f83;
	ld.global.f32 	%f87, [%rd33+8];
	ld.global.f32 	%f88, [%rd34+8];
	fma.rn.f32 	%f89, %f87, %f88, %f86;
	ld.global.f32 	%f90, [%rd33+12];
	ld.global.f32 	%f91, [%rd34+12];
	fma.rn.f32 	%f92, %f90, %f91, %f89;
	ld.global.f32 	%f93, [%rd33+16];
	ld.global.f32 	%f94, [%rd34+16];
	fma.rn.f32 	%f95, %f93, %f94, %f92;
	ld.global.f32 	%f96, [%rd33+20];
	ld.global.f32 	%f97, [%rd34+20];
	fma.rn.f32 	%f98, %f96, %f97, %f95;
	ld.global.f32 	%f99, [%rd33+24];
	ld.global.f32 	%f100, [%rd34+24];
	fma.rn.f32 	%f101, %f99, %f100, %f98;
	ld.global.f32 	%f102, [%rd33+28];
	ld.global.f32 	%f103, [%rd34+28];
	fma.rn.f32 	%f243, %f102, %f103, %f101;
	add.s32 	%r78, %r78, 8;
$L__BB13_9:
	setp.eq.s32 	%p7, %r15, 0;
	@%p7 bra 	$L__BB13_16;
	and.b32  	%r18, %r6, 3;
	setp.lt.u32 	%p8, %r15, 4;
	@%p8 bra 	$L__BB13_12;
	add.s32 	%r54, %r78, %r8;
	mul.wide.u32 	%rd35, %r54, 4;
	add.s64 	%rd36, %rd4, %rd35;
	ld.global.f32 	%f105, [%rd36];
	add.s64 	%rd37, %rd5, %rd35;
	ld.global.f32 	%f106, [%rd37];
	fma.rn.f32 	%f107, %f105, %f106, %f243;
	cvt.u64.u32 	%rd38, %r8;
	cvt.u64.u32 	%rd39, %r78;
	add.s64 	%rd40, %rd39, %rd38;
	shl.b64 	%rd41, %rd40, 2;
	add.s64 	%rd42, %rd4, %rd41;
	ld.global.f32 	%f108, [%rd42+4];
	add.s64 	%rd43, %rd5, %rd41;
	ld.global.f32 	%f109, [%rd43+4];
	fma.rn.f32 	%f110, %f108, %f109, %f107;
	ld.global.f32 	%f111, [%rd42+8];
	ld.global.f32 	%f112, [%rd43+8];
	fma.rn.f32 	%f113, %f111, %f112, %f110;
	ld.global.f32 	%f114, [%rd42+12];
	ld.global.f32 	%f115, [%rd43+12];
	fma.rn.f32 	%f243, %f114, %f115, %f113;
	add.s32 	%r78, %r78, 4;
$L__BB13_12:
	setp.eq.s32 	%p9, %r18, 0;
	@%p9 bra 	$L__BB13_16;
	add.s32 	%r55, %r78, %r8;
	mul.wide.u32 	%rd44, %r55, 4;
	add.s64 	%rd45, %rd4, %rd44;
	ld.global.f32 	%f116, [%rd45];
	add.s64 	%rd46, %rd5, %rd44;
	ld.global.f32 	%f117, [%rd46];
	fma.rn.f32 	%f243, %f116, %f117, %f243;
	setp.eq.s32 	%p10, %r18, 1;
	@%p10 bra 	$L__BB13_16;
	cvt.u64.u32 	%rd47, %r8;
	cvt.u64.u32 	%rd48, %r78;
	add.s64 	%rd49, %rd48, %rd47;
	shl.b64 	%rd50, %rd49, 2;
	add.s64 	%rd12, %rd4, %rd50;
	ld.global.f32 	%f118, [%rd12+4];
	add.s64 	%rd13, %rd5, %rd50;
	ld.global.f32 	%f119, [%rd13+4];
	fma.rn.f32 	%f243, %f118, %f119, %f243;
	setp.eq.s32 	%p11, %r18, 2;
	@%p11 bra 	$L__BB13_16;
	ld.global.f32 	%f120, [%rd12+8];
	ld.global.f32 	%f121, [%rd13+8];
	fma.rn.f32 	%f243, %f120, %f121, %f243;
$L__BB13_16:
	setp.lt.s32 	%p12, %r5, 0;
	st.global.f32 	[%rd3+4], %f243;
	ld.global.u64 	%rd51, [%rd1+40];
	cvta.to.global.u64 	%rd14, %rd51;
	mov.f32 	%f251, 0f00000000;
	@%p12 bra 	$L__BB13_30;
	ld.global.u64 	%rd52, [%rd3+24];
	cvta.to.global.u64 	%rd15, %rd52;
	and.b32  	%r21, %r6, 15;
	setp.lt.u32 	%p13, %r5, 15;
	mov.f32 	%f251, 0f00000000;
	mov.b32 	%r82, 0;
	@%p13 bra 	$L__BB13_20;
	and.b32  	%r82, %r6, -16;
	mov.f32 	%f251, 0f00000000;
	mov.b32 	%r80, 0;
$L__BB13_19:
	.pragma "nounroll";
	add.s32 	%r58, %r80, %r8;
	mul.wide.u32 	%rd53, %r58, 4;
	add.s64 	%rd54, %rd14, %rd53;
	ld.global.f32 	%f126, [%rd54];
	add.s64 	%rd55, %rd15, %rd53;
	ld.global.f32 	%f127, [%rd55];
	fma.rn.f32 	%f128, %f126, %f127, %f251;
	ld.global.f32 	%f129, [%rd54+4];
	ld.global.f32 	%f130, [%rd55+4];
	fma.rn.f32 	%f131, %f129, %f130, %f128;
	ld.global.f32 	%f132, [%rd54+8];
	ld.global.f32 	%f133, [%rd55+8];
	fma.rn.f32 	%f134, %f132, %f133, %f131;
	ld.global.f32 	%f135, [%rd54+12];
	ld.global.f32 	%f136, [%rd55+12];
	fma.rn.f32 	%f137, %f135, %f136, %f134;
	ld.global.f32 	%f138, [%rd54+16];
	ld.global.f32 	%f139, [%rd55+16];
	fma.rn.f32 	%f140, %f138, %f139, %f137;
	ld.global.f32 	%f141, [%rd54+20];
	ld.global.f32 	%f142, [%rd55+20];
	fma.rn.f32 	%f143, %f141, %f142, %f140;
	ld.global.f32 	%f144, [%rd54+24];
	ld.global.f32 	%f145, [%rd55+24];
	fma.rn.f32 	%f146, %f144, %f145, %f143;
	ld.global.f32 	%f147, [%rd54+28];
	ld.global.f32 	%f148, [%rd55+28];
	fma.rn.f32 	%f149, %f147, %f148, %f146;
	ld.global.f32 	%f150, [%rd54+32];
	ld.global.f32 	%f151, [%rd55+32];
	fma.rn.f32 	%f152, %f150, %f151, %f149;
	ld.global.f32 	%f153, [%rd54+36];
	ld.global.f32 	%f154, [%rd55+36];
	fma.rn.f32 	%f155, %f153, %f154, %f152;
	ld.global.f32 	%f156, [%rd54+40];
	ld.global.f32 	%f157, [%rd55+40];
	fma.rn.f32 	%f158, %f156, %f157, %f155;
	ld.global.f32 	%f159, [%rd54+44];
	ld.global.f32 	%f160, [%rd55+44];
	fma.rn.f32 	%f161, %f159, %f160, %f158;
	ld.global.f32 	%f162, [%rd54+48];
	ld.global.f32 	%f163, [%rd55+48];
	fma.rn.f32 	%f164, %f162, %f163, %f161;
	ld.global.f32 	%f165, [%rd54+52];
	ld.global.f32 	%f166, [%rd55+52];
	fma.rn.f32 	%f167, %f165, %f166, %f164;
	ld.global.f32 	%f168, [%rd54+56];
	ld.global.f32 	%f169, [%rd55+56];
	fma.rn.f32 	%f170, %f168, %f169, %f167;
	ld.global.f32 	%f171, [%rd54+60];
	ld.global.f32 	%f172, [%rd55+60];
	fma.rn.f32 	%f251, %f171, %f172, %f170;
	add.s32 	%r80, %r80, 16;
	setp.ne.s32 	%p14, %r80, %r82;
	@%p14 bra 	$L__BB13_19;
$L__BB13_20:
	setp.eq.s32 	%p15, %r21, 0;
	@%p15 bra 	$L__BB13_30;
	and.b32  	%r26, %r6, 7;
	setp.lt.u32 	%p16, %r21, 8;
	@%p16 bra 	$L__BB13_23;
	add.s32 	%r59, %r82, %r8;
	mul.wide.u32 	%rd56, %r59, 4;
	add.s64 	%rd57, %rd14, %rd56;
	ld.global.f32 	%f174, [%rd57];
	add.s64 	%rd58, %rd15, %rd56;
	ld.global.f32 	%f175, [%rd58];
	fma.rn.f32 	%f176, %f174, %f175, %f251;
	cvt.u64.u32 	%rd59, %r8;
	cvt.u64.u32 	%rd60, %r82;
	add.s64 	%rd61, %rd60, %rd59;
	shl.b64 	%rd62, %rd61, 2;
	add.s64 	%rd63, %rd14, %rd62;
	ld.global.f32 	%f177, [%rd63+4];
	add.s64 	%rd64, %rd15, %rd62;
	ld.global.f32 	%f178, [%rd64+4];
	fma.rn.f32 	%f179, %f177, %f178, %f176;
	ld.global.f32 	%f180, [%rd63+8];
	ld.global.f32 	%f181, [%rd64+8];
	fma.rn.f32 	%f182, %f180, %f181, %f179;
	ld.global.f32 	%f183, [%rd63+12];
	ld.global.f32 	%f184, [%rd64+12];
	fma.rn.f32 	%f185, %f183, %f184, %f182;
	ld.global.f32 	%f186, [%rd63+16];
	ld.global.f32 	%f187, [%rd64+16];
	fma.rn.f32 	%f188, %f186, %f187, %f185;
	ld.global.f32 	%f189, [%rd63+20];
	ld.global.f32 	%f190, [%rd64+20];
	fma.rn.f32 	%f191, %f189, %f190, %f188;
	ld.global.f32 	%f192, [%rd63+24];
	ld.global.f32 	%f193, [%rd64+24];
	fma.rn.f32 	%f194, %f192, %f193, %f191;
	ld.global.f32 	%f195, [%rd63+28];
	ld.global.f32 	%f196, [%rd64+28];
	fma.rn.f32 	%f251, %f195, %f196, %f194;
	add.s32 	%r82, %r82, 8;
$L__BB13_23:
	setp.eq.s32 	%p17, %r26, 0;
	@%p17 bra 	$L__BB13_30;
	and.b32  	%r29, %r6, 3;
	setp.lt.u32 	%p18, %r26, 4;
	@%p18 bra 	$L__BB13_26;
	add.s32 	%r60, %r82, %r8;
	mul.wide.u32 	%rd65, %r60, 4;
	add.s64 	%rd66, %rd14, %rd65;
	ld.global.f32 	%f198, [%rd66];
	add.s64 	%rd67, %rd15, %rd65;
	ld.global.f32 	%f199, [%rd67];
	fma.rn.f32 	%f200, %f198, %f199, %f251;
	cvt.u64.u32 	%rd68, %r8;
	cvt.u64.u32 	%rd69, %r82;
	add.s64 	%rd70, %rd69, %rd68;
	shl.b64 	%rd71, %rd70, 2;
	add.s64 	%rd72, %rd14, %rd71;
	ld.global.f32 	%f201, [%rd72+4];
	add.s64 	%rd73, %rd15, %rd71;
	ld.global.f32 	%f202, [%rd73+4];
	fma.rn.f32 	%f203, %f201, %f202, %f200;
	ld.global.f32 	%f204, [%rd72+8];
	ld.global.f32 	%f205, [%rd73+8];
	fma.rn.f32 	%f206, %f204, %f205, %f203;
	ld.global.f32 	%f207, [%rd72+12];
	ld.global.f32 	%f208, [%rd73+12];
	fma.rn.f32 	%f251, %f207, %f208, %f206;
	add.s32 	%r82, %r82, 4;
$L__BB13_26:
	setp.eq.s32 	%p19, %r29, 0;
	@%p19 bra 	$L__BB13_30;
	add.s32 	%r61, %r82, %r8;
	mul.wide.u32 	%rd74, %r61, 4;
	add.s64 	%rd75, %rd14, %rd74;
	ld.global.f32 	%f209, [%rd75];
	add.s64 	%rd76, %rd15, %rd74;
	ld.global.f32 	%f210, [%rd76];
	fma.rn.f32 	%f251, %f209, %f210, %f251;
	setp.eq.s32 	%p20, %r29, 1;
	@%p20 bra 	$L__BB13_30;
	cvt.u64.u32 	%rd77, %r8;
	cvt.u64.u32 	%rd78, %r82;
	add.s64 	%rd79, %rd78, %rd77;
	shl.b64 	%rd80, %rd79, 2;
	add.s64 	%rd16, %rd14, %rd80;
	ld.global.f32 	%f211, [%rd16+4];
	add.s64 	%rd17, %rd15, %rd80;
	ld.global.f32 	%f212, [%rd17+4];
	fma.rn.f32 	%f251, %f211, %f212, %f251;
	setp.eq.s32 	%p21, %r29, 2;
	@%p21 bra 	$L__BB13_30;
	ld.global.f32 	%f213, [%rd16+8];
	ld.global.f32 	%f214, [%rd17+8];
	fma.rn.f32 	%f251, %f213, %f214, %f251;
$L__BB13_30:
	st.global.f32 	[%rd3+8], %f251;
	setp.leu.f32 	%p22, %f243, 0f00000000;
	@%p22 bra 	$L__BB13_32;
	ld.global.f32 	%f215, [%rd3+12];
	st.global.f32 	[%rd3+4], %f215;
$L__BB13_32:
	setp.geu.f32 	%p23, %f251, 0f00000000;
	@%p23 bra 	$L__BB13_34;
	ld.global.f32 	%f216, [%rd3+16];
	st.global.f32 	[%rd3+8], %f216;
$L__BB13_34:
	setp.lt.s32 	%p24, %r5, 0;
	add.s32 	%r62, %r6, %r5;
	mul.lo.s32 	%r32, %r7, %r62;
	@%p24 bra 	$L__BB13_43;
	mul.hi.s32 	%r64, %r32, 715827883;
	shr.u32 	%r65, %r64, 31;
	add.s32 	%r33, %r64, %r65;
	mov.b32 	%r84, 0;
$L__BB13_36:
	ld.global.u64 	%rd81, [%rd3+32];
	cvta.to.global.u64 	%rd82, %rd81;
	add.s32 	%r35, %r84, %r8;
	mul.wide.s32 	%rd83, %r35, 4;
	add.s64 	%rd84, %rd82, %rd83;
	mov.b32 	%r66, 0;
	st.global.u32 	[%rd84], %r66;
	ld.global.u32 	%r87, [%rd3];
	setp.lt.s32 	%p25, %r87, 0;
	@%p25 bra 	$L__BB13_39;
	mov.b32 	%r86, 0;
$L__BB13_38:
	ld.global.u64 	%rd85, [%rd1+48];
	cvta.to.global.u64 	%rd86, %rd85;
	mad.lo.s32 	%r68, %r84, %r87, %r84;
	add.s32 	%r69, %r86, %r33;
	add.s32 	%r70, %r69, %r68;
	mul.wide.s32 	%rd87, %r70, 4;
	add.s64 	%rd88, %rd86, %rd87;
	ld.global.f32 	%f217, [%rd88];
	ld.global.u64 	%rd89, [%rd3+24];
	cvta.to.global.u64 	%rd90, %rd89;
	add.s32 	%r71, %r86, %r8;
	mul.wide.s32 	%rd91, %r71, 4;
	add.s64 	%rd92, %rd90, %rd91;
	ld.global.f32 	%f218, [%rd92];
	mul.f32 	%f219, %f217, %f218;
	ld.global.u64 	%rd93, [%rd3+32];
	cvta.to.global.u64 	%rd94, %rd93;
	add.s64 	%rd96, %rd94, %rd83;
	ld.global.f32 	%f220, [%rd96];
	fma.rn.f32 	%f221, %f219, %f218, %f220;
	st.global.f32 	[%rd96], %f221;
	add.s32 	%r39, %r86, 1;
	ld.global.u32 	%r87, [%rd3];
	setp.lt.s32 	%p26, %r86, %r87;
	mov.u32 	%r86, %r39;
	@%p26 bra 	$L__BB13_38;
$L__BB13_39:
	add.s32 	%r42, %r84, 1;
	setp.lt.s32 	%p27, %r84, %r87;
	mov.u32 	%r84, %r42;
	@%p27 bra 	$L__BB13_36;
	setp.lt.s32 	%p28, %r87, 0;
	@%p28 bra 	$L__BB13_43;
	mov.b32 	%r88, 0;
$L__BB13_42:
	ld.global.f32 	%f222, [%rd3+4];
	mul.f32 	%f223, %f222, %f222;
	ld.global.u64 	%rd97, [%rd1+32];
	cvta.to.global.u64 	%rd98, %rd97;
	add.s32 	%r73, %r88, %r8;
	mul.wide.s32 	%rd99, %r73, 4;
	add.s64 	%rd100, %rd98, %rd99;
	ld.global.f32 	%f224, [%rd100];
	mul.f32 	%f225, %f223, %f224;
	ld.global.f32 	%f226, [%rd3+8];
	mul.f32 	%f227, %f226, %f226;
	ld.global.u64 	%rd101, [%rd1+40];
	cvta.to.global.u64 	%rd102, %rd101;
	add.s64 	%rd103, %rd102, %rd99;
	ld.global.f32 	%f228, [%rd103];
	mul.f32 	%f229, %f227, %f228;
	sub.f32 	%f230, %f225, %f229;
	ld.global.u64 	%rd104, [%rd1+16];
	cvta.to.global.u64 	%rd105, %rd104;
	add.s64 	%rd106, %rd105, %rd99;
	ld.global.f32 	%f231, [%rd106];
	add.f32 	%f232, %f231, %f231;
	div.rn.f32 	%f233, %f230, %f232;
	ld.global.u64 	%rd107, [%rd3+32];
	cvta.to.global.u64 	%rd108, %rd107;
	mul.wide.u32 	%rd109, %r88, 4;
	add.s64 	%rd110, %rd108, %rd109;
	ld.global.f32 	%f234, [%rd110];
	add.f32 	%f235, %f234, %f233;
	st.global.f32 	[%rd110], %f235;
	add.s32 	%r44, %r88, 1;
	ld.global.u32 	%r74, [%rd3];
	setp.lt.s32 	%p29, %r88, %r74;
	mov.u32 	%r88, %r44;
	@%p29 bra 	$L__BB13_42;
$L__BB13_43:
	add.s32 	%r75, %r75, %r3;
	setp.le.s32 	%p30, %r75, %r46;
	@%p30 bra 	$L__BB13_2;
$L__BB13_44:
	ret;

}


// ===== COMPILED SASS (sm_100) =====

	.target	sm_100

	.elftype	@"ET_EXEC"


//--------------------- .note.nv.tkinfo           --------------------------
	.section	.note.nv.tkinfo,"",@"SHT_NOTE"
	.sectionflags	@"SHF_NOTE_NV_TKINFO"
	.tkinfo
        /*0018*/ 	.word	0x00000002
        /*0030*/ 	.string	""
        /*0030*/ 	.string	"ptxas"
        /*0030*/ 	.string	"Cuda compilation tools, release 13.0, V13.0.88"
        /*0030*/ 	.string	"Build cuda_13.0.r13.0/compiler.36424714_0"
        /*0030*/ 	.string	"-arch sm_100 -m 64 "



//--------------------- .note.nv.cuinfo           --------------------------
	.section	.note.nv.cuinfo,"",@"SHT_NOTE"
	.sectionflags	@"SHF_NOTE_NV_CUINFO"
        /*0018*/ 	.short	0x0002
        /*001a*/ 	.short	0x0064
        /*001c*/ 	.short	0x0082
	.zero		2


//--------------------- .nv.info                  --------------------------
	.section	.nv.info,"",@"SHT_CUDA_INFO"
	.align	4


	//----- nvinfo : EIATTR_REGCOUNT
	.align		4
        /*0000*/ 	.byte	0x04, 0x2f
        /*0002*/ 	.short	(.L_2 - .L_1)
	.align		4
.L_1:
        /*0004*/ 	.word	index@(_Z9build_NDGiP5NDG_t)
        /*0008*/ 	.word	0x00000024


	//----- nvinfo : EIATTR_FRAME_SIZE
	.align		4
.L_2:
        /*000c*/ 	.byte	0x04, 0x11
        /*000e*/ 	.short	(.L_4 - .L_3)
	.align		4
.L_3:
        /*0010*/ 	.word	index@(_Z9build_NDGiP5NDG_t)
        /*0014*/ 	.word	0x00000000


	//----- nvinfo : EIATTR_REGCOUNT
	.align		4
.L_4:
        /*0018*/ 	.byte	0x04, 0x2f
        /*001a*/ 	.short	(.L_6 - .L_5)
	.align		4
.L_5:
        /*001c*/ 	.word	index@(_Z14build_elementsiiP9Element_t)
        /*0020*/ 	.word	0x0000001a


	//----- nvinfo : EIATTR_FRAME_SIZE
	.align		4
.L_6:
        /*0024*/ 	.byte	0x04, 0x11
        /*0026*/ 	.short	(.L_8 - .L_7)
	.align		4
.L_7:
        /*0028*/ 	.word	index@(_Z14build_elementsiiP9Element_t)
        /*002c*/ 	.word	0x00000000


	//----- nvinfo : EIATTR_REGCOUNT
	.align		4
.L_8:
        /*0030*/ 	.byte	0x04, 0x2f
        /*0032*/ 	.short	(.L_10 - .L_9)
	.align		4
.L_9:
        /*0034*/ 	.word	index@(_Z18initial_conditionsiP9Element_tPK5NDG_t)
        /*0038*/ 	.word	0x0000001a


	//----- nvinfo : EIATTR_FRAME_SIZE
	.align		4
.L_10:
        /*003c*/ 	.byte	0x04, 0x11
        /*003e*/ 	.short	(.L_12 - .L_11)
	.align		4
.L_11:
        /*0040*/ 	.word	index@(_Z18initial_conditionsiP9Element_tPK5NDG_t)
        /*0044*/ 	.word	0x00000000


	//----- nvinfo : EIATTR_REGCOUNT
	.align		4
.L_12:
        /*0048*/ 	.byte	0x04, 0x2f
        /*004a*/ 	.short	(.L_14 - .L_13)
	.align		4
.L_13:
        /*004c*/ 	.word	index@(_Z12get_solutioniPK9Element_tPfS2_)
        /*0050*/ 	.word	0x00000012


	//----- nvinfo : EIATTR_FRAME_SIZE
	.align		4
.L_14:
        /*0054*/ 	.byte	0x04, 0x11
        /*0056*/ 	.short	(.L_16 - .L_15)
	.align		4
.L_15:
        /*0058*/ 	.word	index@(_Z12get_solutioniPK9Element_tPfS2_)
        /*005c*/ 	.word	0x00000000


	//----- nvinfo : EIATTR_REGCOUNT
	.align		4
.L_16:
        /*0060*/ 	.byte	0x04, 0x2f
        /*0062*/ 	.short	(.L_18 - .L_17)
	.align		4
.L_17:
        /*0064*/ 	.word	index@(_Z33chebyshev_gauss_nodes_and_weightsiP5NDG_t)
        /*0068*/ 	.word	0x00000014


	//----- nvinfo : EIATTR_FRAME_SIZE
	.align		4
.L_18:
        /*006c*/ 	.byte	0x04, 0x11
        /*006e*/ 	.short	(.L_20 - .L_19)
	.align		4
.L_19:
        /*0070*/ 	.word	index@($__internal_8_$__cuda_sm3x_div_rn_noftz_f32_slowpath)
        /*0074*/ 	.word	0x00000020


	//----- nvinfo : EIATTR_FRAME_SIZE
	.align		4
.L_20:
        /*0078*/ 	.byte	0x04, 0x11
        /*007a*/ 	.short	(.L_22 - .L_21)
	.align		4
.L_21:
        /*007c*/ 	.word	index@(_Z33chebyshev_gauss_nodes_and_weightsiP5NDG_t)
        /*0080*/ 	.word	0x00000020


	//----- nvinfo : EIATTR_REGCOUNT
	.align		4
.L_22:
        /*0084*/ 	.byte	0x04, 0x2f
        /*0086*/ 	.short	(.L_24 - .L_23)
	.align		4
.L_23:
        /*0088*/ 	.word	index@(_Z29calculate_barycentric_weightsiP5NDG_t)
        /*008c*/ 	.word	0x00000020


	//----- nvinfo : EIATTR_FRAME_SIZE
	.align		4
.L_24:
        /*0090*/ 	.byte	0x04, 0x11
        /*0092*/ 	.short	(.L_26 - .L_25)
	.align		4
.L_25:
        /*0094*/ 	.word	index@($__internal_7_$__cuda_sm20_rcp_rn_f32_slowpath)
        /*0098*/ 	.word	0x00000000


	//----- nvinfo : EIATTR_FRAME_SIZE
	.align		4
.L_26:
        /*009c*/ 	.byte	0x04, 0x11
        /*009e*/ 	.short	(.L_28 - .L_27)
	.align		4
.L_27:
        /*00a0*/ 	.word	index@(_Z29calculate_barycentric_weightsiP5NDG_t)
        /*00a4*/ 	.word	0x00000000


	//----- nvinfo : EIATTR_REGCOUNT
	.align		4
.L_28:
        /*00a8*/ 	.byte	0x04, 0x2f
        /*00aa*/ 	.short	(.L_30 - .L_29)
	.align		4
.L_29:
        /*00ac*/ 	.word	index@(_Z37lagrange_integrating_polynomials_leftfiP5NDG_t)
        /*00b0*/ 	.word	0x00000016


	//----- nvinfo : EIATTR_FRAME_SIZE
	.align		4
.L_30:
        /*00b4*/ 	.byte	0x04, 0x11
        /*00b6*/ 	.short	(.L_32 - .L_31)
	.align		4
.L_31:
        /*00b8*/ 	.word	index@($__internal_6_$__cuda_sm3x_div_rn_noftz_f32_slowpath)
        /*00bc*/ 	.word	0x00000000


	//----- nvinfo : EIATTR_FRAME_SIZE
	.align		4
.L_32:
        /*00c0*/ 	.byte	0x04, 0x11
        /*00c2*/ 	.short	(.L_34 - .L_33)
	.align		4
.L_33:
        /*00c4*/ 	.word	index@(_Z37lagrange_integrating_polynomials_leftfiP5NDG_t)
        /*00c8*/ 	.word	0x00000000


	//----- nvinfo : EIATTR_REGCOUNT
	.align		4
.L_34:
        /*00cc*/ 	.byte	0x04, 0x2f
        /*00ce*/ 	.short	(.L_36 - .L_35)
	.align		4
.L_35:
        /*00d0*/ 	.word	index@(_Z38lagrange_integrating_polynomials_rightfiP5NDG_t)
        /*00d4*/ 	.word	0x00000016


	//----- nvinfo : EIATTR_FRAME_SIZE
	.align		4
.L_36:
        /*00d8*/ 	.byte	0x04, 0x11
        /*00da*/ 	.short	(.L_38 - .L_37)
	.align		4
.L_37:
        /*00dc*/ 	.word	index@($__internal_5_$__cuda_sm3x_div_rn_noftz_f32_slowpath)
        /*00e0*/ 	.word	0x00000000


	//----- nvinfo : EIATTR_FRAME_SIZE
	.align		4
.L_38:
        /*00e4*/ 	.byte	0x04, 0x11
        /*00e6*/ 	.short	(.L_40 - .L_39)
	.align		4
.L_39:
        /*00e8*/ 	.word	index@(_Z38lagrange_integrating_polynomials_rightfiP5NDG_t)
        /*00ec*/ 	.word	0x00000000


	//----- nvinfo : EIATTR_REGCOUNT
	.align		4
.L_40:
        /*00f0*/ 	.byte	0x04, 0x2f
        /*00f2*/ 	.short	(.L_42 - .L_41)
	.align		4
.L_41:
        /*00f4*/ 	.word	index@(_Z47normalize_lagrange_integrating_polynomials_leftP5NDG_t)
        /*00f8*/ 	.word	0x0000001f


	//----- nvinfo : EIATTR_FRAME_SIZE
	.align		4
.L_42:
        /*00fc*/ 	.byte	0x04, 0x11
        /*00fe*/ 	.short	(.L_44 - .L_43)
	.align		4
.L_43:
        /*0100*/ 	.word	index@($__internal_4_$__cuda_sm3x_div_rn_noftz_f32_slowpath)
        /*0104*/ 	.word	0x00000000


	//----- nvinfo : EIATTR_FRAME_SIZE
	.align		4
.L_44:
        /*0108*/ 	.byte	0x04, 0x11
        /*010a*/ 	.short	(.L_46 - .L_45)
	.align		4
.L_45:
        /*010c*/ 	.word	index@(_Z47normalize_lagrange_integrating_polynomials_leftP5NDG_t)
        /*0110*/ 	.word	0x00000000


	//----- nvinfo : EIATTR_REGCOUNT
	.align		4
.L_46:
        /*0114*/ 	.byte	0x04, 0x2f
        /*0116*/ 	.short	(.L_48 - .L_47)
	.align		4
.L_47:
        /*0118*/ 	.word	index@(_Z48normalize_lagrange_integrating_polynomials_rightP5NDG_t)
        /*011c*/ 	.word	0x0000001f


	//----- nvinfo : EIATTR_FRAME_SIZE
	.align		4
.L_48:
        /*0120*/ 	.byte	0x04, 0x11
        /*0122*/ 	.short	(.L_50 - .L_49)
	.align		4
.L_49:
        /*0124*/ 	.word	index@($__internal_3_$__cuda_sm3x_div_rn_noftz_f32_slowpath)
        /*0128*/ 	.word	0x00000000


	//----- nvinfo : EIATTR_FRAME_SIZE
	.align		4
.L_50:
        /*012c*/ 	.byte	0x04, 0x11
        /*012e*/ 	.short	(.L_52 - .L_51)
	.align		4
.L_51:
        /*0130*/ 	.word	index@(_Z48normalize_lagrange_integrating_polynomials_rightP5NDG_t)
        /*0134*/ 	.word	0x00000000


	//----- nvinfo : EIATTR_REGCOUNT
	.align		4
.L_52:
        /*0138*/ 	.byte	0x04, 0x2f
        /*013a*/ 	.short	(.L_54 - .L_53)
	.align		4
.L_53:
        /*013c*/ 	.word	index@(_Z30polynomial_derivative_matricesiP5NDG_t)
        /*0140*/ 	.word	0x0000001c


	//----- nvinfo : EIATTR_FRAME_SIZE
	.align		4
.L_54:
        /*0144*/ 	.byte	0x04, 0x11
        /*0146*/ 	.short	(.L_56 - .L_55)
	.align		4
.L_55:
        /*0148*/ 	.word	index@($__internal_2_$__cuda_sm3x_div_rn_noftz_f32_slowpath)
        /*014c*/ 	.word	0x00000000


	//----- nvinfo : EIATTR_FRAME_SIZE
	.align		4
.L_56:
        /*0150*/ 	.byte	0x04, 0x11
        /*0152*/ 	.short	(.L_58 - .L_57)
	.align		4
.L_57:
        /*0154*/ 	.word	index@(_Z30polynomial_derivative_matricesiP5NDG_t)
        /*0158*/ 	.word	0x00000000


	//----- nvinfo : EIATTR_REGCOUNT
	.align		4
.L_58:
        /*015c*/ 	.byte	0x04, 0x2f
        /*015e*/ 	.short	(.L_60 - .L_59)
	.align		4
.L_59:
        /*0160*/ 	.word	index@(_Z39polynomial_derivative_matrices_diagonaliP5NDG_t)
        /*0164*/ 	.word	0x00000020


	//----- nvinfo : EIATTR_FRAME_SIZE
	.align		4
.L_60:
        /*0168*/ 	.byte	0x04, 0x11
        /*016a*/ 	.short	(.L_62 - .L_61)
	.align		4
.L_61:
        /*016c*/ 	.word	index@(_Z39polynomial_derivative_matrices_diagonaliP5NDG_t)
        /*0170*/ 	.word	0x00000000


	//----- nvinfo : EIATTR_REGCOUNT
	.align		4
.L_62:
        /*0174*/ 	.byte	0x04, 0x2f
        /*0176*/ 	.short	(.L_64 - .L_63)
	.align		4
.L_63:
        /*0178*/ 	.word	index@(_Z34polynomial_derivative_matrices_hatiP5NDG_t)
        /*017c*/ 	.word	0x00000020


	//----- nvinfo : EIATTR_FRAME_SIZE
	.align		4
.L_64:
        /*0180*/ 	.byte	0x04, 0x11
        /*0182*/ 	.short	(.L_66 - .L_65)
	.align		4
.L_65:
        /*0184*/ 	.word	index@($__internal_1_$__cuda_sm3x_div_rn_noftz_f32_slowpath)
        /*0188*/ 	.word	0x00000000


	//----- nvinfo : EIATTR_FRAME_SIZE
	.align		4
.L_66:
        /*018c*/ 	.byte	0x04, 0x11
        /*018e*/ 	.short	(.L_68 - .L_67)
	.align		4
.L_67:
        /*0190*/ 	.word	index@(_Z34polynomial_derivative_matrices_hatiP5NDG_t)
        /*0194*/ 	.word	0x00000000


	//----- nvinfo : EIATTR_REGCOUNT
	.align		4
.L_68:
        /*0198*/ 	.byte	0x04, 0x2f
        /*019a*/ 	.short	(.L_70 - .L_69)
	.align		4
.L_69:
        /*019c*/ 	.word	index@(_Z26compute_dg_time_derivativeiP9Element_tPK5NDG_t)
        /*01a0*/ 	.word	0x00000020


	//----- nvinfo : EIATTR_FRAME_SIZE
	.align		4
.L_70:
        /*01a4*/ 	.byte	0x04, 0x11
        /*01a6*/ 	.short	(.L_72 - .L_71)
	.align		4
.L_71:
        /*01a8*/ 	.word	index@($__internal_0_$__cuda_sm3x_div_rn_noftz_f32_slowpath)
        /*01ac*/ 	.word	0x00000000


	//----- nvinfo : EIATTR_FRAME_SIZE
	.align		4
.L_72:
        /*01b0*/ 	.byte	0x04, 0x11
        /*01b2*/ 	.short	(.L_74 - .L_73)
	.align		4
.L_73:
        /*01b4*/ 	.word	index@(_Z26compute_dg_time_derivativeiP9Element_tPK5NDG_t)
        /*01b8*/ 	.word	0x00000000


	//----- nvinfo : EIATTR_MIN_STACK_SIZE
	.align		4
.L_74:
        /*01bc*/ 	.byte	0x04, 0x12
        /*01be*/ 	.short	(.L_76 - .L_75)
	.align		4
.L_75:
        /*01c0*/ 	.word	index@(_Z26compute_dg_time_derivativeiP9Element_tPK5NDG_t)
        /*01c4*/ 	.word	0x00000000


	//----- nvinfo : EIATTR_MIN_STACK_SIZE
	.align		4
.L_76:
        /*01c8*/ 	.byte	0x04, 0x12
        /*01ca*/ 	.short	(.L_78 - .L_77)
	.align		4
.L_77:
        /*01cc*/ 	.word	index@(_Z34polynomial_derivative_matrices_hatiP5NDG_t)
        /*01d0*/ 	.word	0x00000000


	//----- nvinfo : EIATTR_MIN_STACK_SIZE
	.align		4
.L_78:
        /*01d4*/ 	.byte	0x04, 0x12
        /*01d6*/ 	.short	(.L_80 - .L_79)
	.align		4
.L_79:
        /*01d8*/ 	.word	index@(_Z39polynomial_derivative_matrices_diagonaliP5NDG_t)
        /*01dc*/ 	.word	0x00000000


	//----- nvinfo : EIATTR_MIN_STACK_SIZE
	.align		4
.L_80:
        /*01e0*/ 	.byte	0x04, 0x12
        /*01e2*/ 	.short	(.L_82 - .L_81)
	.align		4
.L_81:
        /*01e4*/ 	.word	index@(_Z30polynomial_derivative_matricesiP5NDG_t)
        /*01e8*/ 	.word	0x00000000


	//----- nvinfo : EIATTR_MIN_STACK_SIZE
	.align		4
.L_82:
        /*01ec*/ 	.byte	0x04, 0x12
        /*01ee*/ 	.short	(.L_84 - .L_83)
	.align		4
.L_83:
        /*01f0*/ 	.word	index@(_Z48normalize_lagrange_integrating_polynomials_rightP5NDG_t)
        /*01f4*/ 	.word	0x00000000


	//----- nvinfo : EIATTR_MIN_STACK_SIZE
	.align		4
.L_84:
        /*01f8*/ 	.byte	0x04, 0x12
        /*01fa*/ 	.short	(.L_86 - .L_85)
	.align		4
.L_85:
        /*01fc*/ 	.word	index@(_Z47normalize_lagrange_integrating_polynomials_leftP5NDG_t)
        /*0200*/ 	.word	0x00000000


	//----- nvinfo : EIATTR_MIN_STACK_SIZE
	.align		4
.L_86:
        /*0204*/ 	.byte	0x04, 0x12
        /*0206*/ 	.short	(.L_88 - .L_87)
	.align		4
.L_87:
        /*0208*/ 	.word	index@(_Z38lagrange_integrating_polynomials_rightfiP5NDG_t)
        /*020c*/ 	.word	0x00000000


	//----- nvinfo : EIATTR_MIN_STACK_SIZE
	.align		4
.L_88:
        /*0210*/ 	.byte	0x04, 0x12
        /*0212*/ 	.short	(.L_90 - .L_89)
	.align		4
.L_89:
        /*0214*/ 	.word	index@(_Z37lagrange_integrating_polynomials_leftfiP5NDG_t)
        /*0218*/ 	.word	0x00000000


	//----- nvinfo : EIATTR_MIN_STACK_SIZE
	.align		4
.L_90:
        /*021c*/ 	.byte	0x04, 0x12
        /*021e*/ 	.short	(.L_92 - .L_91)
	.align		4
.L_91:
        /*0220*/ 	.word	index@(_Z29calculate_barycentric_weightsiP5NDG_t)
        /*0224*/ 	.word	0x00000000


	//----- nvinfo : EIATTR_MIN_STACK_SIZE
	.align		4
.L_92:
        /*0228*/ 	.byte	0x04, 0x12
        /*022a*/ 	.short	(.L_94 - .L_93)
	.align		4
.L_93:
        /*022c*/ 	.word	index@(_Z33chebyshev_gauss_nodes_and_weightsiP5NDG_t)
        /*0230*/ 	.word	0x00000020


	//----- nvinfo : EIATTR_MIN_STACK_SIZE
	.align		4
.L_94:
        /*0234*/ 	.byte	0x04, 0x12
        /*0236*/ 	.short	(.L_96 - .L_95)
	.align		4
.L_95:
        /*0238*/ 	.word	index@(_Z12get_solutioniPK9Element_tPfS2_)
        /*023c*/ 	.word	0x00000000


	//----- nvinfo : EIATTR_MIN_STACK_SIZE
	.align		4
.L_96:
        /*0240*/ 	.byte	0x04, 0x12
        /*0242*/ 	.short	(.L_98 - .L_97)
	.align		4
.L_97:
        /*0244*/ 	.word	index@(_Z18initial_conditionsiP9Element_tPK5NDG_t)
        /*0248*/ 	.word	0x00000000


	//----- nvinfo : EIATTR_MIN_STACK_SIZE
	.align		4
.L_98:
        /*024c*/ 	.byte	0x04, 0x12
        /*024e*/ 	.short	(.L_100 - .L_99)
	.align		4
.L_99:
        /*0250*/ 	.word	index@(_Z14build_elementsiiP9Element_t)
        /*0254*/ 	.word	0x00000000


	//----- nvinfo : EIATTR_MIN_STACK_SIZE
	.align		4
.L_100:
        /*0258*/ 	.byte	0x04, 0x12
        /*025a*/ 	.short	(.L_102 - .L_101)
	.align		4
.L_101:
        /*025c*/ 	.word	index@(_Z9build_NDGiP5NDG_t)
        /*0260*/ 	.word	0x00000000
.L_102:


//--------------------- .nv.compat                --------------------------
	.section	.nv.compat,"",@"SHT_CUDA_COMPAT_INFO"
	.align	4
        /*0000*/ 	.byte	0x02, 0x09, 0x00, 0x00, 0x02, 0x02, 0x01, 0x00, 0x02, 0x05, 0x05, 0x00, 0x03, 0x07, 0x01, 0x01
        /*0010*/ 	.byte	0x02, 0x03, 0x00, 0x00, 0x02, 0x06, 0x01, 0x00, 0x04, 0x0b, 0x08, 0x00, 0x01, 0x00, 0x00, 0x00
        /*0020*/ 	.byte	0x00, 0x00, 0x00, 0x00


//--------------------- .nv.info._Z26compute_dg_time_derivativeiP9Element_tPK5NDG_t --------------------------
	.section	.nv.info._Z26compute_dg_time_derivativeiP9Element_tPK5NDG_t,"",@"SHT_CUDA_INFO"
	.sectionflags	@""
	.align	4


	//----- nvinfo : EIATTR_CUDA_API_VERSION
	.align		4
        /*0000*/ 	.byte	0x04, 0x37
        /*0002*/ 	.short	(.L_104 - .L_103)
.L_103:
        /*0004*/ 	.word	0x00000082


	//----- nvinfo : EIATTR_KPARAM_INFO
	.align		4
.L_104:
        /*0008*/ 	.byte	0x04, 0x17
        /*000a*/ 	.short	(.L_106 - .L_105)
.L_105:
        /*000c*/ 	.word	0x00000000
        /*0010*/ 	.short	0x0002
        /*0012*/ 	.short	0x0010
        /*0014*/ 	.byte	0x00, 0xf5, 0x21, 0x00


	//----- nvinfo : EIATTR_KPARAM_INFO
	.align		4
.L_106:
        /*0018*/ 	.byte	0x04, 0x17
        /*001a*/ 	.short	(.L_108 - .L_107)
.L_107:
        /*001c*/ 	.word	0x00000000
        /*0020*/ 	.short	0x0001
        /*0022*/ 	.short	0x0008
        /*0024*/ 	.byte	0x00, 0xf5, 0x21, 0x00


	//----- nvinfo : EIATTR_KPARAM_INFO
	.align		4
.L_108:
        /*0028*/ 	.byte	0x04, 0x17
        /*002a*/ 	.short	(.L_110 - .L_109)
.L_109:
        /*002c*/ 	.word	0x00000000
        /*0030*/ 	.short	0x0000
        /*0032*/ 	.short	0x0000
        /*0034*/ 	.byte	0x00, 0xf0, 0x11, 0x00


	//----- nvinfo : EIATTR_SPARSE_MMA_MASK
	.align		4
.L_110:
        /*0038*/ 	.byte	0x03, 0x50
        /*003a*/ 	.short	0x0000


	//----- nvinfo : EIATTR_MAXREG_COUNT
	.align		4
        /*003c*/ 	.byte	0x03, 0x1b
        /*003e*/ 	.short	0x00ff


	//----- nvinfo : EIATTR_MERCURY_ISA_VERSION
	.align		4
        /*0040*/ 	.byte	0x03, 0x5f
        /*0042*/ 	.short	0x0101


	//----- nvinfo : EIATTR_VRC_CTA_INIT_COUNT
	.align		4
        /*0044*/ 	.byte	0x02, 0x4a
	.zero		1
	.zero		1


	//----- nvinfo : EIATTR_EXIT_INSTR_OFFSETS
	.align		4
        /*0048*/ 	.byte	0x04, 0x1c
        /*004a*/ 	.short	(.L_112 - .L_111)


	//   ....[0]....
.L_111:
        /*004c*/ 	.word	0x00000070


	//   ....[1]....
        /*0050*/ 	.word	0x00001db0


	//----- nvinfo : EIATTR_CRS_STACK_SIZE
	.align		4
.L_112:
        /*0054*/ 	.byte	0x04, 0x1e
        /*0056*/ 	.short	(.L_114 - .L_113)
.L_113:
        /*0058*/ 	.word	0x00000000


	//----- nvinfo : EIATTR_CBANK_PARAM_SIZE
	.align		4
.L_114:
        /*005c*/ 	.byte	0x03, 0x19
        /*005e*/ 	.short	0x0018


	//----- nvinfo : EIATTR_PARAM_CBANK
	.align		4
        /*0060*/ 	.byte	0x04, 0x0a
        /*0062*/ 	.short	(.L_116 - .L_115)
	.align		4
.L_115:
        /*0064*/ 	.word	index@(.nv.constant0._Z26compute_dg_time_derivativeiP9Element_tPK5NDG_t)
        /*0068*/ 	.short	0x0380
        /*006a*/ 	.short	0x0018


	//----- nvinfo : EIATTR_SW_WAR
	.align		4
.L_116:
        /*006c*/ 	.byte	0x04, 0x36
        /*006e*/ 	.short	(.L_118 - .L_117)
.L_117:
        /*0070*/ 	.word	0x00000008
.L_118:


//--------------------- .nv.info._Z34polynomial_derivative_matrices_hatiP5NDG_t --------------------------
	.section	.nv.info._Z34polynomial_derivative_matrices_hatiP5NDG_t,"",@"SHT_CUDA_INFO"
	.sectionflags	@""
	.align	4


	//----- nvinfo : EIATTR_CUDA_API_VERSION
	.align		4
        /*0000*/ 	.byte	0x04, 0x37
        /*0002*/ 	.short	(.L_120 - .L_119)
.L_119:
        /*0004*/ 	.word	0x00000082


	//----- nvinfo : EIATTR_KPARAM_INFO
	.align		4
.L_120:
        /*0008*/ 	.byte	0x04, 0x17
        /*000a*/ 	.short	(.L_122 - .L_121)
.L_121:
        /*000c*/ 	.word	0x00000000
        /*0010*/ 	.short	0x0001
        /*0012*/ 	.short	0x0008
        /*0014*/ 	.byte	0x00, 0xf5, 0x21, 0x00


	//----- nvinfo : EIATTR_KPARAM_INFO
	.align		4
.L_122:
        /*0018*/ 	.byte	0x04, 0x17
        /*001a*/ 	.short	(.L_124 - .L_123)
.L_123:
        /*001c*/ 	.word	0x00000000
        /*0020*/ 	.short	0x0000
        /*0022*/ 	.short	0x0000
        /*0024*/ 	.byte	0x00, 0xf0, 0x11, 0x00


	//----- nvinfo : EIATTR_SPARSE_MMA_MASK
	.align		4
.L_124:
        /*0028*/ 	.byte	0x03, 0x50
        /*002a*/ 	.short	0x0000


	//----- nvinfo : EIATTR_MAXREG_COUNT
	.align		4
        /*002c*/ 	.byte	0x03, 0x1b
        /*002e*/ 	.short	0x00ff


	//----- nvinfo : EIATTR_MERCURY_ISA_VERSION
	.align		4
        /*0030*/ 	.byte	0x03, 0x5f
        /*0032*/ 	.short	0x0101


	//----- nvinfo : EIATTR_VRC_CTA_INIT_COUNT
	.align		4
        /*0034*/ 	.byte	0x02, 0x4a
	.zero		1
	.zero		1


	//----- nvinfo : EIATTR_EXIT_INSTR_OFFSETS
	.align		4
        /*0038*/ 	.byte	0x04, 0x1c
        /*003a*/ 	.short	(.L_126 - .L_125)


	//   ....[0]....
.L_125:
        /*003c*/ 	.word	0x00000140


	//   ....[1]....
        /*0040*/ 	.word	0x000012e0


	//----- nvinfo : EIATTR_CRS_STACK_SIZE
	.align		4
.L_126:
        /*0044*/ 	.byte	0x04, 0x1e
        /*0046*/ 	.short	(.L_128 - .L_127)
.L_127:
        /*0048*/ 	.word	0x00000000


	//----- nvinfo : EIATTR_CBANK_PARAM_SIZE
	.align		4
.L_128:
        /*004c*/ 	.byte	0x03, 0x19
        /*004e*/ 	.short	0x0010


	//----- nvinfo : EIATTR_PARAM_CBANK
	.align		4
        /*0050*/ 	.byte	0x04, 0x0a
        /*0052*/ 	.short	(.L_130 - .L_129)
	.align		4
.L_129:
        /*0054*/ 	.word	index@(.nv.constant0._Z34polynomial_derivative_matrices_hatiP5NDG_t)
        /*0058*/ 	.short	0x0380
        /*005a*/ 	.short	0x0010


	//----- nvinfo : EIATTR_SW_WAR
	.align		4
.L_130:
        /*005c*/ 	.byte	0x04, 0x36
        /*005e*/ 	.short	(.L_132 - .L_131)
.L_131:
        /*0060*/ 	.word	0x00000008
.L_132:


//--------------------- .nv.info._Z39polynomial_derivative_matrices_diagonaliP5NDG_t --------------------------
	.section	.nv.info._Z39polynomial_derivative_matrices_diagonaliP5NDG_t,"",@"SHT_CUDA_INFO"
	.sectionflags	@""
	.align	4


	//----- nvinfo : EIATTR_CUDA_API_VERSION
	.align		4
        /*0000*/ 	.byte	0x04, 0x37
        /*0002*/ 	.short	(.L_134 - .L_133)
.L_133:
        /*0004*/ 	.word	0x00000082


	//----- nvinfo : EIATTR_KPARAM_INFO
	.align		4
.L_134:
        /*0008*/ 	.byte	0x04, 0x17
        /*000a*/ 	.short	(.L_136 - .L_135)
.L_135:
        /*000c*/ 	.word	0x00000000
        /*0010*/ 	.short	0x0001
        /*0012*/ 	.short	0x0008
        /*0014*/ 	.byte	0x00, 0xf5, 0x21, 0x00


	//----- nvinfo : EIATTR_KPARAM_INFO
	.align		4
.L_136:
        /*0018*/ 	.byte	0x04, 0x17
        /*001a*/ 	.short	(.L_138 - .L_137)
.L_137:
        /*001c*/ 	.word	0x00000000
        /*0020*/ 	.short	0x0000
        /*0022*/ 	.short	0x0000
        /*0024*/ 	.byte	0x00, 0xf0, 0x11, 0x00


	//----- nvinfo : EIATTR_SPARSE_MMA_MASK
	.align		4
.L_138:
        /*0028*/ 	.byte	0x03, 0x50
        /*002a*/ 	.short	0x0000


	//----- nvinfo : EIATTR_MAXREG_COUNT
	.align		4
        /*002c*/ 	.byte	0x03, 0x1b
        /*002e*/ 	.short	0x00ff


	//----- nvinfo : EIATTR_MERCURY_ISA_VERSION
	.align		4
        /*0030*/ 	.byte	0x03, 0x5f
        /*0032*/ 	.short	0x0101


	//----- nvinfo : EIATTR_VRC_CTA_INIT_COUNT
	.align		4
        /*0034*/ 	.byte	0x02, 0x4a
	.zero		1
	.zero		1


	//----- nvinfo : EIATTR_EXIT_INSTR_OFFSETS
	.align		4
        /*0038*/ 	.byte	0x04, 0x1c
        /*003a*/ 	.short	(.L_140 - .L_139)


	//   ....[0]....
.L_139:
        /*003c*/ 	.word	0x00000090


	//   ....[1]....
        /*0040*/ 	.word	0x00000860


	//----- nvinfo : EIATTR_CRS_STACK_SIZE
	.align		4
.L_140:
        /*0044*/ 	.byte	0x04, 0x1e
        /*0046*/ 	.short	(.L_142 - .L_141)
.L_141:
        /*0048*/ 	.word	0x00000000


	//----- nvinfo : EIATTR_CBANK_PARAM_SIZE
	.align		4
.L_142:
        /*004c*/ 	.byte	0x03, 0x19
        /*004e*/ 	.short	0x0010


	//----- nvinfo : EIATTR_PARAM_CBANK
	.align		4
        /*0050*/ 	.byte	0x04, 0x0a
        /*0052*/ 	.short	(.L_144 - .L_143)
	.align		4
.L_143:
        /*0054*/ 	.word	index@(.nv.constant0._Z39polynomial_derivative_matrices_diagonaliP5NDG_t)
        /*0058*/ 	.short	0x0380
        /*005a*/ 	.short	0x0010


	//----- nvinfo : EIATTR_SW_WAR
	.align		4
.L_144:
        /*005c*/ 	.byte	0x04, 0x36
        /*005e*/ 	.short	(.L_146 - .L_145)
.L_145:
        /*0060*/ 	.word	0x00000008
.L_146:


//--------------------- .nv.info._Z30polynomial_derivative_matricesiP5NDG_t --------------------------
	.section	.nv.info._Z30polynomial_derivative_matricesiP5NDG_t,"",@"SHT_CUDA_INFO"
	.sectionflags	@""
	.align	4


	//----- nvinfo : EIATTR_CUDA_API_VERSION
	.align		4
        /*0000*/ 	.byte	0x04, 0x37
        /*0002*/ 	.short	(.L_148 - .L_147)
.L_147:
        /*0004*/ 	.word	0x00000082


	//----- nvinfo : EIATTR_KPARAM_INFO
	.align		4
.L_148:
        /*0008*/ 	.byte	0x04, 0x17
        /*000a*/ 	.short	(.L_150 - .L_149)
.L_149:
        /*000c*/ 	.word	0x00000000
        /*0010*/ 	.short	0x0001
        /*0012*/ 	.short	0x0008
        /*0014*/ 	.byte	0x00, 0xf5, 0x21, 0x00


	//----- nvinfo : EIATTR_KPARAM_INFO
	.align		4
.L_150:
        /*0018*/ 	.byte	0x04, 0x17
        /*001a*/ 	.short	(.L_152 - .L_151)
.L_151:
        /*001c*/ 	.word	0x00000000
        /*0020*/ 	.short	0x0000
        /*0022*/ 	.short	0x0000
        /*0024*/ 	.byte	0x00, 0xf0, 0x11, 0x00


	//----- nvinfo : EIATTR_SPARSE_MMA_MASK
	.align		4
.L_152:
        /*0028*/ 	.byte	0x03, 0x50
        /*002a*/ 	.short	0x0000


	//----- nvinfo : EIATTR_MAXREG_COUNT
	.align		4
        /*002c*/ 	.byte	0x03, 0x1b
        /*002e*/ 	.short	0x00ff


	//----- nvinfo : EIATTR_MERCURY_ISA_VERSION
	.align		4
        /*0030*/ 	.byte	0x03, 0x5f
        /*0032*/ 	.short	0x0101


	//----- nvinfo : EIATTR_VRC_CTA_INIT_COUNT
	.align		4
        /*0034*/ 	.byte	0x02, 0x4a
	.zero		1
	.zero		1


	//----- nvinfo : EIATTR_EXIT_INSTR_OFFSETS
	.align		4
        /*0038*/ 	.byte	0x04, 0x1c
        /*003a*/ 	.short	(.L_154 - .L_153)


	//   ....[0]....
.L_153:
        /*003c*/ 	.word	0x00000140


	//   ....[1]....
        /*0040*/ 	.word	0x00001550


	//----- nvinfo : EIATTR_CRS_STACK_SIZE
	.align		4
.L_154:
        /*0044*/ 	.byte	0x04, 0x1e
        /*0046*/ 	.short	(.L_156 - .L_155)
.L_155:
        /*0048*/ 	.word	0x00000000


	//----- nvinfo : EIATTR_CBANK_PARAM_SIZE
	.align		4
.L_156:
        /*004c*/ 	.byte	0x03, 0x19
        /*004e*/ 	.short	0x0010


	//----- nvinfo : EIATTR_PARAM_CBANK
	.align		4
        /*0050*/ 	.byte	0x04, 0x0a
        /*0052*/ 	.short	(.L_158 - .L_157)
	.align		4
.L_157:
        /*0054*/ 	.word	index@(.nv.constant0._Z30polynomial_derivative_matricesiP5NDG_t)
        /*0058*/ 	.short	0x0380
        /*005a*/ 	.short	0x0010


	//----- nvinfo : EIATTR_SW_WAR
	.align		4
.L_158:
        /*005c*/ 	.byte	0x04, 0x36
        /*005e*/ 	.short	(.L_160 - .L_159)
.L_159:
        /*0060*/ 	.word	0x00000008
.L_160:


//--------------------- .nv.info._Z48normalize_lagrange_integrating_polynomials_rightP5NDG_t --------------------------
	.section	.nv.info._Z48normalize_lagrange_integrating_polynomials_rightP5NDG_t,"",@"SHT_CUDA_INFO"
	.sectionflags	@""
	.align	4


	//----- nvinfo : EIATTR_CUDA_API_VERSION
	.align		4
        /*0000*/ 	.byte	0x04, 0x37
        /*0002*/ 	.short	(.L_162 - .L_161)
.L_161:
        /*0004*/ 	.word	0x00000082


	//----- nvinfo : EIATTR_KPARAM_INFO
	.align		4
.L_162:
        /*0008*/ 	.byte	0x04, 0x17
        /*000a*/ 	.short	(.L_164 - .L_163)
.L_163:
        /*000c*/ 	.word	0x00000000
        /*0010*/ 	.short	0x0000
        /*0012*/ 	.short	0x0000
        /*0014*/ 	.byte	0x00, 0xf5, 0x21, 0x00


	//----- nvinfo : EIATTR_SPARSE_MMA_MASK
	.align		4
.L_164:
        /*0018*/ 	.byte	0x03, 0x50
        /*001a*/ 	.short	0x0000


	//----- nvinfo : EIATTR_MAXREG_COUNT
	.align		4
        /*001c*/ 	.byte	0x03, 0x1b
        /*001e*/ 	.short	0x00ff


	//----- nvinfo : EIATTR_MERCURY_ISA_VERSION
	.align		4
        /*0020*/ 	.byte	0x03, 0x5f
        /*0022*/ 	.short	0x0101


	//----- nvinfo : EIATTR_VRC_CTA_INIT_COUNT
	.align		4
        /*0024*/ 	.byte	0x02, 0x4a
	.zero		1
	.zero		1


	//----- nvinfo : EIATTR_EXIT_INSTR_OFFSETS
	.align		4
        /*0028*/ 	.byte	0x04, 0x1c
        /*002a*/ 	.short	(.L_166 - .L_165)


	//   ....[0]....
.L_165:
        /*002c*/ 	.word	0x000000b0


	//   ....[1]....
        /*0030*/ 	.word	0x00001450


	//----- nvinfo : EIATTR_CRS_STACK_SIZE
	.align		4
.L_166:
        /*0034*/ 	.byte	0x04, 0x1e
        /*0036*/ 	.short	(.L_168 - .L_167)
.L_167:
        /*0038*/ 	.word	0x00000000


	//----- nvinfo : EIATTR_CBANK_PARAM_SIZE
	.align		4
.L_168:
        /*003c*/ 	.byte	0x03, 0x19
        /*003e*/ 	.short	0x0008


	//----- nvinfo : EIATTR_PARAM_CBANK
	.align		4
        /*0040*/ 	.byte	0x04, 0x0a
        /*0042*/ 	.short	(.L_170 - .L_169)
	.align		4
.L_169:
        /*0044*/ 	.word	index@(.nv.constant0._Z48normalize_lagrange_integrating_polynomials_rightP5NDG_t)
        /*0048*/ 	.short	0x0380
        /*004a*/ 	.short	0x0008


	//----- nvinfo : EIATTR_SW_WAR
	.align		4
.L_170:
        /*004c*/ 	.byte	0x04, 0x36
        /*004e*/ 	.short	(.L_172 - .L_171)
.L_171:
        /*0050*/ 	.word	0x00000008
.L_172:


//--------------------- .nv.info._Z47normalize_lagrange_integrating_polynomials_leftP5NDG_t --------------------------
	.section	.nv.info._Z47normalize_lagrange_integrating_polynomials_leftP5NDG_t,"",@"SHT_CUDA_INFO"
	.sectionflags	@""
	.align	4


	//----- nvinfo : EIATTR_CUDA_API_VERSION
	.align		4
        /*0000*/ 	.byte	0x04, 0x37
        /*0002*/ 	.short	(.L_174 - .L_173)
.L_173:
        /*0004*/ 	.word	0x00000082


	//----- nvinfo : EIATTR_KPARAM_INFO
	.align		4
.L_174:
        /*0008*/ 	.byte	0x04, 0x17
        /*000a*/ 	.short	(.L_176 - .L_175)
.L_175:
        /*000c*/ 	.word	0x00000000
        /*0010*/ 	.short	0x0000
        /*0012*/ 	.short	0x0000
        /*0014*/ 	.byte	0x00, 0xf5, 0x21, 0x00


	//----- nvinfo : EIATTR_SPARSE_MMA_MASK
	.align		4
.L_176:
        /*0018*/ 	.byte	0x03, 0x50
        /*001a*/ 	.short	0x0000


	//----- nvinfo : EIATTR_MAXREG_COUNT
	.align		4
        /*001c*/ 	.byte	0x03, 0x1b
        /*001e*/ 	.short	0x00ff


	//----- nvinfo : EIATTR_MERCURY_ISA_VERSION
	.align		4
        /*0020*/ 	.byte	0x03, 0x5f
        /*0022*/ 	.short	0x0101


	//----- nvinfo : EIATTR_VRC_CTA_INIT_COUNT
	.align		4
        /*0024*/ 	.byte	0x02, 0x4a
	.zero		1
	.zero		1


	//----- nvinfo : EIATTR_EXIT_INSTR_OFFSETS
	.align		4
        /*0028*/ 	.byte	0x04, 0x1c
        /*002a*/ 	.short	(.L_178 - .L_177)


	//   ....[0]....
.L_177:
        /*002c*/ 	.word	0x000000b0


	//   ....[1]....
        /*0030*/ 	.word	0x00001450


	//----- nvinfo : EIATTR_CRS_STACK_SIZE
	.align		4
.L_178:
        /*0034*/ 	.byte	0x04, 0x1e
        /*0036*/ 	.short	(.L_180 - .L_179)
.L_179:
        /*0038*/ 	.word	0x00000000


	//----- nvinfo : EIATTR_CBANK_PARAM_SIZE
	.align		4
.L_180:
        /*003c*/ 	.byte	0x03, 0x19
        /*003e*/ 	.short	0x0008


	//----- nvinfo : EIATTR_PARAM_CBANK
	.align		4
        /*0040*/ 	.byte	0x04, 0x0a
        /*0042*/ 	.short	(.L_182 - .L_181)
	.align		4
.L_181:
        /*0044*/ 	.word	index@(.nv.constant0._Z47normalize_lagrange_integrating_polynomials_leftP5NDG_t)
        /*0048*/ 	.short	0x0380
        /*004a*/ 	.short	0x0008


	//----- nvinfo : EIATTR_SW_WAR
	.align		4
.L_182:
        /*004c*/ 	.byte	0x04, 0x36
        /*004e*/ 	.short	(.L_184 - .L_183)
.L_183:
        /*0050*/ 	.word	0x00000008
.L_184:


//--------------------- .nv.info._Z38lagrange_integrating_polynomials_rightfiP5NDG_t --------------------------
	.section	.nv.info._Z38lagrange_integrating_polynomials_rightfiP5NDG_t,"",@"SHT_CUDA_INFO"
	.sectionflags	@""
	.align	4


	//----- nvinfo : EIATTR_CUDA_API_VERSION
	.align		4
        /*0000*/ 	.byte	0x04, 0x37
        /*0002*/ 	.short	(.L_186 - .L_185)
.L_185:
        /*0004*/ 	.word	0x00000082


	//----- nvinfo : EIATTR_KPARAM_INFO
	.align		4
.L_186:
        /*0008*/ 	.byte	0x04, 0x17
        /*000a*/ 	.short	(.L_188 - .L_187)
.L_187:
        /*000c*/ 	.word	0x00000000
        /*0010*/ 	.short	0x0002
        /*0012*/ 	.short	0x0008
        /*0014*/ 	.byte	0x00, 0xf5, 0x21, 0x00


	//----- nvinfo : EIATTR_KPARAM_INFO
	.align		4
.L_188:
        /*0018*/ 	.byte	0x04, 0x17
        /*001a*/ 	.short	(.L_190 - .L_189)
.L_189:
        /*001c*/ 	.word	0x00000000
        /*0020*/ 	.short	0x0001
        /*0022*/ 	.short	0x0004
        /*0024*/ 	.byte	0x00, 0xf0, 0x11, 0x00


	//----- nvinfo : EIATTR_KPARAM_INFO
	.align		4
.L_190:
        /*0028*/ 	.byte	0x04, 0x17
        /*002a*/ 	.short	(.L_192 - .L_191)
.L_191:
        /*002c*/ 	.word	0x00000000
        /*0030*/ 	.short	0x0000
        /*0032*/ 	.short	0x0000
        /*0034*/ 	.byte	0x00, 0xf0, 0x11, 0x00


	//----- nvinfo : EIATTR_SPARSE_MMA_MASK
	.align		4
.L_192:
        /*0038*/ 	.byte	0x03, 0x50
        /*003a*/ 	.short	0x0000


	//----- nvinfo : EIATTR_MAXREG_COUNT
	.align		4
        /*003c*/ 	.byte	0x03, 0x1b
        /*003e*/ 	.short	0x00ff


	//----- nvinfo : EIATTR_MERCURY_ISA_VERSION
	.align		4
        /*0040*/ 	.byte	0x03, 0x5f
        /*0042*/ 	.short	0x0101


	//----- nvinfo : EIATTR_VRC_CTA_INIT_COUNT
	.align		4
        /*0044*/ 	.byte	0x02, 0x4a
	.zero		1
	.zero		1


	//----- nvinfo : EIATTR_EXIT_INSTR_OFFSETS
	.align		4
        /*0048*/ 	.byte	0x04, 0x1c
        /*004a*/ 	.short	(.L_194 - .L_193)


	//   ....[0]....
.L_193:
        /*004c*/ 	.word	0x00000090


	//   ....[1]....
        /*0050*/ 	.word	0x00000550


	//   ....[2]....
        /*0054*/ 	.word	0x00000be0


	//----- nvinfo : EIATTR_CRS_STACK_SIZE
	.align		4
.L_194:
        /*0058*/ 	.byte	0x04, 0x1e
        /*005a*/ 	.short	(.L_196 - .L_195)
.L_195:
        /*005c*/ 	.word	0x00000000


	//----- nvinfo : EIATTR_CBANK_PARAM_SIZE
	.align		4
.L_196:
        /*0060*/ 	.byte	0x03, 0x19
        /*0062*/ 	.short	0x0010


	//----- nvinfo : EIATTR_PARAM_CBANK
	.align		4
        /*0064*/ 	.byte	0x04, 0x0a
        /*0066*/ 	.short	(.L_198 - .L_197)
	.align		4
.L_197:
        /*0068*/ 	.word	index@(.nv.constant0._Z38lagrange_integrating_polynomials_rightfiP5NDG_t)
        /*006c*/ 	.short	0x0380
        /*006e*/ 	.short	0x0010


	//----- nvinfo : EIATTR_SW_WAR
	.align		4
.L_198:
        /*0070*/ 	.byte	0x04, 0x36
        /*0072*/ 	.short	(.L_200 - .L_199)
.L_199:
        /*0074*/ 	.word	0x00000008
.L_200:


//--------------------- .nv.info._Z37lagrange_integrating_polynomials_leftfiP5NDG_t --------------------------
	.section	.nv.info._Z37lagrange_integrating_polynomials_leftfiP5NDG_t,"",@"SHT_CUDA_INFO"
	.sectionflags	@""
	.align	4


	//----- nvinfo : EIATTR_CUDA_API_VERSION
	.align		4
        /*0000*/ 	.byte	0x04, 0x37
        /*0002*/ 	.short	(.L_202 - .L_201)
.L_201:
        /*0004*/ 	.word	0x00000082


	//----- nvinfo : EIATTR_KPARAM_INFO
	.align		4
.L_202:
        /*0008*/ 	.byte	0x04, 0x17
        /*000a*/ 	.short	(.L_204 - .L_203)
.L_203:
        /*000c*/ 	.word	0x00000000
        /*0010*/ 	.short	0x0002
        /*0012*/ 	.short	0x0008
        /*0014*/ 	.byte	0x00, 0xf5, 0x21, 0x00


	//----- nvinfo : EIATTR_KPARAM_INFO
	.align		4
.L_204:
        /*0018*/ 	.byte	0x04, 0x17
        /*001a*/ 	.short	(.L_206 - .L_205)
.L_205:
        /*001c*/ 	.word	0x00000000
        /*0020*/ 	.short	0x0001
        /*0022*/ 	.short	0x0004
        /*0024*/ 	.byte	0x00, 0xf0, 0x11, 0x00


	//----- nvinfo : EIATTR_KPARAM_INFO
	.align		4
.L_206:
        /*0028*/ 	.byte	0x04, 0x17
        /*002a*/ 	.short	(.L_208 - .L_207)
.L_207:
        /*002c*/ 	.word	0x00000000
        /*0030*/ 	.short	0x0000
        /*0032*/ 	.short	0x0000
        /*0034*/ 	.byte	0x00, 0xf0, 0x11, 0x00


	//----- nvinfo : EIATTR_SPARSE_MMA_MASK
	.align		4
.L_208:
        /*0038*/ 	.byte	0x03, 0x50
        /*003a*/ 	.short	0x0000


	//----- nvinfo : EIATTR_MAXREG_COUNT
	.align		4
        /*003c*/ 	.byte	0x03, 0x1b
        /*003e*/ 	.short	0x00ff


	//----- nvinfo : EIATTR_MERCURY_ISA_VERSION
	.align		4
        /*0040*/ 	.byte	0x03, 0x5f
        /*0042*/ 	.short	0x0101


	//----- nvinfo : EIATTR_VRC_CTA_INIT_COUNT
	.align		4
        /*0044*/ 	.byte	0x02, 0x4a
	.zero		1
	.zero		1


	//----- nvinfo : EIATTR_EXIT_INSTR_OFFSETS
	.align		4
        /*0048*/ 	.byte	0x04, 0x1c
        /*004a*/ 	.short	(.L_210 - .L_209)


	//   ....[0]....
.L_209:
        /*004c*/ 	.word	0x00000090


	//   ....[1]....
        /*0050*/ 	.word	0x00000550


	//   ....[2]....
        /*0054*/ 	.word	0x00000be0


	//----- nvinfo : EIATTR_CRS_STACK_SIZE
	.align		4
.L_210:
        /*0058*/ 	.byte	0x04, 0x1e
        /*005a*/ 	.short	(.L_212 - .L_211)
.L_211:
        /*005c*/ 	.word	0x00000000


	//----- nvinfo : EIATTR_CBANK_PARAM_SIZE
	.align		4
.L_212:
        /*0060*/ 	.byte	0x03, 0x19
        /*0062*/ 	.short	0x0010


	//----- nvinfo : EIATTR_PARAM_CBANK
	.align		4
        /*0064*/ 	.byte	0x04, 0x0a
        /*0066*/ 	.short	(.L_214 - .L_213)
	.align		4
.L_213:
        /*0068*/ 	.word	index@(.nv.constant0._Z37lagrange_integrating_polynomials_leftfiP5NDG_t)
        /*006c*/ 	.short	0x0380
        /*006e*/ 	.short	0x0010


	//----- nvinfo : EIATTR_SW_WAR
	.align		4
.L_214:
        /*0070*/ 	.byte	0x04, 0x36
        /*0072*/ 	.short	(.L_216 - .L_215)
.L_215:
        /*0074*/ 	.word	0x00000008
.L_216:


//--------------------- .nv.info._Z29calculate_barycentric_weightsiP5NDG_t --------------------------
	.section	.nv.info._Z29calculate_barycentric_weightsiP5NDG_t,"",@"SHT_CUDA_INFO"
	.sectionflags	@""
	.align	4


	//----- nvinfo : EIATTR_CUDA_API_VERSION
	.align		4
        /*0000*/ 	.byte	0x04, 0x37
        /*0002*/ 	.short	(.L_218 - .L_217)
.L_217:
        /*0004*/ 	.word	0x00000082


	//----- nvinfo : EIATTR_KPARAM_INFO
	.align		4
.L_218:
        /*0008*/ 	.byte	0x04, 0x17
        /*000a*/ 	.short	(.L_220 - .L_219)
.L_219:
        /*000c*/ 	.word	0x00000000
        /*0010*/ 	.short	0x0001
        /*0012*/ 	.short	0x0008
        /*0014*/ 	.byte	0x00, 0xf5, 0x21, 0x00


	//----- nvinfo : EIATTR_KPARAM_INFO
	.align		4
.L_220:
        /*0018*/ 	.byte	0x04, 0x17
        /*001a*/ 	.short	(.L_222 - .L_221)
.L_221:
        /*001c*/ 	.word	0x00000000
        /*0020*/ 	.short	0x0000
        /*0022*/ 	.short	0x0000
        /*0024*/ 	.byte	0x00, 0xf0, 0x11, 0x00


	//----- nvinfo : EIATTR_SPARSE_MMA_MASK
	.align		4
.L_222:
        /*0028*/ 	.byte	0x03, 0x50
        /*002a*/ 	.short	0x0000


	//----- nvinfo : EIATTR_MAXREG_COUNT
	.align		4
        /*002c*/ 	.byte	0x03, 0x1b
        /*002e*/ 	.short	0x00ff


	//----- nvinfo : EIATTR_MERCURY_ISA_VERSION
	.align		4
        /*0030*/ 	.byte	0x03, 0x5f
        /*0032*/ 	.short	0x0101


	//----- nvinfo : EIATTR_VRC_CTA_INIT_COUNT
	.align		4
        /*0034*/ 	.byte	0x02, 0x4a
	.zero		1
	.zero		1


	//----- nvinfo : EIATTR_EXIT_INSTR_OFFSETS
	.align		4
        /*0038*/ 	.byte	0x04, 0x1c
        /*003a*/ 	.short	(.L_224 - .L_223)


	//   ....[0]....
.L_223:
        /*003c*/ 	.word	0x000000b0


	//   ....[1]....
        /*0040*/ 	.word	0x000017d0


	//----- nvinfo : EIATTR_CRS_STACK_SIZE
	.align		4
.L_224:
        /*0044*/ 	.byte	0x04, 0x1e
        /*0046*/ 	.short	(.L_226 - .L_225)
.L_225:
        /*0048*/ 	.word	0x00000000


	//----- nvinfo : EIATTR_CBANK_PARAM_SIZE
	.align		4
.L_226:
        /*004c*/ 	.byte	0x03, 0x19
        /*004e*/ 	.short	0x0010


	//----- nvinfo : EIATTR_PARAM_CBANK
	.align		4
        /*0050*/ 	.byte	0x04, 0x0a
        /*0052*/ 	.short	(.L_228 - .L_227)
	.align		4
.L_227:
        /*0054*/ 	.word	index@(.nv.constant0._Z29calculate_barycentric_weightsiP5NDG_t)
        /*0058*/ 	.short	0x0380
        /*005a*/ 	.short	0x0010


	//----- nvinfo : EIATTR_SW_WAR
	.align		4
.L_228:
        /*005c*/ 	.byte	0x04, 0x36
        /*005e*/ 	.short	(.L_230 - .L_229)
.L_229:
        /*0060*/ 	.word	0x00000008
.L_230:


//--------------------- .nv.info._Z33chebyshev_gauss_nodes_and_weightsiP5NDG_t --------------------------
	.section	.nv.info._Z33chebyshev_gauss_nodes_and_weightsiP5NDG_t,"",@"SHT_CUDA_INFO"
	.sectionflags	@""
	.align	4


	//----- nvinfo : EIATTR_CUDA_API_VERSION
	.align		4
        /*0000*/ 	.byte	0x04, 0x37
        /*0002*/ 	.short	(.L_232 - .L_231)
.L_231:
        /*0004*/ 	.word	0x00000082


	//----- nvinfo : EIATTR_KPARAM_INFO
	.align		4
.L_232:
        /*0008*/ 	.byte	0x04, 0x17
        /*000a*/ 	.short	(.L_234 - .L_233)
.L_233:
        /*000c*/ 	.word	0x00000000
        /*0010*/ 	.short	0x0001
        /*0012*/ 	.short	0x0008
        /*0014*/ 	.byte	0x00, 0xf5, 0x21, 0x00


	//----- nvinfo : EIATTR_KPARAM_INFO
	.align		4
.L_234:
        /*0018*/ 	.byte	0x04, 0x17
        /*001a*/ 	.short	(.L_236 - .L_235)
.L_235:
        /*001c*/ 	.word	0x00000000
        /*0020*/ 	.short	0x0000
        /*0022*/ 	.short	0x0000
        /*0024*/ 	.byte	0x00, 0xf0, 0x11, 0x00


	//----- nvinfo : EIATTR_SPARSE_MMA_MASK
	.align		4
.L_236:
        /*0028*/ 	.byte	0x03, 0x50
        /*002a*/ 	.short	0x0000


	//----- nvinfo : EIATTR_MAXREG_COUNT
	.align		4
        /*002c*/ 	.byte	0x03, 0x1b
        /*002e*/ 	.short	0x00ff


	//----- nvinfo : EIATTR_MERCURY_ISA_VERSION
	.align		4
        /*0030*/ 	.byte	0x03, 0x5f
        /*0032*/ 	.short	0x0101


	//----- nvinfo : EIATTR_VRC_CTA_INIT_COUNT
	.align		4
        /*0034*/ 	.byte	0x02, 0x4a
	.zero		1
	.zero		1


	//----- nvinfo : EIATTR_EXIT_INSTR_OFFSETS
	.align		4
        /*0038*/ 	.byte	0x04, 0x1c
        /*003a*/ 	.short	(.L_238 - .L_237)


	//   ....[0]....
.L_237:
        /*003c*/ 	.word	0x00000080


	//   ....[1]....
        /*0040*/ 	.word	0x00000940


	//----- nvinfo : EIATTR_CRS_STACK_SIZE
	.align		4
.L_238:
        /*0044*/ 	.byte	0x04, 0x1e
        /*0046*/ 	.short	(.L_240 - .L_239)
.L_239:
        /*0048*/ 	.word	0x00000000


	//----- nvinfo : EIATTR_CBANK_PARAM_SIZE
	.align		4
.L_240:
        /*004c*/ 	.byte	0x03, 0x19
        /*004e*/ 	.short	0x0010


	//----- nvinfo : EIATTR_PARAM_CBANK
	.align		4
        /*0050*/ 	.byte	0x04, 0x0a
        /*0052*/ 	.short	(.L_242 - .L_241)
	.align		4
.L_241:
        /*0054*/ 	.word	index@(.nv.constant0._Z33chebyshev_gauss_nodes_and_weightsiP5NDG_t)
        /*0058*/ 	.short	0x0380
        /*005a*/ 	.short	0x0010


	//----- nvinfo : EIATTR_SW_WAR
	.align		4
.L_242:
        /*005c*/ 	.byte	0x04, 0x36
        /*005e*/ 	.short	(.L_244 - .L_243)
.L_243:
        /*0060*/ 	.word	0x00000008
.L_244:


//--------------------- .nv.info._Z12get_solutioniPK9Element_tPfS2_ --------------------------
	.section	.nv.info._Z12get_solutioniPK9Element_tPfS2_,"",@"SHT_CUDA_INFO"
	.sectionflags	@""
	.align	4


	//----- nvinfo : EIATTR_CUDA_API_VERSION
	.align		4
        /*0000*/ 	.byte	0x04, 0x37
        /*0002*/ 	.short	(.L_246 - .L_245)
.L_245:
        /*0004*/ 	.word	0x00000082


	//----- nvinfo : EIATTR_KPARAM_INFO
	.align		4
.L_246:
        /*0008*/ 	.byte	0x04, 0x17
        /*000a*/ 	.short	(.L_248 - .L_247)
.L_247:
        /*000c*/ 	.word	0x00000000
        /*0010*/ 	.short	0x0003
        /*0012*/ 	.short	0x0018
        /*0014*/ 	.byte	0x00, 0xf5, 0x21, 0x00


	//----- nvinfo : EIATTR_KPARAM_INFO
	.align		4
.L_248:
        /*0018*/ 	.byte	0x04, 0x17
        /*001a*/ 	.short	(.L_250 - .L_249)
.L_249:
        /*001c*/ 	.word	0x00000000
        /*0020*/ 	.short	0x0002
        /*0022*/ 	.short	0x0010
        /*0024*/ 	.byte	0x00, 0xf5, 0x21, 0x00


	//----- nvinfo : EIATTR_KPARAM_INFO
	.align		4
.L_250:
        /*0028*/ 	.byte	0x04, 0x17
        /*002a*/ 	.short	(.L_252 - .L_251)
.L_251:
        /*002c*/ 	.word	0x00000000
        /*0030*/ 	.short	0x0001
        /*0032*/ 	.short	0x0008
        /*0034*/ 	.byte	0x00, 0xf5, 0x21, 0x00


	//----- nvinfo : EIATTR_KPARAM_INFO
	.align		4
.L_252:
        /*0038*/ 	.byte	0x04, 0x17
        /*003a*/ 	.short	(.L_254 - .L_253)
.L_253:
        /*003c*/ 	.word	0x00000000
        /*0040*/ 	.short	0x0000
        /*0042*/ 	.short	0x0000
        /*0044*/ 	.byte	0x00, 0xf0, 0x11, 0x00


	//----- nvinfo : EIATTR_SPARSE_MMA_MASK
	.align		4
.L_254:
        /*0048*/ 	.byte	0x03, 0x50
        /*004a*/ 	.short	0x0000


	//----- nvinfo : EIATTR_MAXREG_COUNT
	.align		4
        /*004c*/ 	.byte	0x03, 0x1b
        /*004e*/ 	.short	0x00ff


	//----- nvinfo : EIATTR_MERCURY_ISA_VERSION
	.align		4
        /*0050*/ 	.byte	0x03, 0x5f
        /*0052*/ 	.short	0x0101


	//----- nvinfo : EIATTR_VRC_CTA_INIT_COUNT
	.align		4
        /*0054*/ 	.byte	0x02, 0x4a
	.zero		1
	.zero		1


	//----- nvinfo : EIATTR_EXIT_INSTR_OFFSETS
	.align		4
        /*0058*/ 	.byte	0x04, 0x1c
        /*005a*/ 	.short	(.L_256 - .L_255)


	//   ....[0]....
.L_255:
        /*005c*/ 	.word	0x00000070


	//   ....[1]....
        /*0060*/ 	.word	0x00000270


	//----- nvinfo : EIATTR_CRS_STACK_SIZE
	.align		4
.L_256:
        /*0064*/ 	.byte	0x04, 0x1e
        /*0066*/ 	.short	(.L_258 - .L_257)
.L_257:
        /*0068*/ 	.word	0x00000000


	//----- nvinfo : EIATTR_CBANK_PARAM_SIZE
	.align		4
.L_258:
        /*006c*/ 	.byte	0x03, 0x19
        /*006e*/ 	.short	0x0020


	//----- nvinfo : EIATTR_PARAM_CBANK
	.align		4
        /*0070*/ 	.byte	0x04, 0x0a
        /*0072*/ 	.short	(.L_260 - .L_259)
	.align		4
.L_259:
        /*0074*/ 	.word	index@(.nv.constant0._Z12get_solutioniPK9Element_tPfS2_)
        /*0078*/ 	.short	0x0380
        /*007a*/ 	.short	0x0020


	//----- nvinfo : EIATTR_SW_WAR
	.align		4
.L_260:
        /*007c*/ 	.byte	0x04, 0x36
        /*007e*/ 	.short	(.L_262 - .L_261)
.L_261:
        /*0080*/ 	.word	0x00000008
.L_262:


//--------------------- .nv.info._Z18initial_conditionsiP9Element_tPK5NDG_t --------------------------
	.section	.nv.info._Z18initial_conditionsiP9Element_tPK5NDG_t,"",@"SHT_CUDA_INFO"
	.sectionflags	@""
	.align	4


	//----- nvinfo : EIATTR_CUDA_API_VERSION
	.align		4
        /*0000*/ 	.byte	0x04, 0x37
        /*0002*/ 	.short	(.L_264 - .L_263)
.L_263:
        /*0004*/ 	.word	0x00000082


	//----- nvinfo : EIATTR_KPARAM_INFO
	.align		4
.L_264:
        /*0008*/ 	.byte	0x04, 0x17
        /*000a*/ 	.short	(.L_266 - .L_265)
.L_265:
        /*000c*/ 	.word	0x00000000
        /*0010*/ 	.short	0x0002
        /*0012*/ 	.short	0x0010
        /*0014*/ 	.byte	0x00, 0xf5, 0x21, 0x00


	//----- nvinfo : EIATTR_KPARAM_INFO
	.align		4
.L_266:
        /*0018*/ 	.byte	0x04, 0x17
        /*001a*/ 	.short	(.L_268 - .L_267)
.L_267:
        /*001c*/ 	.word	0x00000000
        /*0020*/ 	.short	0x0001
        /*0022*/ 	.short	0x0008
        /*0024*/ 	.byte	0x00, 0xf5, 0x21, 0x00


	//----- nvinfo : EIATTR_KPARAM_INFO
	.align		4
.L_268:
        /*0028*/ 	.byte	0x04, 0x17
        /*002a*/ 	.short	(.L_270 - .L_269)
.L_269:
        /*002c*/ 	.word	0x00000000
        /*0030*/ 	.short	0x0000
        /*0032*/ 	.short	0x0000
        /*0034*/ 	.byte	0x00, 0xf0, 0x11, 0x00


	//----- nvinfo : EIATTR_SPARSE_MMA_MASK
	.align		4
.L_270:
        /*0038*/ 	.byte	0x03, 0x50
        /*003a*/ 	.short	0x0000


	//----- nvinfo : EIATTR_MAXREG_COUNT
	.align		4
        /*003c*/ 	.byte	0x03, 0x1b
        /*003e*/ 	.short	0x00ff


	//----- nvinfo : EIATTR_MERCURY_ISA_VERSION
	.align		4
        /*0040*/ 	.byte	0x03, 0x5f
        /*0042*/ 	.short	0x0101


	//----- nvinfo : EIATTR_VRC_CTA_INIT_COUNT
	.align		4
        /*0044*/ 	.byte	0x02, 0x4a
	.zero		1
	.zero		1


	//----- nvinfo : EIATTR_EXIT_INSTR_OFFSETS
	.align		4
        /*0048*/ 	.byte	0x04, 0x1c
        /*004a*/ 	.short	(.L_272 - .L_271)


	//   ....[0]....
.L_271:
        /*004c*/ 	.word	0x00000070


	//   ....[1]....
        /*0050*/ 	.word	0x00000af0


	//----- nvinfo : EIATTR_CRS_STACK_SIZE
	.align		4
.L_272:
        /*0054*/ 	.byte	0x04, 0x1e
        /*0056*/ 	.short	(.L_274 - .L_273)
.L_273:
        /*0058*/ 	.word	0x00000000


	//----- nvinfo : EIATTR_CBANK_PARAM_SIZE
	.align		4
.L_274:
        /*005c*/ 	.byte	0x03, 0x19
        /*005e*/ 	.short	0x0018


	//----- nvinfo : EIATTR_PARAM_CBANK
	.align		4
        /*0060*/ 	.byte	0x04, 0x0a
        /*0062*/ 	.short	(.L_276 - .L_275)
	.align		4
.L_275:
        /*0064*/ 	.word	index@(.nv.constant0._Z18initial_conditionsiP9Element_tPK5NDG_t)
        /*0068*/ 	.short	0x0380
        /*006a*/ 	.short	0x0018


	//----- nvinfo : EIATTR_SW_WAR
	.align		4
.L_276:
        /*006c*/ 	.byte	0x04, 0x36
        /*006e*/ 	.short	(.L_278 - .L_277)
.L_277:
        /*0070*/ 	.word	0x00000008
.L_278:


//--------------------- .nv.info._Z14build_elementsiiP9Element_t --------------------------
	.section	.nv.info._Z14build_elementsiiP9Element_t,"",@"SHT_CUDA_INFO"
	.sectionflags	@""
	.align	4


	//----- nvinfo : EIATTR_CUDA_API_VERSION
	.align		4
        /*0000*/ 	.byte	0x04, 0x37
        /*0002*/ 	.short	(.L_280 - .L_279)
.L_279:
        /*0004*/ 	.word	0x00000082


	//----- nvinfo : EIATTR_KPARAM_INFO
	.align		4
.L_280:
        /*0008*/ 	.byte	0x04, 0x17
        /*000a*/ 	.short	(.L_282 - .L_281)
.L_281:
        /*000c*/ 	.word	0x00000000
        /*0010*/ 	.short	0x0002
        /*0012*/ 	.short	0x0008
        /*0014*/ 	.byte	0x00, 0xf5, 0x21, 0x00


	//----- nvinfo : EIATTR_KPARAM_INFO
	.align		4
.L_282:
        /*0018*/ 	.byte	0x04, 0x17
        /*001a*/ 	.short	(.L_284 - .L_283)
.L_283:
        /*001c*/ 	.word	0x00000000
        /*0020*/ 	.short	0x0001
        /*0022*/ 	.short	0x0004
        /*0024*/ 	.byte	0x00, 0xf0, 0x11, 0x00


	//----- nvinfo : EIATTR_KPARAM_INFO
	.align		4
.L_284:
        /*0028*/ 	.byte	0x04, 0x17
        /*002a*/ 	.short	(.L_286 - .L_285)
.L_285:
        /*002c*/ 	.word	0x00000000
        /*0030*/ 	.short	0x0000
        /*0032*/ 	.short	0x0000
        /*0034*/ 	.byte	0x00, 0xf0, 0x11, 0x00


	//----- nvinfo : EIATTR_SPARSE_MMA_MASK
	.align		4
.L_286:
        /*0038*/ 	.byte	0x03, 0x50
        /*003a*/ 	.short	0x0000


	//----- nvinfo : EIATTR_MAXREG_COUNT
	.align		4
        /*003c*/ 	.byte	0x03, 0x1b
        /*003e*/ 	.short	0x00ff


	//----- nvinfo : EIATTR_EXTERNS
	.align		4
        /*0040*/ 	.byte	0x04, 0x0f
        /*0042*/ 	.short	(.L_288 - .L_287)


	//   ....[0]....
	.align		4
.L_287:
        /*0044*/ 	.word	index@(malloc)


	//   ....[1]....
	.align		4
        /*0048*/ 	.word	index@(free)


	//----- nvinfo : EIATTR_MERCURY_ISA_VERSION
	.align		4
.L_288:
        /*004c*/ 	.byte	0x03, 0x5f
        /*004e*/ 	.short	0x0101


	//----- nvinfo : EIATTR_VRC_CTA_INIT_COUNT
	.align		4
        /*0050*/ 	.byte	0x02, 0x4a
	.zero		1
	.zero		1


	//----- nvinfo : EIATTR_SYSCALL_OFFSETS
	.align		4
        /*0054*/ 	.byte	0x04, 0x46
        /*0056*/ 	.short	(.L_290 - .L_289)


	//   ....[0]....
.L_289:
        /*0058*/ 	.word	0x00000180


	//   ....[1]....
        /*005c*/ 	.word	0x00000230


	//   ....[2]....
        /*0060*/ 	.word	0x00000330


	//   ....[3]....
        /*0064*/ 	.word	0x00000380


	//----- nvinfo : EIATTR_EXIT_INSTR_OFFSETS
	.align		4
.L_290:
        /*0068*/ 	.byte	0x04, 0x1c
        /*006a*/ 	.short	(.L_292 - .L_291)


	//   ....[0]....
.L_291:
        /*006c*/ 	.word	0x00000070


	//   ....[1]....
        /*0070*/ 	.word	0x000003c0


	//----- nvinfo : EIATTR_CRS_STACK_SIZE
	.align		4
.L_292:
        /*0074*/ 	.byte	0x04, 0x1e
        /*0076*/ 	.short	(.L_294 - .L_293)
.L_293:
        /*0078*/ 	.word	0x00000000


	//----- nvinfo : EIATTR_CBANK_PARAM_SIZE
	.align		4
.L_294:
        /*007c*/ 	.byte	0x03, 0x19
        /*007e*/ 	.short	0x0010


	//----- nvinfo : EIATTR_PARAM_CBANK
	.align		4
        /*0080*/ 	.byte	0x04, 0x0a
        /*0082*/ 	.short	(.L_296 - .L_295)
	.align		4
.L_295:
        /*0084*/ 	.word	index@(.nv.constant0._Z14build_elementsiiP9Element_t)
        /*0088*/ 	.short	0x0380
        /*008a*/ 	.short	0x0010


	//----- nvinfo : EIATTR_SW_WAR
	.align		4
.L_296:
        /*008c*/ 	.byte	0x04, 0x36
        /*008e*/ 	.short	(.L_298 - .L_297)
.L_297:
        /*0090*/ 	.word	0x00000008
.L_298:


//--------------------- .nv.info._Z9build_NDGiP5NDG_t --------------------------
	.section	.nv.info._Z9build_NDGiP5NDG_t,"",@"SHT_CUDA_INFO"
	.sectionflags	@""
	.align	4


	//----- nvinfo : EIATTR_CUDA_API_VERSION
	.align		4
        /*0000*/ 	.byte	0x04, 0x37
        /*0002*/ 	.short	(.L_300 - .L_299)
.L_299:
        /*0004*/ 	.word	0x00000082


	//----- nvinfo : EIATTR_KPARAM_INFO
	.align		4
.L_300:
        /*0008*/ 	.byte	0x04, 0x17
        /*000a*/ 	.short	(.L_302 - .L_301)
.L_301:
        /*000c*/ 	.word	0x00000000
        /*0010*/ 	.short	0x0001
        /*0012*/ 	.short	0x0008
        /*0014*/ 	.byte	0x00, 0xf5, 0x21, 0x00


	//----- nvinfo : EIATTR_KPARAM_INFO
	.align		4
.L_302:
        /*0018*/ 	.byte	0x04, 0x17
        /*001a*/ 	.short	(.L_304 - .L_303)
.L_303:
        /*001c*/ 	.word	0x00000000
        /*0020*/ 	.short	0x0000
        /*0022*/ 	.short	0x0000
        /*0024*/ 	.byte	0x00, 0xf0, 0x11, 0x00


	//----- nvinfo : EIATTR_SPARSE_MMA_MASK
	.align		4
.L_304:
        /*0028*/ 	.byte	0x03, 0x50
        /*002a*/ 	.short	0x0000


	//----- nvinfo : EIATTR_MAXREG_COUNT
	.align		4
        /*002c*/ 	.byte	0x03, 0x1b
        /*002e*/ 	.short	0x00ff


	//----- nvinfo : EIATTR_EXTERNS
	.align		4
        /*0030*/ 	.byte	0x04, 0x0f
        /*0032*/ 	.short	(.L_306 - .L_305)


	//   ....[0]....
	.align		4
.L_305:
        /*0034*/ 	.word	index@(malloc)


	//   ....[1]....
	.align		4
        /*0038*/ 	.word	index@(free)


	//----- nvinfo : EIATTR_MERCURY_ISA_VERSION
	.align		4
.L_306:
        /*003c*/ 	.byte	0x03, 0x5f
        /*003e*/ 	.short	0x0101


	//----- nvinfo : EIATTR_VRC_CTA_INIT_COUNT
	.align		4
        /*0040*/ 	.byte	0x02, 0x4a
	.zero		1
	.zero		1


	//----- nvinfo : EIATTR_SYSCALL_OFFSETS
	.align		4
        /*0044*/ 	.byte	0x04, 0x46
        /*0046*/ 	.short	(.L_308 - .L_307)


	//   ....[0]....
.L_307:
        /*0048*/ 	.word	0x000001b0


	//   ....[1]....
        /*004c*/ 	.word	0x00000260


	//   ....[2]....
        /*0050*/ 	.word	0x00000310


	//   ....[3]....
        /*0054*/ 	.word	0x000003c0


	//   ....[4]....
        /*0058*/ 	.word	0x00000470


	//   ....[5]....
        /*005c*/ 	.word	0x00000520


	//   ....[6]....
        /*0060*/ 	.word	0x000005d0


	//   ....[7]....
        /*0064*/ 	.word	0x00000720


	//   ....[8]....
        /*0068*/ 	.word	0x00000770


	//   ....[9]....
        /*006c*/ 	.word	0x000007c0


	//   ....[10]....
        /*0070*/ 	.word	0x00000810


	//   ....[11]....
        /*0074*/ 	.word	0x00000860


	//   ....[12]....
        /*0078*/ 	.word	0x000008b0


	//   ....[13]....
        /*007c*/ 	.word	0x00000900


	//----- nvinfo : EIATTR_EXIT_INSTR_OFFSETS
	.align		4
.L_308:
        /*0080*/ 	.byte	0x04, 0x1c
        /*0082*/ 	.short	(.L_310 - .L_309)


	//   ....[0]....
.L_309:
        /*0084*/ 	.word	0x00000060


	//   ....[1]....
        /*0088*/ 	.word	0x00000950


	//----- nvinfo : EIATTR_CRS_STACK_SIZE
	.align		4
.L_310:
        /*008c*/ 	.byte	0x04, 0x1e
        /*008e*/ 	.short	(.L_312 - .L_311)
.L_311:
        /*0090*/ 	.word	0x00000000


	//----- nvinfo : EIATTR_CBANK_PARAM_SIZE
	.align		4
.L_312:
        /*0094*/ 	.byte	0x03, 0x19
        /*0096*/ 	.short	0x0010


	//----- nvinfo : EIATTR_PARAM_CBANK
	.align		4
        /*0098*/ 	.byte	0x04, 0x0a
        /*009a*/ 	.short	(.L_314 - .L_313)
	.align		4
.L_313:
        /*009c*/ 	.word	index@(.nv.constant0._Z9build_NDGiP5NDG_t)
        /*00a0*/ 	.short	0x0380
        /*00a2*/ 	.short	0x0010


	//----- nvinfo : EIATTR_SW_WAR
	.align		4
.L_314:
        /*00a4*/ 	.byte	0x04, 0x36
        /*00a6*/ 	.short	(.L_316 - .L_315)
.L_315:
        /*00a8*/ 	.word	0x00000008
.L_316:


//--------------------- .nv.callgraph             --------------------------
	.section	.nv.callgraph,"",@"SHT_CUDA_CALLGRAPH"
	.align	4
	.sectionentsize	8
	.align		4
        /*0000*/ 	.word	0x00000000
	.align		4
        /*0004*/ 	.word	0xffffffff
	.align		4
        /*0008*/ 	.word	index@(_Z14build_elementsiiP9Element_t)
	.align		4
        /*000c*/ 	.word	index@(free)
	.align		4
        /*0010*/ 	.word	index@(_Z14build_elementsiiP9Element_t)
	.align		4
        /*0014*/ 	.word	index@(malloc)
	.align		4
        /*0018*/ 	.word	index@(_Z9build_NDGiP5NDG_t)
	.align		4
        /*001c*/ 	.word	index@(free)
	.align		4
        /*0020*/ 	.word	index@(_Z9build_NDGiP5NDG_t)
	.align		4
        /*0024*/ 	.word	index@(malloc)
	.align		4
        /*0028*/ 	.word	0x00000000
	.align		4
        /*002c*/ 	.word	0xfffffffe
	.align		4
        /*0030*/ 	.word	0x00000000
	.align		4
        /*0034*/ 	.word	0xfffffffd
	.align		4
        /*0038*/ 	.word	0x00000000
	.align		4
        /*003c*/ 	.word	0xfffffffc


//--------------------- .nv.constant4             --------------------------
	.section	.nv.constant4,"a",@progbits
	.align	8
	.align		8
.nv.constant4:
        /*0000*/ 	.dword	__cudart_i2opi_f
	.align		8
        /*0008*/ 	.dword	malloc
	.align		8
        /*0010*/ 	.dword	free


//--------------------- .text._Z26compute_dg_time_derivativeiP9Element_tPK5NDG_t --------------------------
	.section	.text._Z26compute_dg_time_derivativeiP9Element_tPK5NDG_t,"ax",@progbits
	.align	128
        .global         _Z26compute_dg_time_derivativeiP9Element_tPK5NDG_t
        .type           _Z26compute_dg_time_derivativeiP9Element_tPK5NDG_t,@function
        .size           _Z26compute_dg_time_derivativeiP9Element_tPK5NDG_t,(.L_x_348 - _Z26compute_dg_time_derivativeiP9Element_tPK5NDG_t)
        .other          _Z26compute_dg_time_derivativeiP9Element_tPK5NDG_t,@"STO_CUDA_ENTRY STV_DEFAULT"
_Z26compute_dg_time_derivativeiP9Element_tPK5NDG_t:
.text._Z26compute_dg_time_derivativeiP9Element_tPK5NDG_t:
[----:B------:R-:W-:Y:S01]  /*0000*/  LDC R1, c[0x0][0x37c] ;  /* 0x0000df00ff017b82 */ /* 0x000fe20000000800 */
[----:B------:R-:W0:Y:S07]  /*0010*/  S2R R0, SR_TID.X ;  /* 0x0000000000007919 */ /* 0x000e2e0000002100 */
[----:B------:R-:W0:Y:S01]  /*0020*/  S2UR UR4, SR_CTAID.X ;  /* 0x00000000000479c3 */ /* 0x000e220000002500 */
[----:B------:R-:W1:Y:S07]  /*0030*/  LDCU UR5, c[0x0][0x380] ;  /* 0x00007000ff0577ac */ /* 0x000e6e0008000800 */
[----:B------:R-:W0:Y:S02]  /*0040*/  LDC R3, c[0x0][0x360] ;  /* 0x0000d800ff037b82 */ /* 0x000e240000000800 */
[----:B0-----:R-:W-:-:S05]  /*0050*/  IMAD R0, R3, UR4, R0 ;  /* 0x0000000403007c24 */ /* 0x001fca000f8e0200 */
[----:B-1----:R-:W-:-:S13]  /*0060*/  ISETP.GT.AND P0, PT, R0, UR5, PT ;  /* 0x0000000500007c0c */ /* 0x002fda000bf04270 */
[----:B------:R-:W-:Y:S05]  /*0070*/  @P0 EXIT ;  /* 0x000000000000094d */ /* 0x000fea0003800000 */
[----:B------:R-:W0:Y:S01]  /*0080*/  LDCU UR4, c[0x0][0x370] ;  /* 0x00006e00ff0477ac */ /* 0x000e220008000800 */
[----:B------:R-:W1:Y:S01]  /*0090*/  LDCU.64 UR6, c[0x0][0x358] ;  /* 0x00006b00ff0677ac */ /* 0x000e620008000a00 */
[----:B0-----:R-:W-:-:S07]  /*00a0*/  IMAD R3, R3, UR4, RZ ;  /* 0x0000000403037c24 */ /* 0x001fce000f8e02ff */
.L_x_32:
[----:B01----:R-:W0:Y:S01]  /*00b0*/  LDC.64 R14, c[0x0][0x388] ;  /* 0x0000e200ff0e7b82 */ /* 0x003e220000000a00 */
[----:B------:R-:W2:Y:S01]  /*00c0*/  LDCU UR4, c[0x0][0x380] ;  /* 0x00007000ff0477ac */ /* 0x000ea20008000800 */
[----:B0-----:R-:W-:-:S05]  /*00d0*/  IMAD.WIDE R14, R0, 0x28, R14 ;  /* 0x00000028000e7825 */ /* 0x001fca00078e020e */
[----:B-1----:R-:W3:Y:S01]  /*00e0*/  LDG.E R2, desc[UR6][R14.64] ;  /* 0x000000060e027981 */ /* 0x002ee2000c1e1900 */
[----:B------:R-:W0:Y:S01]  /*00f0*/  LDC.64 R12, c[0x0][0x390] ;  /* 0x0000e400ff0c7b82 */ /* 0x000e220000000a00 */
[----:B------:R-:W-:Y:S01]  /*0100*/  IADD3 R0, PT, PT, R3, R0, RZ ;  /* 0x0000000003007210 */ /* 0x000fe20007ffe0ff */
[----:B------:R-:W-:Y:S01]  /*0110*/  BSSY.RECONVERGENT B0, `(.L_x_0) ;  /* 0x00000b9000007945 */ /* 0x000fe20003800200 */
[----:B------:R-:W-:Y:S02]  /*0120*/  IMAD.MOV.U32 R25, RZ, RZ, RZ ;  /* 0x000000ffff197224 */ /* 0x000fe400078e00ff */
[----:B--2---:R-:W-:Y:S02]  /*0130*/  ISETP.GT.AND P1, PT, R0, UR4, PT ;  /* 0x0000000400007c0c */ /* 0x004fe4000bf24270 */
[C---:B---3--:R-:W-:Y:S01]  /*0140*/  ISETP.GE.AND P0, PT, R2.reuse, RZ, PT ;  /* 0x000000ff0200720c */ /* 0x048fe20003f06270 */
[C---:B------:R-:W-:Y:S01]  /*0150*/  IMAD R4, R2.reuse, R2, R2 ;  /* 0x0000000202047224 */ /* 0x040fe200078e0202 */
[----:B------:R-:W-:-:S04]  /*0160*/  IADD3 R5, PT, PT, R2, 0x1, RZ ;  /* 0x0000000102057810 */ /* 0x000fc80007ffe0ff */
[----:B------:R-:W-:-:S04]  /*0170*/  LEA.HI R6, R4, R4, RZ, 0x1 ;  /* 0x0000000404067211 */ /* 0x000fc800078f08ff */
[----:B------:R-:W-:-:S03]  /*0180*/  SHF.R.S32.HI R6, RZ, 0x1, R6 ;  /* 0x00000001ff067819 */ /* 0x000fc60000011406 */
[----:B0-----:R-:W-:Y:S05]  /*0190*/  @!P0 BRA `(.L_x_1) ;  /* 0x0000000800c08947 */ /* 0x001fea0003800000 */
[----:B------:R0:W5:Y:S04]  /*01a0*/  LDG.E.64 R10, desc[UR6][R12.64+0x20] ;  /* 0x000020060c0a7981 */ /* 0x000168000c1e1b00 */
[----:B------:R0:W5:Y:S01]  /*01b0*/  LDG.E.64 R8, desc[UR6][R14.64+0x18] ;  /* 0x000018060e087981 */ /* 0x000162000c1e1b00 */
[----:B------:R-:W-:Y:S01]  /*01c0*/  ISETP.GE.U32.AND P2, PT, R2, 0xf, PT ;  /* 0x0000000f0200780c */ /* 0x000fe20003f46070 */
[----:B------:R-:W-:Y:S01]  /*01d0*/  BSSY.RECONVERGENT B1, `(.L_x_2) ;  /* 0x000004a000017945 */ /* 0x000fe20003800200 */
[----:B------:R-:W-:Y:S01]  /*01e0*/  LOP3.LUT R20, R5, 0xf, RZ, 0xc0, !PT ;  /* 0x0000000f05147812 */ /* 0x000fe200078ec0ff */
[----:B------:R-:W-:Y:S02]  /*01f0*/  HFMA2 R7, -RZ, RZ, 0, 0 ;  /* 0x00000000ff077431 */ /* 0x000fe400000001ff */
[----:B------:R-:W-:Y:S01]  /*0200*/  IMAD.MOV.U32 R25, RZ, RZ, RZ ;  /* 0x000000ffff197224 */ /* 0x000fe200078e00ff */
[----:B------:R-:W-:-:S07]  /*0210*/  ISETP.NE.AND P0, PT, R20, RZ, PT ;  /* 0x000000ff1400720c */ /* 0x000fce0003f05270 */
[----:B0-----:R-:W-:Y:S06]  /*0220*/  @!P2 BRA `(.L_x_3) ;  /* 0x000000040010a947 */ /* 0x001fec0003800000 */
[----:B-----5:R-:W-:Y:S01]  /*0230*/  IMAD.WIDE.U32 R16, R6, 0x4, R8 ;  /* 0x0000000406107825 */ /* 0x020fe200078e0008 */
[----:B------:R-:W-:-:S03]  /*0240*/  LOP3.LUT R7, R5, 0xfffffff0, RZ, 0xc0, !PT ;  /* 0xfffffff005077812 */ /* 0x000fc600078ec0ff */
[----:B------:R-:W-:Y:S01]  /*0250*/  IMAD.WIDE.U32 R18, R6, 0x4, R10 ;  /* 0x0000000406127825 */ /* 0x000fe200078e000a */
[----:B------:R-:W-:Y:S02]  /*0260*/  IADD3 R22, P2, PT, R16, 0x20, RZ ;  /* 0x0000002010167810 */ /* 0x000fe40007f5e0ff */
[----:B------:R-:W-:Y:S01]  /*0270*/  IADD3 R23, PT, PT, -R7, RZ, RZ ;  /* 0x000000ff07177210 */ /* 0x000fe20007ffe1ff */
[----:B------:R-:W-:Y:S01]  /*0280*/  IMAD.MOV.U32 R25, RZ, RZ, RZ ;  /* 0x000000ffff197224 */ /* 0x000fe200078e00ff */
[----:B------:R-:W-:Y:S01]  /*0290*/  IADD3 R21, P3, PT, R18, 0x20, RZ ;  /* 0x0000002012157810 */ /* 0x000fe20007f7e0ff */
[----:B------:R-:W-:-:S03]  /*02a0*/  IMAD.X R27, RZ, RZ, R17, P2 ;  /* 0x000000ffff1b7224 */ /* 0x000fc600010e0611 */
[----:B------:R-:W-:-:S09]  /*02b0*/  IADD3.X R28, PT, PT, RZ, R19, RZ, P3, !PT ;  /* 0x00000013ff1c7210 */ /* 0x000fd20001ffe4ff */
.L_x_4:
[----:B------:R-:W-:Y:S01]  /*02c0*/  IMAD.MOV.U32 R16, RZ, RZ, R22 ;  /* 0x000000ffff107224 */ /* 0x000fe200078e0016 */
[----:B------:R-:W-:Y:S01]  /*02d0*/  MOV R17, R27 ;  /* 0x0000001b00117202 */ /* 0x000fe20000000f00 */
[----:B------:R-:W-:Y:S01]  /*02e0*/  IMAD.MOV.U32 R18, RZ, RZ, R21 ;  /* 0x000000ffff127224 */ /* 0x000fe200078e0015 */
[----:B------:R-:W-:-:S03]  /*02f0*/  MOV R19, R28 ;  /* 0x0000001c00137202 */ /* 0x000fc60000000f00 */
[----:B------:R-:W2:Y:S04]  /*0300*/  LDG.E R21, desc[UR6][R16.64+-0x20] ;  /* 0xffffe00610157981 */ /* 0x000ea8000c1e1900 */
[----:B------:R-:W2:Y:S04]  /*0310*/  LDG.E R22, desc[UR6][R18.64+-0x20] ;  /* 0xffffe00612167981 */ /* 0x000ea8000c1e1900 */
[----:B------:R-:W3:Y:S04]  /*0320*/  LDG.E R24, desc[UR6][R18.64+-0x1c] ;  /* 0xffffe40612187981 */ /* 0x000ee8000c1e1900 */
[----:B------:R-:W3:Y:S04]  /*0330*/  LDG.E R26, desc[UR6][R16.64+-0x1c] ;  /* 0xffffe406101a7981 */ /* 0x000ee8000c1e1900 */
[----:B------:R-:W4:Y:S01]  /*0340*/  LDG.E R27, desc[UR6][R16.64+0x18] ;  /* 0x00001806101b7981 */ /* 0x000f22000c1e1900 */
[----:B--2---:R-:W-:-:S03]  /*0350*/  FFMA R21, R22, R21, R25 ;  /* 0x0000001516157223 */ /* 0x004fc60000000019 */
[----:B------:R-:W2:Y:S04]  /*0360*/  LDG.E R22, desc[UR6][R18.64+-0x18] ;  /* 0xffffe80612167981 */ /* 0x000ea8000c1e1900 */
[----:B------:R-:W2:Y:S01]  /*0370*/  LDG.E R25, desc[UR6][R16.64+-0x18] ;  /* 0xffffe80610197981 */ /* 0x000ea2000c1e1900 */
[----:B---3--:R-:W-:-:S03]  /*0380*/  FFMA R21, R24, R26, R21 ;  /* 0x0000001a18157223 */ /* 0x008fc60000000015 */
[----:B------:R-:W3:Y:S04]  /*0390*/  LDG.E R24, desc[UR6][R18.64+-0x14] ;  /* 0xffffec0612187981 */ /* 0x000ee8000c1e1900 */
[----:B------:R-:W3:Y:S01]  /*03a0*/  LDG.E R26, desc[UR6][R16.64+-0x14] ;  /* 0xffffec06101a7981 */ /* 0x000ee2000c1e1900 */
        /* <DEDUP_REMOVED lines=30> */
[----:B------:R-:W-:Y:S02]  /*0590*/  VIADD R23, R23, 0x10 ;  /* 0x0000001017177836 */ /* 0x000fe40000000000 */
[----:B--2---:R-:W-:Y:S02]  /*05a0*/  FFMA R21, R22, R25, R21 ;  /* 0x0000001916157223 */ /* 0x004fe40000000015 */
[----:B------:R-:W4:Y:S04]  /*05b0*/  LDG.E R22, desc[UR6][R18.64+0x18] ;  /* 0x0000180612167981 */ /* 0x000f28000c1e1900 */
[----:B------:R-:W2:Y:S01]  /*05c0*/  LDG.E R25, desc[UR6][R18.64+0x1c] ;  /* 0x00001c0612197981 */ /* 0x000ea2000c1e1900 */
[----:B---3--:R-:W-:-:S03]  /*05d0*/  FFMA R21, R24, R26, R21 ;  /* 0x0000001a18157223 */ /* 0x008fc60000000015 */
[----:B------:R-:W2:Y:S01]  /*05e0*/  LDG.E R24, desc[UR6][R16.64+0x1c] ;  /* 0x00001c0610187981 */ /* 0x000ea2000c1e1900 */
[----:B------:R-:W-:Y:S01]  /*05f0*/  ISETP.NE.AND P2, PT, R23, RZ, PT ;  /* 0x000000ff1700720c */ /* 0x000fe20003f45270 */
[----:B----4-:R-:W-:Y:S01]  /*0600*/  FFMA R26, R22, R27, R21 ;  /* 0x0000001b161a7223 */ /* 0x010fe20000000015 */
[----:B------:R-:W-:Y:S02]  /*0610*/  IADD3 R21, P4, PT, R18, 0x40, RZ ;  /* 0x0000004012157810 */ /* 0x000fe40007f9e0ff */
[----:B------:R-:W-:-:S03]  /*0620*/  IADD3 R22, P3, PT, R16, 0x40, RZ ;  /* 0x0000004010167810 */ /* 0x000fc60007f7e0ff */
[----:B------:R-:W-:Y:S01]  /*0630*/  IMAD.X R28, RZ, RZ, R19, P4 ;  /* 0x000000ffff1c7224 */ /* 0x000fe200020e0613 */
[----:B------:R-:W-:Y:S01]  /*0640*/  IADD3.X R27, PT, PT, RZ, R17, RZ, P3, !PT ;  /* 0x00000011ff1b7210 */ /* 0x000fe20001ffe4ff */
[----:B--2---:R-:W-:-:S04]  /*0650*/  FFMA R25, R25, R24, R26 ;  /* 0x0000001819197223 */ /* 0x004fc8000000001a */
[----:B------:R-:W-:Y:S05]  /*0660*/  @P2 BRA `(.L_x_4) ;  /* 0xfffffffc00142947 */ /* 0x000fea000383ffff */
.L_x_3:
[----:B------:R-:W-:Y:S05]  /*0670*/  BSYNC.RECONVERGENT B1 ;  /* 0x0000000000017941 */ /* 0x000fea0003800200 */
.L_x_2:
[----:B------:R-:W-:Y:S05]  /*0680*/  @!P0 BRA `(.L_x_1) ;  /* 0x0000000400848947 */ /* 0x000fea0003800000 */
[----:B------:R-:W-:Y:S01]  /*0690*/  ISETP.GE.U32.AND P2, PT, R20, 0x8, PT ;  /* 0x000000081400780c */ /* 0x000fe20003f46070 */
[----:B------:R-:W-:Y:S01]  /*06a0*/  BSSY.RECONVERGENT B1, `(.L_x_5) ;  /* 0x0000028000017945 */ /* 0x000fe20003800200 */
[----:B------:R-:W-:-:S04]  /*06b0*/  LOP3.LUT R26, R5, 0x7, RZ, 0xc0, !PT ;  /* 0x00000007051a7812 */ /* 0x000fc800078ec0ff */
[----:B------:R-:W-:-:S07]  /*06c0*/  ISETP.NE.AND P0, PT, R26, RZ, PT ;  /* 0x000000ff1a00720c */ /* 0x000fce0003f05270 */
[----:B------:R-:W-:Y:S06]  /*06d0*/  @!P2 BRA `(.L_x_6) ;  /* 0x000000000090a947 */ /* 0x000fec0003800000 */
[CC--:B------:R-:W-:Y:S02]  /*06e0*/  IADD3 R27, P2, PT, R6.reuse, R7.reuse, RZ ;  /* 0x00000007061b7210 */ /* 0x0c0fe40007f5e0ff */
[----:B------:R-:W-:Y:S02]  /*06f0*/  IADD3 R21, PT, PT, R6, R7, RZ ;  /* 0x0000000706157210 */ /* 0x000fe40007ffe0ff */
[----:B------:R-:W-:Y:S01]  /*0700*/  IADD3.X R16, PT, PT, RZ, RZ, RZ, P2, !PT ;  /* 0x000000ffff107210 */ /* 0x000fe200017fe4ff */
[----:B------:R-:W-:Y:S02]  /*0710*/  IMAD.SHL.U32 R17, R27, 0x4, RZ ;  /* 0x000000041b117824 */ /* 0x000fe400078e00ff */
[----:B-----5:R-:W-:Y:S01]  /*0720*/  IMAD.WIDE.U32 R22, R21, 0x4, R10 ;  /* 0x0000000415167825 */ /* 0x020fe200078e000a */
[----:B------:R-:W-:Y:S02]  /*0730*/  SHF.L.U64.HI R27, R27, 0x2, R16 ;  /* 0x000000021b1b7819 */ /* 0x000fe40000010210 */
[-C--:B------:R-:W-:Y:S01]  /*0740*/  IADD3 R18, P2, PT, R10, R17.reuse, RZ ;  /* 0x000000110a127210 */ /* 0x080fe20007f5e0ff */
[----:B------:R-:W-:Y:S01]  /*0750*/  IMAD.WIDE.U32 R20, R21, 0x4, R8 ;  /* 0x0000000415147825 */ /* 0x000fe200078e0008 */
[----:B------:R-:W-:Y:S01]  /*0760*/  IADD3 R16, P3, PT, R8, R17, RZ ;  /* 0x0000001108107210 */ /* 0x000fe20007f7e0ff */
[----:B------:R-:W2:Y:S02]  /*0770*/  LDG.E R22, desc[UR6][R22.64] ;  /* 0x0000000616167981 */ /* 0x000ea4000c1e1900 */
[----:B------:R-:W-:Y:S01]  /*0780*/  IMAD.X R19, R11, 0x1, R27, P2 ;  /* 0x000000010b137824 */ /* 0x000fe200010e061b */
[----:B------:R-:W-:Y:S01]  /*0790*/  IADD3.X R17, PT, PT, R9, R27, RZ, P3, !PT ;  /* 0x0000001b09117210 */ /* 0x000fe20001ffe4ff */
[----:B------:R-:W2:Y:S04]  /*07a0*/  LDG.E R20, desc[UR6][R20.64] ;  /* 0x0000000614147981 */ /* 0x000ea8000c1e1900 */
[----:B------:R-:W3:Y:S04]  /*07b0*/  LDG.E R24, desc[UR6][R18.64+0x4] ;  /* 0x0000040612187981 */ /* 0x000ee8000c1e1900 */
[----:B------:R-:W3:Y:S04]  /*07c0*/  LDG.E R27, desc[UR6][R16.64+0x4] ;  /* 0x00000406101b7981 */ /* 0x000ee8000c1e1900 */
[----:B------:R-:W4:Y:S04]  /*07d0*/  LDG.E R29, desc[UR6][R18.64+0x8] ;  /* 0x00000806121d7981 */ /* 0x000f28000c1e1900 */
[----:B------:R-:W4:Y:S04]  /*07e0*/  LDG.E R28, desc[UR6][R16.64+0x8] ;  /* 0x00000806101c7981 */ /* 0x000f28000c1e1900 */
[----:B------:R-:W4:Y:S04]  /*07f0*/  LDG.E R23, desc[UR6][R16.64+0x10] ;  /* 0x0000100610177981 */ /* 0x000f28000c1e1900 */
[----:B------:R-:W4:Y:S01]  /*0800*/  LDG.E R21, desc[UR6][R18.64+0x14] ;  /* 0x0000140612157981 */ /* 0x000f22000c1e1900 */
[----:B--2---:R-:W-:-:S03]  /*0810*/  FFMA R25, R22, R20, R25 ;  /* 0x0000001416197223 */ /* 0x004fc60000000019 */
[----:B------:R-:W2:Y:S04]  /*0820*/  LDG.E R22, desc[UR6][R18.64+0x10] ;  /* 0x0000100612167981 */ /* 0x000ea8000c1e1900 */
[----:B------:R-:W2:Y:S01]  /*0830*/  LDG.E R20, desc[UR6][R18.64+0x18] ;  /* 0x0000180612147981 */ /* 0x000ea2000c1e1900 */
[----:B---3--:R-:W-:-:S03]  /*0840*/  FFMA R24, R24, R27, R25 ;  /* 0x0000001b18187223 */ /* 0x008fc60000000019 */
[----:B------:R-:W3:Y:S04]  /*0850*/  LDG.E R25, desc[UR6][R18.64+0xc] ;  /* 0x00000c0612197981 */ /* 0x000ee8000c1e1900 */
[----:B------:R-:W3:Y:S01]  /*0860*/  LDG.E R27, desc[UR6][R16.64+0xc] ;  /* 0x00000c06101b7981 */ /* 0x000ee2000c1e1900 */
[----:B----4-:R-:W-:-:S03]  /*0870*/  FFMA R24, R29, R28, R24 ;  /* 0x0000001c1d187223 */ /* 0x010fc60000000018 */
[----:B------:R-:W4:Y:S04]  /*0880*/  LDG.E R28, desc[UR6][R16.64+0x18] ;  /* 0x00001806101c7981 */ /* 0x000f28000c1e1900 */
[----:B------:R-:W4:Y:S01]  /*0890*/  LDG.E R29, desc[UR6][R16.64+0x1c] ;  /* 0x00001c06101d7981 */ /* 0x000f22000c1e1900 */
[----:B---3--:R-:W-:-:S03]  /*08a0*/  FFMA R27, R25, R27, R24 ;  /* 0x0000001b191b7223 */ /* 0x008fc60000000018 */
[----:B------:R-:W3:Y:S04]  /*08b0*/  LDG.E R24, desc[UR6][R16.64+0x14] ;  /* 0x0000140610187981 */ /* 0x000ee8000c1e1900 */
[----:B------:R-:W4:Y:S01]  /*08c0*/  LDG.E R25, desc[UR6][R18.64+0x1c] ;  /* 0x00001c0612197981 */ /* 0x000f22000c1e1900 */
[----:B--2---:R-:W-:Y:S01]  /*08d0*/  FFMA R22, R22, R23, R27 ;  /* 0x0000001716167223 */ /* 0x004fe2000000001b */
[----:B------:R-:W-:-:S03]  /*08e0*/  VIADD R7, R7, 0x8 ;  /* 0x0000000807077836 */ /* 0x000fc60000000000 */
[----:B---3--:R-:W-:-:S04]  /*08f0*/  FFMA R21, R21, R24, R22 ;  /* 0x0000001815157223 */ /* 0x008fc80000000016 */
[----:B----4-:R-:W-:-:S04]  /*0900*/  FFMA R20, R20, R28, R21 ;  /* 0x0000001c14147223 */ /* 0x010fc80000000015 */
[----:B------:R-:W-:-:S07]  /*0910*/  FFMA R25, R25, R29, R20 ;  /* 0x0000001d19197223 */ /* 0x000fce0000000014 */
.L_x_6:
[----:B------:R-:W-:Y:S05]  /*0920*/  BSYNC.RECONVERGENT B1 ;  /* 0x0000000000017941 */ /* 0x000fea0003800200 */
.L_x_5:
        /* <DEDUP_REMOVED lines=8> */
[----:B------:R-:W-:Y:S01]  /*09b0*/  SHF.L.U32 R17, R23, 0x2, RZ ;  /* 0x0000000217117819 */ /* 0x000fe200000006ff */
[----:B------:R-:W-:Y:S02]  /*09c0*/  IMAD.X R16, RZ, RZ, RZ, P2 ;  /* 0x000000ffff107224 */ /* 0x000fe400010e06ff */
[----:B-----5:R-:W-:Y:S01]  /*09d0*/  IMAD.WIDE.U32 R18, R21, 0x4, R10 ;  /* 0x0000000415127825 */ /* 0x020fe200078e000a */
[-C--:B------:R-:W-:Y:S02]  /*09e0*/  IADD3 R22, P3, PT, R8, R17.reuse, RZ ;  /* 0x0000001108167210 */ /* 0x080fe40007f7e0ff */
[----:B------:R-:W-:Y:S01]  /*09f0*/  SHF.L.U64.HI R23, R23, 0x2, R16 ;  /* 0x0000000217177819 */ /* 0x000fe20000010210 */
[----:B------:R-:W-:Y:S01]  /*0a00*/  IMAD.WIDE.U32 R20, R21, 0x4, R8 ;  /* 0x0000000415147825 */ /* 0x000fe200078e0008 */
[----:B------:R-:W-:Y:S01]  /*0a10*/  IADD3 R16, P2, PT, R10, R17, RZ ;  /* 0x000000110a107210 */ /* 0x000fe20007f5e0ff */
[----:B------:R-:W2:Y:S04]  /*0a20*/  LDG.E R18, desc[UR6][R18.64] ;  /* 0x0000000612127981 */ /* 0x000ea8000c1e1900 */
        /* <DEDUP_REMOVED lines=9> */
[----:B------:R-:W-:-:S02]  /*0ac0*/  VIADD R7, R7, 0x4 ;  /* 0x0000000407077836 */ /* 0x000fc40000000000 */
[----:B--2---:R-:W-:-:S04]  /*0ad0*/  FFMA R25, R18, R20, R25 ;  /* 0x0000001412197223 */ /* 0x004fc80000000019 */
[----:B---3--:R-:W-:-:S04]  /*0ae0*/  FFMA R25, R28, R29, R25 ;  /* 0x0000001d1c197223 */ /* 0x008fc80000000019 */
[----:B----4-:R-:W-:-:S04]  /*0af0*/  FFMA R26, R26, R19, R25 ;  /* 0x000000131a1a7223 */ /* 0x010fc80000000019 */
[----:B------:R-:W-:-:S07]  /*0b00*/  FFMA R25, R27, R21, R26 ;  /* 0x000000151b197223 */ /* 0x000fce000000001a */
.L_x_8:
[----:B------:R-:W-:Y:S05]  /*0b10*/  BSYNC.RECONVERGENT B1 ;  /* 0x0000000000017941 */ /* 0x000fea0003800200 */
.L_x_7:
[----:B------:R-:W-:Y:S05]  /*0b20*/  @!P0 BRA `(.L_x_1) ;  /* 0x00000000005c8947 */ /* 0x000fea0003800000 */
[----:B------:R-:W-:-:S05]  /*0b30*/  IADD3 R19, PT, PT, R6, R7, RZ ;  /* 0x0000000706137210 */ /* 0x000fca0007ffe0ff */
[----:B-----5:R-:W-:-:S04]  /*0b40*/  IMAD.WIDE.U32 R16, R19, 0x4, R10 ;  /* 0x0000000413107825 */ /* 0x020fc800078e000a */
[----:B------:R-:W-:Y:S02]  /*0b50*/  IMAD.WIDE.U32 R18, R19, 0x4, R8 ;  /* 0x0000000413127825 */ /* 0x000fe400078e0008 */
[----:B------:R-:W2:Y:S04]  /*0b60*/  LDG.E R16, desc[UR6][R16.64] ;  /* 0x0000000610107981 */ /* 0x000ea8000c1e1900 */
[----:B------:R-:W2:Y:S01]  /*0b70*/  LDG.E R18, desc[UR6][R18.64] ;  /* 0x0000000612127981 */ /* 0x000ea2000c1e1900 */
[----:B------:R-:W-:Y:S01]  /*0b80*/  ISETP.NE.AND P0, PT, R24, 0x1, PT ;  /* 0x000000011800780c */ /* 0x000fe20003f05270 */
[----:B--2---:R-:W-:-:S12]  /*0b90*/  FFMA R25, R16, R18, R25 ;  /* 0x0000001210197223 */ /* 0x004fd80000000019 */
[----:B------:R-:W-:Y:S05]  /*0ba0*/  @!P0 BRA `(.L_x_1) ;  /* 0x00000000003c8947 */ /* 0x000fea0003800000 */
[----:B------:R-:W-:-:S04]  /*0bb0*/  IADD3 R17, P0, PT, R6, R7, RZ ;  /* 0x0000000706117210 */ /* 0x000fc80007f1e0ff */
[C---:B------:R-:W-:Y:S01]  /*0bc0*/  SHF.L.U32 R7, R17.reuse, 0x2, RZ ;  /* 0x0000000211077819 */ /* 0x040fe200000006ff */
[----:B------:R-:W-:Y:S01]  /*0bd0*/  IMAD.X R16, RZ, RZ, RZ, P0 ;  /* 0x000000ffff107224 */ /* 0x000fe200000e06ff */
[----:B------:R-:W-:Y:S02]  /*0be0*/  ISETP.NE.AND P0, PT, R24, 0x2, PT ;  /* 0x000000021800780c */ /* 0x000fe40003f05270 */
[-C--:B------:R-:W-:Y:S02]  /*0bf0*/  IADD3 R10, P2, PT, R10, R7.reuse, RZ ;  /* 0x000000070a0a7210 */ /* 0x080fe40007f5e0ff */
[----:B------:R-:W-:Y:S02]  /*0c00*/  SHF.L.U64.HI R17, R17, 0x2, R16 ;  /* 0x0000000211117819 */ /* 0x000fe40000010210 */
[----:B------:R-:W-:-:S03]  /*0c10*/  IADD3 R8, P3, PT, R8, R7, RZ ;  /* 0x0000000708087210 */ /* 0x000fc60007f7e0ff */
[----:B------:R-:W-:Y:S01]  /*0c20*/  IMAD.X R11, R11, 0x1, R17, P2 ;  /* 0x000000010b0b7824 */ /* 0x000fe200010e0611 */
[----:B------:R-:W-:-:S04]  /*0c30*/  IADD3.X R9, PT, PT, R9, R17, RZ, P3, !PT ;  /* 0x0000001109097210 */ /* 0x000fc80001ffe4ff */
[----:B------:R-:W2:Y:S04]  /*0c40*/  LDG.E R16, desc[UR6][R10.64+0x4] ;  /* 0x000004060a107981 */ /* 0x000ea8000c1e1900 */
[----:B------:R-:W2:Y:S04]  /*0c50*/  LDG.E R7, desc[UR6][R8.64+0x4] ;  /* 0x0000040608077981 */ /* 0x000ea8000c1e1900 */
[----:B------:R-:W3:Y:S04]  /*0c60*/  @P0 LDG.E R18, desc[UR6][R10.64+0x8] ;  /* 0x000008060a120981 */ /* 0x000ee8000c1e1900 */
[----:B------:R-:W3:Y:S01]  /*0c70*/  @P0 LDG.E R17, desc[UR6][R8.64+0x8] ;  /* 0x0000080608110981 */ /* 0x000ee2000c1e1900 */
[----:B--2---:R-:W-:-:S04]  /*0c80*/  FFMA R25, R16, R7, R25 ;  /* 0x0000000710197223 */ /* 0x004fc80000000019 */
[----:B---3--:R-:W-:-:S07]  /*0c90*/  @P0 FFMA R25, R18, R17, R25 ;  /* 0x0000001112190223 */ /* 0x008fce0000000019 */
.L_x_1:
[----:B------:R-:W-:Y:S05]  /*0ca0*/  BSYNC.RECONVERGENT B0 ;  /* 0x0000000000007941 */ /* 0x000fea0003800200 */
.L_x_0:
[----:B------:R0:W-:Y:S01]  /*0cb0*/  STG.E desc[UR6][R14.64+0x4], R25 ;  /* 0x000004190e007986 */ /* 0x0001e2000c101906 */
[----:B------:R-:W-:Y:S01]  /*0cc0*/  ISETP.GE.AND P0, PT, R2, RZ, PT ;  /* 0x000000ff0200720c */ /* 0x000fe20003f06270 */
[----:B------:R-:W-:Y:S01]  /*0cd0*/  BSSY.RECONVERGENT B0, `(.L_x_9) ;  /* 0x00000a8000007945 */ /* 0x000fe20003800200 */
[----:B------:R-:W-:-:S11]  /*0ce0*/  IMAD.MOV.U32 R7, RZ, RZ, RZ ;  /* 0x000000ffff077224 */ /* 0x000fd600078e00ff */
[----:B0-----:R-:W-:Y:S05]  /*0cf0*/  @!P0 BRA `(.L_x_10) ;  /* 0x0000000800948947 */ /* 0x001fea0003800000 */
[----:B------:R-:W5:Y:S04]  /*0d00*/  LDG.E.64 R12, desc[UR6][R12.64+0x28] ;  /* 0x000028060c0c7981 */ /* 0x000f68000c1e1b00 */
[----:B-----5:R0:W5:Y:S01]  /*0d10*/  LDG.E.64 R8, desc[UR6][R14.64+0x18] ;  /* 0x000018060e087981 */ /* 0x020162000c1e1b00 */
[----:B------:R-:W-:Y:S01]  /*0d20*/  ISETP.GE.U32.AND P0, PT, R2, 0xf, PT ;  /* 0x0000000f0200780c */ /* 0x000fe20003f06070 */
[----:B------:R-:W-:Y:S01]  /*0d30*/  BSSY.RECONVERGENT B1, `(.L_x_11) ;  /* 0x000003f000017945 */ /* 0x000fe20003800200 */
[----:B------:R-:W-:Y:S01]  /*0d40*/  LOP3.LUT R18, R5, 0xf, RZ, 0xc0, !PT ;  /* 0x0000000f05127812 */ /* 0x000fe200078ec0ff */
[----:B------:R-:W-:Y:S02]  /*0d50*/  HFMA2 R7, -RZ, RZ, 0, 0 ;  /* 0x00000000ff077431 */ /* 0x000fe400000001ff */
[----:B------:R-:W-:Y:S01]  /*0d60*/  IMAD.MOV.U32 R23, RZ, RZ, RZ ;  /* 0x000000ffff177224 */ /* 0x000fe200078e00ff */
[----:B------:R-:W-:-:S07]  /*0d70*/  ISETP.NE.AND P2, PT, R18, RZ, PT ;  /* 0x000000ff1200720c */ /* 0x000fce0003f45270 */
[----:B0-----:R-:W-:Y:S06]  /*0d80*/  @!P0 BRA `(.L_x_12) ;  /* 0x0000000000e48947 */ /* 0x001fec0003800000 */
[----:B------:R-:W-:Y:S01]  /*0d90*/  LOP3.LUT R23, R5, 0xfffffff0, RZ, 0xc0, !PT ;  /* 0xfffffff005177812 */ /* 0x000fe200078ec0ff */
[----:B------:R-:W-:Y:S01]  /*0da0*/  IMAD.MOV.U32 R19, RZ, RZ, RZ ;  /* 0x000000ffff137224 */ /* 0x000fe200078e00ff */
[----:B------:R-:W-:-:S07]  /*0db0*/  MOV R7, RZ ;  /* 0x000000ff00077202 */ /* 0x000fce0000000f00 */
.L_x_13:
[----:B------:R-:W-:-:S05]  /*0dc0*/  IADD3 R17, PT, PT, R6, R19, RZ ;  /* 0x0000001306117210 */ /* 0x000fca0007ffe0ff */
[----:B------:R-:W-:-:S04]  /*0dd0*/  IMAD.WIDE.U32 R10, R17, 0x4, R12 ;  /* 0x00000004110a7825 */ /* 0x000fc800078e000c */
[----:B-----5:R-:W-:Y:S01]  /*0de0*/  IMAD.WIDE.U32 R16, R17, 0x4, R8 ;  /* 0x0000000411107825 */ /* 0x020fe200078e0008 */
[----:B------:R-:W2:Y:S04]  /*0df0*/  LDG.E R20, desc[UR6][R10.64] ;  /* 0x000000060a147981 */ /* 0x000ea8000c1e1900 */
[----:B------:R-:W2:Y:S04]  /*0e00*/  LDG.E R21, desc[UR6][R16.64] ;  /* 0x0000000610157981 */ /* 0x000ea8000c1e1900 */
[----:B------:R-:W3:Y:S04]  /*0e10*/  LDG.E R27, desc[UR6][R10.64+0x4] ;  /* 0x000004060a1b7981 */ /* 0x000ee8000c1e1900 */
[----:B------:R-:W3:Y:S04]  /*0e20*/  LDG.E R22, desc[UR6][R16.64+0x4] ;  /* 0x0000040610167981 */ /* 0x000ee8000c1e1900 */
[----:B------:R-:W4:Y:S04]  /*0e30*/  LDG.E R24, desc[UR6][R16.64+0xc] ;  /* 0x00000c0610187981 */ /* 0x000f28000c1e1900 */
[----:B------:R-:W4:Y:S04]  /*0e40*/  LDG.E R26, desc[UR6][R16.64+0x38] ;  /* 0x00003806101a7981 */ /* 0x000f28000c1e1900 */
[----:B------:R-:W4:Y:S01]  /*0e50*/  LDG.E R28, desc[UR6][R16.64+0x3c] ;  /* 0x00003c06101c7981 */ /* 0x000f22000c1e1900 */
[----:B--2---:R-:W-:-:S03]  /*0e60*/  FFMA R20, R20, R21, R7 ;  /* 0x0000001514147223 */ /* 0x004fc60000000007 */
[----:B------:R-:W2:Y:S04]  /*0e70*/  LDG.E R7, desc[UR6][R10.64+0x8] ;  /* 0x000008060a077981 */ /* 0x000ea8000c1e1900 */
[----:B------:R-:W2:Y:S01]  /*0e80*/  LDG.E R21, desc[UR6][R16.64+0x8] ;  /* 0x0000080610157981 */ /* 0x000ea2000c1e1900 */
[----:B---3--:R-:W-:-:S03]  /*0e90*/  FFMA R20, R27, R22, R20 ;  /* 0x000000161b147223 */ /* 0x008fc60000000014 */
[----:B------:R-:W4:Y:S04]  /*0ea0*/  LDG.E R22, desc[UR6][R10.64+0xc] ;  /* 0x00000c060a167981 */ /* 0x000f28000c1e1900 */
[----:B------:R-:W3:Y:S01]  /*0eb0*/  LDG.E R27, desc[UR6][R16.64+0x34] ;  /* 0x00003406101b7981 */ /* 0x000ee2000c1e1900 */
[----:B--2---:R-:W-:-:S03]  /*0ec0*/  FFMA R7, R7, R21, R20 ;  /* 0x0000001507077223 */ /* 0x004fc60000000014 */
[----:B------:R-:W2:Y:S04]  /*0ed0*/  LDG.E R20, desc[UR6][R10.64+0x10] ;  /* 0x000010060a147981 */ /* 0x000ea8000c1e1900 */
[----:B------:R-:W2:Y:S01]  /*0ee0*/  LDG.E R21, desc[UR6][R16.64+0x10] ;  /* 0x0000100610157981 */ /* 0x000ea2000c1e1900 */
[----:B----4-:R-:W-:-:S03]  /*0ef0*/  FFMA R7, R22, R24, R7 ;  /* 0x0000001816077223 */ /* 0x010fc60000000007 */
[----:B------:R-:W4:Y:S04]  /*0f00*/  LDG.E R22, desc[UR6][R10.64+0x14] ;  /* 0x000014060a167981 */ /* 0x000f28000c1e1900 */
[----:B------:R-:W4:Y:S01]  /*0f10*/  LDG.E R24, desc[UR6][R16.64+0x14] ;  /* 0x0000140610187981 */ /* 0x000f22000c1e1900 */
        /* <DEDUP_REMOVED lines=22> */
[----:B------:R-:W3:Y:S04]  /*1080*/  LDG.E R24, desc[UR6][R10.64+0x34] ;  /* 0x000034060a187981 */ /* 0x000ee8000c1e1900 */
[----:B------:R-:W4:Y:S04]  /*1090*/  LDG.E R21, desc[UR6][R10.64+0x38] ;  /* 0x000038060a157981 */ /* 0x000f28000c1e1900 */
[----:B------:R-:W4:Y:S01]  /*10a0*/  LDG.E R22, desc[UR6][R10.64+0x3c] ;  /* 0x00003c060a167981 */ /* 0x000f22000c1e1900 */
[----:B------:R-:W-:-:S05]  /*10b0*/  VIADD R19, R19, 0x10 ;  /* 0x0000001013137836 */ /* 0x000fca0000000000 */
[----:B------:R-:W-:Y:S01]  /*10c0*/  ISETP.NE.AND P0, PT, R19, R23, PT ;  /* 0x000000171300720c */ /* 0x000fe20003f05270 */
[----:B--2---:R-:W-:-:S04]  /*10d0*/  FFMA R7, R20, R7, R29 ;  /* 0x0000000714077223 */ /* 0x004fc8000000001d */
[----:B---3--:R-:W-:-:S04]  /*10e0*/  FFMA R24, R24, R27, R7 ;  /* 0x0000001b18187223 */ /* 0x008fc80000000007 */
[----:B----4-:R-:W-:-:S04]  /*10f0*/  FFMA R21, R21, R26, R24 ;  /* 0x0000001a15157223 */ /* 0x010fc80000000018 */
[----:B------:R-:W-:Y:S01]  /*1100*/  FFMA R7, R22, R28, R21 ;  /* 0x0000001c16077223 */ /* 0x000fe20000000015 */
[----:B------:R-:W-:Y:S06]  /*1110*/  @P0 BRA `(.L_x_13) ;  /* 0xfffffffc00280947 */ /* 0x000fec000383ffff */
.L_x_12:
[----:B------:R-:W-:Y:S05]  /*1120*/  BSYNC.RECONVERGENT B1 ;  /* 0x0000000000017941 */ /* 0x000fea0003800200 */
.L_x_11:
[----:B------:R-:W-:Y:S05]  /*1130*/  @!P2 BRA `(.L_x_10) ;  /* 0x000000040084a947 */ /* 0x000fea0003800000 */
[----:B------:R-:W-:Y:S01]  /*1140*/  ISETP.GE.U32.AND P2, PT, R18, 0x8, PT ;  /* 0x000000081200780c */ /* 0x000fe20003f46070 */
[----:B------:R-:W-:Y:S01]  /*1150*/  BSSY.RECONVERGENT B1, `(.L_x_14) ;  /* 0x0000028000017945 */ /* 0x000fe20003800200 */
[----:B------:R-:W-:-:S04]  /*1160*/  LOP3.LUT R22, R5, 0x7, RZ, 0xc0, !PT ;  /* 0x0000000705167812 */ /* 0x000fc800078ec0ff */
[----:B------:R-:W-:-:S07]  /*1170*/  ISETP.NE.AND P0, PT, R22, RZ, PT ;  /* 0x000000ff1600720c */ /* 0x000fce0003f05270 */
[----:B------:R-:W-:Y:S06]  /*1180*/  @!P2 BRA `(.L_x_15) ;  /* 0x000000000090a947 */ /* 0x000fec0003800000 */
[----:B------:R-:W-:-:S05]  /*1190*/  IADD3 R21, PT, PT, R6, R23, RZ ;  /* 0x0000001706157210 */ /* 0x000fca0007ffe0ff */
[----:B------:R-:W-:-:S04]  /*11a0*/  IMAD.WIDE.U32 R18, R21, 0x4, R12 ;  /* 0x0000000415127825 */ /* 0x000fc800078e000c */
[----:B-----5:R-:W-:Y:S02]  /*11b0*/  IMAD.WIDE.U32 R20, R21, 0x4, R8 ;  /* 0x0000000415147825 */ /* 0x020fe400078e0008 */
[----:B------:R-:W2:Y:S04]  /*11c0*/  LDG.E R18, desc[UR6][R18.64] ;  /* 0x0000000612127981 */ /* 0x000ea8000c1e1900 */
[----:B------:R-:W2:Y:S01]  /*11d0*/  LDG.E R20, desc[UR6][R20.64] ;  /* 0x0000000614147981 */ /* 0x000ea2000c1e1900 */
[----:B------:R-:W-:-:S04]  /*11e0*/  IADD3 R27, P2, PT, R6, R23, RZ ;  /* 0x00000017061b7210 */ /* 0x000fc80007f5e0ff */
[----:B------:R-:W-:Y:S01]  /*11f0*/  SHF.L.U32 R17, R27, 0x2, RZ ;  /* 0x000000021b117819 */ /* 0x000fe200000006ff */
[----:B------:R-:W-:-:S03]  /*1200*/  IMAD.X R10, RZ, RZ, RZ, P2 ;  /* 0x000000ffff0a7224 */ /* 0x000fc600010e06ff */
[-C--:B------:R-:W-:Y:S02]  /*1210*/  IADD3 R16, P3, PT, R8, R17.reuse, RZ ;  /* 0x0000001108107210 */ /* 0x080fe40007f7e0ff */
[----:B------:R-:W-:Y:S02]  /*1220*/  SHF.L.U64.HI R27, R27, 0x2, R10 ;  /* 0x000000021b1b7819 */ /* 0x000fe4000001020a */
[----:B------:R-:W-:Y:S02]  /*1230*/  IADD3 R10, P2, PT, R12, R17, RZ ;  /* 0x000000110c0a7210 */ /* 0x000fe40007f5e0ff */
[----:B------:R-:W-:-:S03]  /*1240*/  IADD3.X R17, PT, PT, R9, R27, RZ, P3, !PT ;  /* 0x0000001b09117210 */ /* 0x000fc60001ffe4ff */
[----:B------:R-:W-:Y:S02]  /*1250*/  IMAD.X R11, R13, 0x1, R27, P2 ;  /* 0x000000010d0b7824 */ /* 0x000fe400010e061b */
        /* <DEDUP_REMOVED lines=13> */
[----:B------:R-:W3:Y:S04]  /*1330*/  LDG.E R19, desc[UR6][R10.64+0x10] ;  /* 0x000010060a137981 */ /* 0x000ee8000c1e1900 */
[----:B------:R-:W4:Y:S01]  /*1340*/  LDG.E R24, desc[UR6][R16.64+0x14] ;  /* 0x0000140610187981 */ /* 0x000f22000c1e1900 */
[----:B--2---:R-:W-:-:S03]  /*1350*/  FFMA R18, R18, R7, R21 ;  /* 0x0000000712127223 */ /* 0x004fc60000000015 */
[----:B------:R-:W4:Y:S04]  /*1360*/  LDG.E R21, desc[UR6][R10.64+0x14] ;  /* 0x000014060a157981 */ /* 0x000f28000c1e1900 */
[----:B------:R-:W2:Y:S01]  /*1370*/  LDG.E R7, desc[UR6][R10.64+0x18] ;  /* 0x000018060a077981 */ /* 0x000ea2000c1e1900 */
[----:B------:R-:W-:Y:S02]  /*1380*/  VIADD R23, R23, 0x8 ;  /* 0x0000000817177836 */ /* 0x000fe40000000000 */
[----:B---3--:R-:W-:-:S04]  /*1390*/  FFMA R18, R19, R20, R18 ;  /* 0x0000001413127223 */ /* 0x008fc80000000012 */
[----:B----4-:R-:W-:-:S04]  /*13a0*/  FFMA R18, R21, R24, R18 ;  /* 0x0000001815127223 */ /* 0x010fc80000000012 */
[----:B--2---:R-:W-:-:S04]  /*13b0*/  FFMA R7, R7, R26, R18 ;  /* 0x0000001a07077223 */ /* 0x004fc80000000012 */
[----:B------:R-:W-:-:S07]  /*13c0*/  FFMA R7, R28, R27, R7 ;  /* 0x0000001b1c077223 */ /* 0x000fce0000000007 */
.L_x_15:
[----:B------:R-:W-:Y:S05]  /*13d0*/  BSYNC.RECONVERGENT B1 ;  /* 0x0000000000017941 */ /* 0x000fea0003800200 */
.L_x_14:
        /* <DEDUP_REMOVED lines=9> */
[----:B------:R-:W-:-:S03]  /*1470*/  IMAD.SHL.U32 R19, R10, 0x4, RZ ;  /* 0x000000040a137824 */ /* 0x000fc600078e00ff */
[----:B------:R-:W-:Y:S02]  /*1480*/  SHF.L.U64.HI R17, R10, 0x2, R11 ;  /* 0x000000020a117819 */ /* 0x000fe4000001020b */
[-C--:B------:R-:W-:Y:S02]  /*1490*/  IADD3 R10, P2, PT, R12, R19.reuse, RZ ;  /* 0x000000130c0a7210 */ /* 0x080fe40007f5e0ff */
[----:B-----5:R-:W-:Y:S01]  /*14a0*/  IADD3 R16, P3, PT, R8, R19, RZ ;  /* 0x0000001308107210 */ /* 0x020fe20007f7e0ff */
[----:B------:R-:W-:-:S04]  /*14b0*/  IMAD.WIDE.U32 R18, R21, 0x4, R12 ;  /* 0x0000000415127825 */ /* 0x000fc800078e000c */
[----:B------:R-:W-:Y:S02]  /*14c0*/  IMAD.WIDE.U32 R20, R21, 0x4, R8 ;  /* 0x0000000415147825 */ /* 0x000fe400078e0008 */
        /* <DEDUP_REMOVED lines=15> */
.L_x_17:
[----:B------:R-:W-:Y:S05]  /*15c0*/  BSYNC.RECONVERGENT B1 ;  /* 0x0000000000017941 */ /* 0x000fea0003800200 */
.L_x_16:
[----:B------:R-:W-:Y:S05]  /*15d0*/  @!P0 BRA `(.L_x_10) ;  /* 0x00000000005c8947 */ /* 0x000fea0003800000 */
[----:B------:R-:W-:-:S05]  /*15e0*/  IADD3 R17, PT, PT, R6, R23, RZ ;  /* 0x0000001706117210 */ /* 0x000fca0007ffe0ff */
[----:B------:R-:W-:-:S04]  /*15f0*/  IMAD.WIDE.U32 R10, R17, 0x4, R12 ;  /* 0x00000004110a7825 */ /* 0x000fc800078e000c */
[----:B-----5:R-:W-:Y:S02]  /*1600*/  IMAD.WIDE.U32 R16, R17, 0x4, R8 ;  /* 0x0000000411107825 */ /* 0x020fe400078e0008 */
        /* <DEDUP_REMOVED lines=11> */
[----:B------:R-:W-:Y:S02]  /*16c0*/  IADD3 R10, P2, PT, R12, R11, RZ ;  /* 0x0000000b0c0a7210 */ /* 0x000fe40007f5e0ff */
[----:B------:R-:W-:-:S03]  /*16d0*/  IADD3.X R9, PT, PT, R9, R17, RZ, P3, !PT ;  /* 0x0000001109097210 */ /* 0x000fc60001ffe4ff */
[----:B------:R-:W-:Y:S02]  /*16e0*/  IMAD.X R11, R13, 0x1, R17, P2 ;  /* 0x000000010d0b7824 */ /* 0x000fe400010e0611 */
[----:B------:R-:W2:Y:S04]  /*16f0*/  LDG.E R13, desc[UR6][R8.64+0x4] ;  /* 0x00000406080d7981 */ /* 0x000ea8000c1e1900 */
[----:B------:R-:W2:Y:S04]  /*1700*/  LDG.E R12, desc[UR6][R10.64+0x4] ;  /* 0x000004060a0c7981 */ /* 0x000ea8000c1e1900 */
[----:B------:R-:W3:Y:S04]  /*1710*/  @P0 LDG.E R16, desc[UR6][R10.64+0x8] ;  /* 0x000008060a100981 */ /* 0x000ee8000c1e1900 */
[----:B------:R-:W3:Y:S01]  /*1720*/  @P0 LDG.E R17, desc[UR6][R8.64+0x8] ;  /* 0x0000080608110981 */ /* 0x000ee2000c1e1900 */
[----:B--2---:R-:W-:-:S04]  /*1730*/  FFMA R7, R12, R13, R7 ;  /* 0x0000000d0c077223 */ /* 0x004fc80000000007 */
[----:B---3--:R-:W-:-:S07]  /*1740*/  @P0 FFMA R7, R16, R17, R7 ;  /* 0x0000001110070223 */ /* 0x008fce0000000007 */
.L_x_10:
[----:B------:R-:W-:Y:S05]  /*1750*/  BSYNC.RECONVERGENT B0 ;  /* 0x0000000000007941 */ /* 0x000fea0003800200 */
.L_x_9:
[----:B------:R0:W-:Y:S01]  /*1760*/  STG.E desc[UR6][R14.64+0x8], R7 ;  /* 0x000008070e007986 */ /* 0x0001e2000c101906 */
[----:B------:R-:W-:Y:S01]  /*1770*/  FSETP.GT.AND P0, PT, R25, RZ, PT ;  /* 0x000000ff1900720b */ /* 0x000fe20003f04000 */
[----:B------:R-:W-:Y:S01]  /*1780*/  BSSY.RECONVERGENT B0, `(.L_x_18) ;  /* 0x0000007000007945 */ /* 0x000fe20003800200 */
[----:B------:R-:W-:Y:S01]  /*1790*/  FSETP.GEU.AND P2, PT, R7, RZ, PT ;  /* 0x000000ff0700720b */ /* 0x000fe20003f4e000 */
[C---:B-----5:R-:W-:Y:S01]  /*17a0*/  IMAD.IADD R9, R2.reuse, 0x1, R5 ;  /* 0x0000000102097824 */ /* 0x060fe200078e0205 */
[----:B------:R-:W-:-:S09]  /*17b0*/  ISETP.GE.AND P3, PT, R2, RZ, PT ;  /* 0x000000ff0200720c */ /* 0x000fd20003f66270 */
[----:B0-----:R-:W-:Y:S05]  /*17c0*/  @!P0 BRA `(.L_x_19) ;  /* 0x0000000000088947 */ /* 0x001fea0003800000 */
[----:B------:R-:W2:Y:S04]  /*17d0*/  LDG.E R5, desc[UR6][R14.64+0xc] ;  /* 0x00000c060e057981 */ /* 0x000ea8000c1e1900 */
[----:B--2---:R0:W-:Y:S02]  /*17e0*/  STG.E desc[UR6][R14.64+0x4], R5 ;  /* 0x000004050e007986 */ /* 0x0041e4000c101906 */
.L_x_19:
[----:B------:R-:W-:Y:S05]  /*17f0*/  BSYNC.RECONVERGENT B0 ;  /* 0x0000000000007941 */ /* 0x000fea0003800200 */
.L_x_18:
[----:B------:R-:W-:Y:S04]  /*1800*/  BSSY.RECONVERGENT B0, `(.L_x_20) ;  /* 0x0000004000007945 */ /* 0x000fe80003800200 */
[----:B------:R-:W-:Y:S05]  /*1810*/  @P2 BRA `(.L_x_21) ;  /* 0x0000000000082947 */ /* 0x000fea0003800000 */
[----:B0-----:R-:W2:Y:S04]  /*1820*/  LDG.E R5, desc[UR6][R14.64+0x10] ;  /* 0x000010060e057981 */ /* 0x001ea8000c1e1900 */
[----:B--2---:R1:W-:Y:S02]  /*1830*/  STG.E desc[UR6][R14.64+0x8], R5 ;  /* 0x000008050e007986 */ /* 0x0043e4000c101906 */
.L_x_21:
[----:B------:R-:W-:Y:S05]  /*1840*/  BSYNC.RECONVERGENT B0 ;  /* 0x0000000000007941 */ /* 0x000fea0003800200 */
.L_x_20:
[----:B------:R-:W-:Y:S01]  /*1850*/  BSSY.RECONVERGENT B0, `(.L_x_22) ;  /* 0x0000054000007945 */ /* 0x000fe20003800200 */
[----:B------:R-:W-:-:S03]  /*1860*/  IMAD R2, R4, R9, RZ ;  /* 0x0000000904027224 */ /* 0x000fc600078e02ff */
[----:B------:R-:W-:Y:S05]  /*1870*/  @!P3 BRA `(.L_x_23) ;  /* 0x000000040044b947 */ /* 0x000fea0003800000 */
[----:B------:R-:W-:Y:S01]  /*1880*/  IMAD.HI R2, R2, 0x2aaaaaab, RZ ;  /* 0x2aaaaaab02027827 */ /* 0x000fe200078e02ff */
[----:B------:R-:W-:Y:S01]  /*1890*/  BSSY.RECONVERGENT B1, `(.L_x_24) ;  /* 0x0000024000017945 */ /* 0x000fe20003800200 */
[----:B------:R-:W-:-:S03]  /*18a0*/  MOV R7, RZ ;  /* 0x000000ff00077202 */ /* 0x000fc60000000f00 */
[----:B------:R-:W-:-:S07]  /*18b0*/  LEA.HI R2, R2, R2, RZ, 0x1 ;  /* 0x0000000202027211 */ /* 0x000fce00078f08ff */
.L_x_28:
[----:B01----:R-:W2:Y:S01]  /*18c0*/  LDG.E.64 R4, desc[UR6][R14.64+0x20] ;  /* 0x000020060e047981 */ /* 0x003ea2000c1e1b00 */
[----:B------:R-:W-:-:S04]  /*18d0*/  IMAD.IADD R13, R6, 0x1, R7 ;  /* 0x00000001060d7824 */ /* 0x000fc800078e0207 */
[----:B--2---:R-:W-:-:S05]  /*18e0*/  IMAD.WIDE R4, R13, 0x4, R4 ;  /* 0x000000040d047825 */ /* 0x004fca00078e0204 */
[----:B------:R0:W-:Y:S04]  /*18f0*/  STG.E desc[UR6][R4.64], RZ ;  /* 0x000000ff04007986 */ /* 0x0001e8000c101906 */
[----:B------:R-:W2:Y:S01]  /*1900*/  LDG.E R12, desc[UR6][R14.64] ;  /* 0x000000060e0c7981 */ /* 0x000ea2000c1e1900 */
[----:B------:R-:W-:Y:S01]  /*1910*/  BSSY.RECONVERGENT B2, `(.L_x_25) ;  /* 0x0000018000027945 */ /* 0x000fe20003800200 */
[----:B--2---:R-:W-:-:S13]  /*1920*/  ISETP.GE.AND P0, PT, R12, RZ, PT ;  /* 0x000000ff0c00720c */ /* 0x004fda0003f06270 */
[----:B0-----:R-:W-:Y:S05]  /*1930*/  @!P0 BRA `(.L_x_26) ;  /* 0x0000000000548947 */ /* 0x001fea0003800000 */
[----:B------:R-:W0:Y:S01]  /*1940*/  LDC.64 R4, c[0x0][0x390] ;  /* 0x0000e400ff047b82 */ /* 0x000e220000000a00 */
[----:B------:R-:W-:-:S07]  /*1950*/  HFMA2 R19, -RZ, RZ, 0, 0 ;  /* 0x00000000ff137431 */ /* 0x000fce00000001ff */
.L_x_27:
[----:B------:R-:W2:Y:S04]  /*1960*/  LDG.E.64 R16, desc[UR6][R14.64+0x18] ;  /* 0x000018060e107981 */ /* 0x000ea8000c1e1b00 */
[----:B0-----:R-:W3:Y:S04]  /*1970*/  LDG.E.64 R10, desc[UR6][R4.64+0x30] ;  /* 0x00003006040a7981 */ /* 0x001ee8000c1e1b00 */
[----:B------:R-:W4:Y:S01]  /*1980*/  LDG.E.64 R8, desc[UR6][R14.64+0x20] ;  /* 0x000020060e087981 */ /* 0x000f22000c1e1b00 */
[----:B------:R-:W-:Y:S02]  /*1990*/  IMAD R12, R12, R7, R7 ;  /* 0x000000070c0c7224 */ /* 0x000fe400078e0207 */
[----:B------:R-:W-:-:S03]  /*19a0*/  IMAD.IADD R23, R6, 0x1, R19 ;  /* 0x0000000106177824 */ /* 0x000fc600078e0213 */
[----:B------:R-:W-:Y:S01]  /*19b0*/  IADD3 R21, PT, PT, R12, R19, R2 ;  /* 0x000000130c157210 */ /* 0x000fe20007ffe002 */
[----:B--2---:R-:W-:-:S04]  /*19c0*/  IMAD.WIDE R16, R23, 0x4, R16 ;  /* 0x0000000417107825 */ /* 0x004fc800078e0210 */
[----:B---3--:R-:W-:Y:S02]  /*19d0*/  IMAD.WIDE R10, R21, 0x4, R10 ;  /* 0x00000004150a7825 */ /* 0x008fe400078e020a */
[----:B------:R-:W2:Y:S02]  /*19e0*/  LDG.E R17, desc[UR6][R16.64] ;  /* 0x0000000610117981 */ /* 0x000ea4000c1e1900 */
[----:B----4-:R-:W-:Y:S02]  /*19f0*/  IMAD.WIDE R8, R13, 0x4, R8 ;  /* 0x000000040d087825 */ /* 0x010fe400078e0208 */
[----:B------:R-:W2:Y:S04]  /*1a00*/  LDG.E R10, desc[UR6][R10.64] ;  /* 0x000000060a0a7981 */ /* 0x000ea8000c1e1900 */
[----:B------:R-:W3:Y:S01]  /*1a10*/  LDG.E R18, desc[UR6][R8.64] ;  /* 0x0000000608127981 */ /* 0x000ee2000c1e1900 */
[----:B--2---:R-:W-:-:S04]  /*1a20*/  FMUL R12, R10, R17 ;  /* 0x000000110a0c7220 */ /* 0x004fc80000400000 */
[----:B---3--:R-:W-:-:S05]  /*1a30*/  FFMA R21, R17, R12, R18 ;  /* 0x0000000c11157223 */ /* 0x008fca0000000012 */
[----:B------:R1:W-:Y:S04]  /*1a40*/  STG.E desc[UR6][R8.64], R21 ;  /* 0x0000001508007986 */ /* 0x0003e8000c101906 */
[----:B------:R-:W2:Y:S02]  /*1a50*/  LDG.E R12, desc[UR6][R14.64] ;  /* 0x000000060e0c7981 */ /* 0x000ea4000c1e1900 */
[C---:B--2---:R-:W-:Y:S02]  /*1a60*/  ISETP.GE.AND P0, PT, R19.reuse, R12, PT ;  /* 0x0000000c1300720c */ /* 0x044fe40003f06270 */
[----:B------:R-:W-:-:S11]  /*1a70*/  IADD3 R19, PT, PT, R19, 0x1, RZ ;  /* 0x0000000113137810 */ /* 0x000fd60007ffe0ff */
[----:B-1----:R-:W-:Y:S05]  /*1a80*/  @!P0 BRA `(.L_x_27) ;  /* 0xfffffffc00b48947 */ /* 0x002fea000383ffff */
.L_x_26:
[----:B------:R-:W-:Y:S05]  /*1a90*/  BSYNC.RECONVERGENT B2 ;  /* 0x0000000000027941 */ /* 0x000fea0003800200 */
.L_x_25:
[C---:B------:R-:W-:Y:S01]  /*1aa0*/  ISETP.GE.AND P0, PT, R7.reuse, R12, PT ;  /* 0x0000000c0700720c */ /* 0x040fe20003f06270 */
[----:B------:R-:W-:-:S12]  /*1ab0*/  VIADD R7, R7, 0x1 ;  /* 0x0000000107077836 */ /* 0x000fd80000000000 */
[----:B------:R-:W-:Y:S05]  /*1ac0*/  @!P0 BRA `(.L_x_28) ;  /* 0xfffffffc007c8947 */ /* 0x000fea000383ffff */
[----:B------:R-:W-:Y:S05]  /*1ad0*/  BSYNC.RECONVERGENT B1 ;  /* 0x0000000000017941 */ /* 0x000fea0003800200 */
.L_x_24:
[----:B------:R-:W-:-:S13]  /*1ae0*/  ISETP.GE.AND P0, PT, R12, RZ, PT ;  /* 0x000000ff0c00720c */ /* 0x000fda0003f06270 */
[----:B------:R-:W-:Y:S05]  /*1af0*/  @!P0 BRA `(.L_x_23) ;  /* 0x0000000000a48947 */ /* 0x000fea0003800000 */
[----:B------:R-:W-:-:S07]  /*1b00*/  MOV R7, RZ ;  /* 0x000000ff00077202 */ /* 0x000fce0000000f00 */
.L_x_31:
[----:B------:R-:W0:Y:S01]  /*1b10*/  LDC.64 R16, c[0x0][0x390] ;  /* 0x0000e400ff107b82 */ /* 0x000e220000000a00 */
[----:B------:R-:W-:Y:S01]  /*1b20*/  IMAD.IADD R19, R6, 0x1, R7 ;  /* 0x0000000106137824 */ /* 0x000fe200078e0207 */
[----:B------:R-:W2:Y:S04]  /*1b30*/  LDG.E R18, desc[UR6][R14.64+0x8] ;  /* 0x000008060e127981 */ /* 0x000ea8000c1e1900 */
[----:B------:R-:W3:Y:S04]  /*1b40*/  LDG.E R2, desc[UR6][R14.64+0x4] ;  /* 0x000004060e027981 */ /* 0x000ee8000c1e1900 */
[----:B0-----:R-:W4:Y:S04]  /*1b50*/  LDG.E.64 R10, desc[UR6][R16.64+0x10] ;  /* 0x00001006100a7981 */ /* 0x001f28000c1e1b00 */
[----:B------:R-:W5:Y:S04]  /*1b60*/  LDG.E.64 R8, desc[UR6][R16.64+0x28] ;  /* 0x0000280610087981 */ /* 0x000f68000c1e1b00 */
[----:B------:R-:W2:Y:S01]  /*1b70*/  LDG.E.64 R4, desc[UR6][R16.64+0x20] ;  /* 0x0000200610047981 */ /* 0x000ea2000c1e1b00 */
[----:B----4-:R-:W-:-:S06]  /*1b80*/  IMAD.WIDE R12, R19, 0x4, R10 ;  /* 0x00000004130c7825 */ /* 0x010fcc00078e020a */
[----:B------:R-:W4:Y:S01]  /*1b90*/  LDG.E R12, desc[UR6][R12.64] ;  /* 0x000000060c0c7981 */ /* 0x000f22000c1e1900 */
[----:B-----5:R-:W-:-:S04]  /*1ba0*/  IMAD.WIDE R10, R19, 0x4, R8 ;  /* 0x00000004130a7825 */ /* 0x020fc800078e0208 */
[----:B--2---:R-:W-:Y:S02]  /*1bb0*/  IMAD.WIDE R8, R19, 0x4, R4 ;  /* 0x0000000413087825 */ /* 0x004fe400078e0204 */
[----:B------:R-:W2:Y:S04]  /*1bc0*/  LDG.E R11, desc[UR6][R10.64] ;  /* 0x000000060a0b7981 */ /* 0x000ea8000c1e1900 */
[----:B------:R-:W5:Y:S01]  /*1bd0*/  LDG.E R9, desc[UR6][R8.64] ;  /* 0x0000000608097981 */ /* 0x000f62000c1e1900 */
[----:B------:R-:W-:Y:S01]  /*1be0*/  FMUL R18, R18, R18 ;  /* 0x0000001212127220 */ /* 0x000fe20000400000 */
[----:B---3--:R-:W-:Y:S01]  /*1bf0*/  FMUL R2, R2, R2 ;  /* 0x0000000202027220 */ /* 0x008fe20000400000 */
[----:B------:R-:W-:Y:S01]  /*1c00*/  BSSY.RECONVERGENT B1, `(.L_x_29) ;  /* 0x000000f000017945 */ /* 0x000fe20003800200 */
[----:B----4-:R-:W-:-:S04]  /*1c10*/  FADD R5, R12, R12 ;  /* 0x0000000c0c057221 */ /* 0x010fc80000000000 */
[----:B------:R-:W0:Y:S01]  /*1c20*/  MUFU.RCP R4, R5 ;  /* 0x0000000500047308 */ /* 0x000e220000001000 */
[----:B--2---:R-:W-:-:S04]  /*1c30*/  FMUL R17, R18, R11 ;  /* 0x0000000b12117220 */ /* 0x004fc80000400000 */
[----:B-----5:R-:W-:-:S04]  /*1c40*/  FFMA R2, R2, R9, -R17 ;  /* 0x0000000902027223 */ /* 0x020fc80000000811 */
[----:B------:R-:W1:Y:S01]  /*1c50*/  FCHK P0, R2, R5 ;  /* 0x0000000502007302 */ /* 0x000e620000000000 */
[----:B0-----:R-:W-:-:S04]  /*1c60*/  FFMA R13, -R5, R4, 1 ;  /* 0x3f800000050d7423 */ /* 0x001fc80000000104 */
[----:B------:R-:W-:-:S04]  /*1c70*/  FFMA R13, R4, R13, R4 ;  /* 0x0000000d040d7223 */ /* 0x000fc80000000004 */
[----:B------:R-:W-:-:S04]  /*1c80*/  FFMA R4, R2, R13, RZ ;  /* 0x0000000d02047223 */ /* 0x000fc800000000ff */
[----:B------:R-:W-:-:S04]  /*1c90*/  FFMA R8, -R5, R4, R2 ;  /* 0x0000000405087223 */ /* 0x000fc80000000102 */
[----:B------:R-:W-:Y:S01]  /*1ca0*/  FFMA R8, R13, R8, R4 ;  /* 0x000000080d087223 */ /* 0x000fe20000000004 */
[----:B-1----:R-:W-:Y:S06]  /*1cb0*/  @!P0 BRA `(.L_x_30) ;  /* 0x00000000000c8947 */ /* 0x002fec0003800000 */
[----:B------:R-:W-:-:S07]  /*1cc0*/  MOV R4, 0x1ce0 ;  /* 0x00001ce000047802 */ /* 0x000fce0000000f00 */
[----:B------:R-:W-:Y:S05]  /*1cd0*/  CALL.REL.NOINC `($__internal_0_$__cuda_sm3x_div_rn_noftz_f32_slowpath) ;  /* 0x0000000000387944 */ /* 0x000fea0003c00000 */
[----:B------:R-:W-:-:S07]  /*1ce0*/  MOV R8, R2 ;  /* 0x0000000200087202 */ /* 0x000fce0000000f00 */
.L_x_30:
[----:B------:R-:W-:Y:S05]  /*1cf0*/  BSYNC.RECONVERGENT B1 ;  /* 0x0000000000017941 */ /* 0x000fea0003800200 */
.L_x_29:
[----:B------:R-:W2:Y:S02]  /*1d00*/  LDG.E.64 R4, desc[UR6][R14.64+0x20] ;  /* 0x000020060e047981 */ /* 0x000ea4000c1e1b00 */
[----:B--2---:R-:W-:-:S05]  /*1d10*/  IMAD.WIDE.U32 R4, R7, 0x4, R4 ;  /* 0x0000000407047825 */ /* 0x004fca00078e0004 */
[----:B------:R-:W2:Y:S02]  /*1d20*/  LDG.E R9, desc[UR6][R4.64] ;  /* 0x0000000604097981 */ /* 0x000ea4000c1e1900 */
[----:B--2---:R-:W-:-:S05]  /*1d30*/  FADD R9, R9, R8 ;  /* 0x0000000809097221 */ /* 0x004fca0000000000 */
[----:B------:R2:W-:Y:S04]  /*1d40*/  STG.E desc[UR6][R4.64], R9 ;  /* 0x0000000904007986 */ /* 0x0005e8000c101906 */
[----:B------:R-:W3:Y:S02]  /*1d50*/  LDG.E R2, desc[UR6][R14.64] ;  /* 0x000000060e027981 */ /* 0x000ee4000c1e1900 */
[C---:B---3--:R-:W-:Y:S01]  /*1d60*/  ISETP.GE.AND P0, PT, R7.reuse, R2, PT ;  /* 0x000000020700720c */ /* 0x048fe20003f06270 */
[----:B------:R-:W-:-:S12]  /*1d70*/  VIADD R7, R7, 0x1 ;  /* 0x0000000107077836 */ /* 0x000fd80000000000 */
[----:B--2---:R-:W-:Y:S05]  /*1d80*/  @!P0 BRA `(.L_x_31) ;  /* 0xfffffffc00608947 */ /* 0x004fea000383ffff */
.L_x_23:
[----:B------:R-:W-:Y:S05]  /*1d90*/  BSYNC.RECONVERGENT B0 ;  /* 0x0000000000007941 */ /* 0x000fea0003800200 */
.L_x_22:
[----:B------:R-:W-:Y:S05]  /*1da0*/  @!P1 BRA `(.L_x_32) ;  /* 0xffffffe000c09947 */ /* 0x000fea000383ffff */
[----:B------:R-:W-:Y:S05]  /*1db0*/  EXIT ;  /* 0x000000000000794d */ /* 0x000fea0003800000 */
        .weak           $__internal_0_$__cuda_sm3x_div_rn_noftz_f32_slowpath
        .type           $__internal_0_$__cuda_sm3x_div_rn_noftz_f32_slowpath,@function
        .size           $__internal_0_$__cuda_sm3x_div_rn_noftz_f32_slowpath,(.L_x_348 - $__internal_0_$__cuda_sm3x_div_rn_noftz_f32_slowpath)
$__internal_0_$__cuda_sm3x_div_rn_noftz_f32_slowpath:
[--C-:B------:R-:W-:Y:S01]  /*1dc0*/  SHF.R.U32.HI R9, RZ, 0x17, R5.reuse ;  /* 0x00000017ff097819 */ /* 0x100fe20000011605 */
[----:B------:R-:W-:Y:S01]  /*1dd0*/  BSSY.RECONVERGENT B2, `(.L_x_33) ;  /* 0x0000064000027945 */ /* 0x000fe20003800200 */
[----:B------:R-:W-:Y:S01]  /*1de0*/  SHF.R.U32.HI R8, RZ, 0x17, R2 ;  /* 0x00000017ff087819 */ /* 0x000fe20000011602 */
[----:B------:R-:W-:Y:S01]  /*1df0*/  IMAD.MOV.U32 R11, RZ, RZ, R5 ;  /* 0x000000ffff0b7224 */ /* 0x000fe200078e0005 */
[----:B------:R-:W-:Y:S02]  /*1e00*/  LOP3.LUT R9, R9, 0xff, RZ, 0xc0, !PT ;  /* 0x000000ff09097812 */ /* 0x000fe400078ec0ff */
[----:B------:R-:W-:Y:S02]  /*1e10*/  LOP3.LUT R16, R8, 0xff, RZ, 0xc0, !PT ;  /* 0x000000ff08107812 */ /* 0x000fe400078ec0ff */
[----:B------:R-:W-:Y:S02]  /*1e20*/  IADD3 R13, PT, PT, R9, -0x1, RZ ;  /* 0xffffffff090d7810 */ /* 0x000fe40007ffe0ff */
[----:B------:R-:W-:Y:S01]  /*1e30*/  MOV R10, R2 ;  /* 0x00000002000a7202 */ /* 0x000fe20000000f00 */
[----:B------:R-:W-:Y:S01]  /*1e40*/  VIADD R12, R16, 0xffffffff ;  /* 0xffffffff100c7836 */ /* 0x000fe20000000000 */
[----:B------:R-:W-:-:S04]  /*1e50*/  ISETP.GT.U32.AND P0, PT, R13, 0xfd, PT ;  /* 0x000000fd0d00780c */ /* 0x000fc80003f04070 */
[----:B------:R-:W-:-:S13]  /*1e60*/  ISETP.GT.U32.OR P0, PT, R12, 0xfd, P0 ;  /* 0x000000fd0c00780c */ /* 0x000fda0000704470 */
[----:B------:R-:W-:Y:S01]  /*1e70*/  @!P0 MOV R8, RZ ;  /* 0x000000ff00088202 */ /* 0x000fe20000000f00 */
[----:B------:R-:W-:Y:S06]  /*1e80*/  @!P0 BRA `(.L_x_34) ;  /* 0x00000000005c8947 */ /* 0x000fec0003800000 */
[----:B------:R-:W-:Y:S02]  /*1e90*/  FSETP.GTU.FTZ.AND P0, PT, |R2|, +INF , PT ;  /* 0x7f8000000200780b */ /* 0x000fe40003f1c200 */
[----:B------:R-:W-:-:S04]  /*1ea0*/  FSETP.GTU.FTZ.AND P2, PT, |R5|, +INF , PT ;  /* 0x7f8000000500780b */ /* 0x000fc80003f5c200 */
[----:B------:R-:W-:-:S13]  /*1eb0*/  PLOP3.LUT P0, PT, P0, P2, PT, 0xf8, 0x8f ;  /* 0x00000000008f781c */ /* 0x000fda0000705f70 */
[----:B------:R-:W-:Y:S05]  /*1ec0*/  @P0 BRA `(.L_x_35) ;  /* 0x00000004004c0947 */ /* 0x000fea0003800000 */
[----:B------:R-:W-:-:S13]  /*1ed0*/  LOP3.LUT P0, RZ, R11, 0x7fffffff, R10, 0xc8, !PT ;  /* 0x7fffffff0bff7812 */ /* 0x000fda000780c80a */
[----:B------:R-:W-:Y:S05]  /*1ee0*/  @!P0 BRA `(.L_x_36) ;  /* 0x00000004003c8947 */ /* 0x000fea0003800000 */
[C---:B------:R-:W-:Y:S02]  /*1ef0*/  FSETP.NEU.FTZ.AND P2, PT, |R2|.reuse, +INF , PT ;  /* 0x7f8000000200780b */ /* 0x040fe40003f5d200 */
[----:B------:R-:W-:Y:S02]  /*1f00*/  FSETP.NEU.FTZ.AND P3, PT, |R5|, +INF , PT ;  /* 0x7f8000000500780b */ /* 0x000fe40003f7d200 */
[----:B------:R-:W-:-:S11]  /*1f10*/  FSETP.NEU.FTZ.AND P0, PT, |R2|, +INF , PT ;  /* 0x7f8000000200780b */ /* 0x000fd60003f1d200 */
[----:B------:R-:W-:Y:S05]  /*1f20*/  @!P3 BRA !P2, `(.L_x_36) ;  /* 0x00000004002cb947 */ /* 0x000fea0005000000 */
[----:B------:R-:W-:-:S04]  /*1f30*/  LOP3.LUT P2, RZ, R10, 0x7fffffff, RZ, 0xc0, !PT ;  /* 0x7fffffff0aff7812 */ /* 0x000fc8000784c0ff */
[----:B------:R-:W-:-:S13]  /*1f40*/  PLOP3.LUT P2, PT, P3, P2, PT, 0x2f, 0xf2 ;  /* 0x0000000000f2781c */ /* 0x000fda0001f44577 */
[----:B------:R-:W-:Y:S05]  /*1f50*/  @P2 BRA `(.L_x_37) ;  /* 0x0000000400182947 */ /* 0x000fea0003800000 */
[----:B------:R-:W-:-:S04]  /*1f60*/  LOP3.LUT P2, RZ, R11, 0x7fffffff, RZ, 0xc0, !PT ;  /* 0x7fffffff0bff7812 */ /* 0x000fc8000784c0ff */
[----:B------:R-:W-:-:S13]  /*1f70*/  PLOP3.LUT P0, PT, P0, P2, PT, 0x2f, 0xf2 ;  /* 0x0000000000f2781c */ /* 0x000fda0000704577 */
[----:B------:R-:W-:Y:S05]  /*1f80*/  @P0 BRA `(.L_x_38) ;  /* 0x0000000400000947 */ /* 0x000fea0003800000 */
[----:B------:R-:W-:Y:S02]  /*1f90*/  ISETP.GE.AND P0, PT, R12, RZ, PT ;  /* 0x000000ff0c00720c */ /* 0x000fe40003f06270 */
[----:B------:R-:W-:-:S11]  /*1fa0*/  ISETP.GE.AND P2, PT, R13, RZ, PT ;  /* 0x000000ff0d00720c */ /* 0x000fd60003f46270 */
[----:B------:R-:W-:Y:S01]  /*1fb0*/  @P0 IMAD.MOV.U32 R8, RZ, RZ, RZ ;  /* 0x000000ffff080224 */ /* 0x000fe200078e00ff */
[----:B------:R-:W-:Y:S01]  /*1fc0*/  @!P0 MOV R8, 0xffffffc0 ;  /* 0xffffffc000088802 */ /* 0x000fe20000000f00 */
[----:B------:R-:W-:Y:S01]  /*1fd0*/  @!P0 FFMA R10, R2, 1.84467440737095516160e+19, RZ ;  /* 0x5f800000020a8823 */ /* 0x000fe200000000ff */
[----:B------:R-:W-:-:S03]  /*1fe0*/  @!P2 FFMA R11, R5, 1.84467440737095516160e+19, RZ ;  /* 0x5f800000050ba823 */ /* 0x000fc600000000ff */
[----:B------:R-:W-:-:S07]  /*1ff0*/  @!P2 VIADD R8, R8, 0x40 ;  /* 0x000000400808a836 */ /* 0x000fce0000000000 */
.L_x_34:
[----:B------:R-:W-:Y:S01]  /*2000*/  LEA R2, R9, 0xc0800000, 0x17 ;  /* 0xc080000009027811 */ /* 0x000fe200078eb8ff */
[----:B------:R-:W-:Y:S01]  /*2010*/  VIADD R5, R16, 0xffffff81 ;  /* 0xffffff8110057836 */ /* 0x000fe20000000000 */
[----:B------:R-:W-:Y:S02]  /*2020*/  BSSY.RECONVERGENT B3, `(.L_x_39) ;  /* 0x0000035000037945 */ /* 0x000fe40003800200 */
[----:B------:R-:W-:Y:S01]  /*2030*/  IADD3 R11, PT, PT, -R2, R11, RZ ;  /* 0x0000000b020b7210 */ /* 0x000fe20007ffe1ff */
[C---:B------:R-:W-:Y:S01]  /*2040*/  IMAD R2, R5.reuse, -0x800000, R10 ;  /* 0xff80000005027824 */ /* 0x040fe200078e020a */
[----:B------:R-:W-:Y:S02]  /*2050*/  IADD3 R9, PT, PT, R5, 0x7f, -R9 ;  /* 0x0000007f05097810 */ /* 0x000fe40007ffe809 */
[----:B------:R-:W0:Y:S01]  /*2060*/  MUFU.RCP R12, R11 ;  /* 0x0000000b000c7308 */ /* 0x000e220000001000 */
[----:B------:R-:W-:Y:S01]  /*2070*/  FADD.FTZ R13, -R11, -RZ ;  /* 0x800000ff0b0d7221 */ /* 0x000fe20000010100 */
[----:B------:R-:W-:-:S03]  /*2080*/  IADD3 R9, PT, PT, R9, R8, RZ ;  /* 0x0000000809097210 */ /* 0x000fc60007ffe0ff */
[----:B0-----:R-:W-:-:S04]  /*2090*/  FFMA R17, R12, R13, 1 ;  /* 0x3f8000000c117423 */ /* 0x001fc8000000000d */
[----:B------:R-:W-:-:S04]  /*20a0*/  FFMA R19, R12, R17, R12 ;  /* 0x000000110c137223 */ /* 0x000fc8000000000c */
[----:B------:R-:W-:-:S04]  /*20b0*/  FFMA R10, R2, R19, RZ ;  /* 0x00000013020a7223 */ /* 0x000fc800000000ff */
[----:B------:R-:W-:-:S04]  /*20c0*/  FFMA R17, R13, R10, R2 ;  /* 0x0000000a0d117223 */ /* 0x000fc80000000002 */
[----:B------:R-:W-:-:S04]  /*20d0*/  FFMA R10, R19, R17, R10 ;  /* 0x00000011130a7223 */ /* 0x000fc8000000000a */
[----:B------:R-:W-:-:S04]  /*20e0*/  FFMA R13, R13, R10, R2 ;  /* 0x0000000a0d0d7223 */ /* 0x000fc80000000002 */
[----:B------:R-:W-:-:S05]  /*20f0*/  FFMA R2, R19, R13, R10 ;  /* 0x0000000d13027223 */ /* 0x000fca000000000a */
[----:B------:R-:W-:-:S04]  /*2100*/  SHF.R.U32.HI R5, RZ, 0x17, R2 ;  /* 0x00000017ff057819 */ /* 0x000fc80000011602 */
[----:B------:R-:W-:-:S05]  /*2110*/  LOP3.LUT R5, R5, 0xff, RZ, 0xc0, !PT ;  /* 0x000000ff05057812 */ /* 0x000fca00078ec0ff */
[----:B------:R-:W-:-:S05]  /*2120*/  IMAD.IADD R11, R5, 0x1, R9 ;  /* 0x00000001050b7824 */ /* 0x000fca00078e0209 */
[----:B------:R-:W-:-:S04]  /*2130*/  IADD3 R5, PT, PT, R11, -0x1, RZ ;  /* 0xffffffff0b057810 */ /* 0x000fc80007ffe0ff */
[----:B------:R-:W-:-:S13]  /*2140*/  ISETP.GE.U32.AND P0, PT, R5, 0xfe, PT ;  /* 0x000000fe0500780c */ /* 0x000fda0003f06070 */
[----:B------:R-:W-:Y:S05]  /*2150*/  @!P0 BRA `(.L_x_40) ;  /* 0x0000000000808947 */ /* 0x000fea0003800000 */
[----:B------:R-:W-:-:S13]  /*2160*/  ISETP.GT.AND P0, PT, R11, 0xfe, PT ;  /* 0x000000fe0b00780c */ /* 0x000fda0003f04270 */
[----:B------:R-:W-:Y:S05]  /*2170*/  @P0 BRA `(.L_x_41) ;  /* 0x00000000006c0947 */ /* 0x000fea0003800000 */
[----:B------:R-:W-:-:S13]  /*2180*/  ISETP.GE.AND P0, PT, R11, 0x1, PT ;  /* 0x000000010b00780c */ /* 0x000fda0003f06270 */
[----:B------:R-:W-:Y:S05]  /*2190*/  @P0 BRA `(.L_x_42) ;  /* 0x0000000000740947 */ /* 0x000fea0003800000 */
[----:B------:R-:W-:Y:S02]  /*21a0*/  ISETP.GE.AND P0, PT, R11, -0x18, PT ;  /* 0xffffffe80b00780c */ /* 0x000fe40003f06270 */
[----:B------:R-:W-:-:S11]  /*21b0*/  LOP3.LUT R2, R2, 0x80000000, RZ, 0xc0, !PT ;  /* 0x8000000002027812 */ /* 0x000fd600078ec0ff */
[----:B------:R-:W-:Y:S05]  /*21c0*/  @!P0 BRA `(.L_x_42) ;  /* 0x0000000000688947 */ /* 0x000fea0003800000 */
[CCC-:B------:R-:W-:Y:S01]  /*21d0*/  FFMA.RZ R5, R19.reuse, R13.reuse, R10.reuse ;  /* 0x0000000d13057223 */ /* 0x1c0fe2000000c00a */
[-CC-:B------:R-:W-:Y:S01]  /*21e0*/  FFMA.RM R8, R19, R13.reuse, R10.reuse ;  /* 0x0000000d13087223 */ /* 0x180fe2000000400a */
[C---:B------:R-:W-:Y:S02]  /*21f0*/  ISETP.NE.AND P3, PT, R11.reuse, RZ, PT ;  /* 0x000000ff0b00720c */ /* 0x040fe40003f65270 */
[----:B------:R-:W-:Y:S02]  /*2200*/  ISETP.NE.AND P2, PT, R11, RZ, PT ;  /* 0x000000ff0b00720c */ /* 0x000fe40003f45270 */
[----:B------:R-:W-:Y:S01]  /*2210*/  LOP3.LUT R9, R5, 0x7fffff, RZ, 0xc0, !PT ;  /* 0x007fffff05097812 */ /* 0x000fe200078ec0ff */
[----:B------:R-:W-:Y:S01]  /*2220*/  FFMA.RP R5, R19, R13, R10 ;  /* 0x0000000d13057223 */ /* 0x000fe2000000800a */
[C---:B------:R-:W-:Y:S01]  /*2230*/  VIADD R10, R11.reuse, 0x20 ;  /* 0x000000200b0a7836 */ /* 0x040fe20000000000 */
[----:B------:R-:W-:Y:S02]  /*2240*/  IADD3 R11, PT, PT, -R11, RZ, RZ ;  /* 0x000000ff0b0b7210 */ /* 0x000fe40007ffe1ff */
[----:B------:R-:W-:-:S02]  /*2250*/  LOP3.LUT R9, R9, 0x800000, RZ, 0xfc, !PT ;  /* 0x0080000009097812 */ /* 0x000fc400078efcff */
[----:B------:R-:W-:Y:S02]  /*2260*/  FSETP.NEU.FTZ.AND P0, PT, R5, R8, PT ;  /* 0x000000080500720b */ /* 0x000fe40003f1d000 */
[----:B------:R-:W-:Y:S02]  /*2270*/  SHF.L.U32 R10, R9, R10, RZ ;  /* 0x0000000a090a7219 */ /* 0x000fe400000006ff */
[----:B------:R-:W-:Y:S02]  /*2280*/  SEL R8, R11, RZ, P3 ;  /* 0x000000ff0b087207 */ /* 0x000fe40001800000 */
[----:B------:R-:W-:Y:S02]  /*2290*/  ISETP.NE.AND P2, PT, R10, RZ, P2 ;  /* 0x000000ff0a00720c */ /* 0x000fe40001745270 */
[----:B------:R-:W-:Y:S02]  /*22a0*/  SHF.R.U32.HI R8, RZ, R8, R9 ;  /* 0x00000008ff087219 */ /* 0x000fe40000011609 */
[----:B------:R-:W-:-:S02]  /*22b0*/  PLOP3.LUT P0, PT, P0, P2, PT, 0xf8, 0x8f ;  /* 0x00000000008f781c */ /* 0x000fc40000705f70 */
[----:B------:R-:W-:Y:S02]  /*22c0*/  SHF.R.U32.HI R10, RZ, 0x1, R8 ;  /* 0x00000001ff0a7819 */ /* 0x000fe40000011608 */
[----:B------:R-:W-:-:S04]  /*22d0*/  SEL R5, RZ, 0x1, !P0 ;  /* 0x00000001ff057807 */ /* 0x000fc80004000000 */
[----:B------:R-:W-:-:S04]  /*22e0*/  LOP3.LUT R5, R5, 0x1, R10, 0xf8, !PT ;  /* 0x0000000105057812 */ /* 0x000fc800078ef80a */
[----:B------:R-:W-:-:S05]  /*22f0*/  LOP3.LUT R5, R5, R8, RZ, 0xc0, !PT ;  /* 0x0000000805057212 */ /* 0x000fca00078ec0ff */
[----:B------:R-:W-:-:S05]  /*2300*/  IMAD.IADD R5, R10, 0x1, R5 ;  /* 0x000000010a057824 */ /* 0x000fca00078e0205 */
[----:B------:R-:W-:Y:S01]  /*2310*/  LOP3.LUT R2, R5, R2, RZ, 0xfc, !PT ;  /* 0x0000000205027212 */ /* 0x000fe200078efcff */
[----:B------:R-:W-:Y:S06]  /*2320*/  BRA `(.L_x_42) ;  /* 0x0000000000107947 */ /* 0x000fec0003800000 */
.L_x_41:
[----:B------:R-:W-:-:S04]  /*2330*/  LOP3.LUT R2, R2, 0x80000000, RZ, 0xc0, !PT ;  /* 0x8000000002027812 */ /* 0x000fc800078ec0ff */
[----:B------:R-:W-:Y:S01]  /*2340*/  LOP3.LUT R2, R2, 0x7f800000, RZ, 0xfc, !PT ;  /* 0x7f80000002027812 */ /* 0x000fe200078efcff */
[----:B------:R-:W-:Y:S06]  /*2350*/  BRA `(.L_x_42) ;  /* 0x0000000000047947 */ /* 0x000fec0003800000 */
.L_x_40:
[----:B------:R-:W-:-:S07]  /*2360*/  LEA R2, R9, R2, 0x17 ;  /* 0x0000000209027211 */ /* 0x000fce00078eb8ff */
.L_x_42:
[----:B------:R-:W-:Y:S05]  /*2370*/  BSYNC.RECONVERGENT B3 ;  /* 0x0000000000037941 */ /* 0x000fea0003800200 */
.L_x_39:
[----:B------:R-:W-:Y:S05]  /*2380*/  BRA `(.L_x_43) ;  /* 0x0000000000207947 */ /* 0x000fea0003800000 */
.L_x_38:
[----:B------:R-:W-:-:S04]  /*2390*/  LOP3.LUT R2, R11, 0x80000000, R10, 0x48, !PT ;  /* 0x800000000b027812 */ /* 0x000fc800078e480a */
[----:B------:R-:W-:Y:S01]  /*23a0*/  LOP3.LUT R2, R2, 0x7f800000, RZ, 0xfc, !PT ;  /* 0x7f80000002027812 */ /* 0x000fe200078efcff */
[----:B------:R-:W-:Y:S06]  /*23b0*/  BRA `(.L_x_43) ;  /* 0x0000000000147947 */ /* 0x000fec0003800000 */
.L_x_37:
[----:B------:R-:W-:Y:S01]  /*23c0*/  LOP3.LUT R2, R11, 0x80000000, R10, 0x48, !PT ;  /* 0x800000000b027812 */ /* 0x000fe200078e480a */
[----:B------:R-:W-:Y:S06]  /*23d0*/  BRA `(.L_x_43) ;  /* 0x00000000000c7947 */ /* 0x000fec0003800000 */
.L_x_36:
[----:B------:R-:W0:Y:S01]  /*23e0*/  MUFU.RSQ R2, -QNAN ;  /* 0xffc0000000027908 */ /* 0x000e220000001400 */
[----:B------:R-:W-:Y:S05]  /*23f0*/  BRA `(.L_x_43) ;  /* 0x0000000000047947 */ /* 0x000fea0003800000 */
.L_x_35:
[----:B------:R-:W-:-:S07]  /*2400*/  FADD.FTZ R2, R2, R5 ;  /* 0x0000000502027221 */ /* 0x000fce0000010000 */
.L_x_43:
[----:B------:R-:W-:Y:S05]  /*2410*/  BSYNC.RECONVERGENT B2 ;  /* 0x0000000000027941 */ /* 0x000fea0003800200 */
.L_x_33:
[----:B------:R-:W-:-:S04]  /*2420*/  HFMA2 R5, -RZ, RZ, 0, 0 ;  /* 0x00000000ff057431 */ /* 0x000fc800000001ff */
[----:B0-----:R-:W-:Y:S05]  /*2430*/  RET.REL.NODEC R4 `(_Z26compute_dg_time_derivativeiP9Element_tPK5NDG_t) ;  /* 0xffffffd804f07950 */ /* 0x001fea0003c3ffff */
.L_x_44:
[----:B------:R-:W-:-:S00]  /*2440*/  BRA `(.L_x_44) ;  /* 0xfffffffc00fc7947 */ /* 0x000fc0000383ffff */
[----:B------:R-:W-:-:S00]  /*2450*/  NOP ;  /* 0x0000000000007918 */ /* 0x000fc00000000000 */
        /* <DEDUP_REMOVED lines=10> */
.L_x_348:


//--------------------- .text._Z34polynomial_derivative_matrices_hatiP5NDG_t --------------------------
	.section	.text._Z34polynomial_derivative_matrices_hatiP5NDG_t,"ax",@progbits
	.align	128
        .global         _Z34polynomial_derivative_matrices_hatiP5NDG_t
        .type           _Z34polynomial_derivative_matrices_hatiP5NDG_t,@function
        .size           _Z34polynomial_derivative_matrices_hatiP5NDG_t,(.L_x_349 - _Z34polynomial_derivative_matrices_hatiP5NDG_t)
        .other          _Z34polynomial_derivative_matrices_hatiP5NDG_t,@"STO_CUDA_ENTRY STV_DEFAULT"
_Z34polynomial_derivative_matrices_hatiP5NDG_t:
.text._Z34polynomial_derivative_matrices_hatiP5NDG_t:
[----:B------:R-:W-:Y:S01]  /*0000*/  LDC R1, c[0x0][0x37c] ;  /* 0x0000df00ff017b82 */ /* 0x000fe20000000800 */
[----:B------:R-:W0:Y:S01]  /*0010*/  S2R R9, SR_TID.X ;  /* 0x0000000000097919 */ /* 0x000e220000002100 */
[----:B------:R-:W1:Y:S06]  /*0020*/  LDCU UR8, c[0x0][0x360] ;  /* 0x00006c00ff0877ac */ /* 0x000e6c0008000800 */
[----:B------:R-:W0:Y:S01]  /*0030*/  S2UR UR4, SR_CTAID.X ;  /* 0x00000000000479c3 */ /* 0x000e220000002500 */
[----:B------:R-:W2:Y:S01]  /*0040*/  S2R R3, SR_TID.Y ;  /* 0x0000000000037919 */ /* 0x000ea20000002200 */
[----:B------:R-:W3:Y:S06]  /*0050*/  LDCU UR12, c[0x0][0x380] ;  /* 0x00007000ff0c77ac */ /* 0x000eec0008000800 */
[----:B------:R-:W0:Y:S01]  /*0060*/  LDC R0, c[0x0][0x360] ;  /* 0x0000d800ff007b82 */ /* 0x000e220000000800 */
[----:B------:R-:W4:Y:S07]  /*0070*/  LDCU UR6, c[0x0][0x364] ;  /* 0x00006c80ff0677ac */ /* 0x000f2e0008000800 */
[----:B------:R-:W2:Y:S01]  /*0080*/  S2UR UR11, SR_CTAID.Y ;  /* 0x00000000000b79c3 */ /* 0x000ea20000002600 */
[----:B---3--:R-:W-:-:S07]  /*0090*/  UIADD3 UR10, UPT, UPT, UR12, 0x1, URZ ;  /* 0x000000010c0a7890 */ /* 0x008fce000fffe0ff */
[----:B------:R-:W2:Y:S01]  /*00a0*/  LDC R2, c[0x0][0x364] ;  /* 0x0000d900ff027b82 */ /* 0x000ea20000000800 */
[----:B------:R-:W4:Y:S01]  /*00b0*/  LDCU UR9, c[0x0][0x374] ;  /* 0x00006e80ff0977ac */ /* 0x000f220008000800 */
[----:B------:R-:W-:Y:S01]  /*00c0*/  UIADD3 UR7, UPT, UPT, UR10, UR12, URZ ;  /* 0x0000000c0a077290 */ /* 0x000fe2000fffe0ff */
[----:B0-----:R-:W-:Y:S01]  /*00d0*/  IMAD R9, R0, UR4, R9 ;  /* 0x0000000400097c24 */ /* 0x001fe2000f8e0209 */
[----:B------:R-:W-:-:S04]  /*00e0*/  UIMAD UR4, UR12, UR12, UR12 ;  /* 0x0000000c0c0472a4 */ /* 0x000fc8000f8e020c */
[----:B------:R-:W-:Y:S01]  /*00f0*/  ISETP.GT.AND P0, PT, R9, UR12, PT ;  /* 0x0000000c09007c0c */ /* 0x000fe2000bf04270 */
[----:B------:R-:W-:Y:S02]  /*0100*/  ULEA.HI UR5, UR4, UR4, URZ, 0x1 ;  /* 0x0000000404057291 */ /* 0x000fe4000f8f08ff */
[----:B------:R-:W-:Y:S02]  /*0110*/  UIMAD UR4, UR4, UR7, URZ ;  /* 0x00000007040472a4 */ /* 0x000fe4000f8e02ff */
[----:B----4-:R-:W-:Y:S01]  /*0120*/  UIMAD UR6, UR6, UR9, URZ ;  /* 0x00000009060672a4 */ /* 0x010fe2000f8e02ff */
[----:B--2---:R-:W-:-:S07]  /*0130*/  IMAD R3, R2, UR11, R3 ;  /* 0x0000000b02037c24 */ /* 0x004fce000f8e0203 */
[----:B-1----:R-:W-:Y:S05]  /*0140*/  @P0 EXIT ;  /* 0x000000000000094d */ /* 0x002fea0003800000 */
[----:B------:R-:W0:Y:S01]  /*0150*/  I2F.U32.RP R2, UR6 ;  /* 0x0000000600027d06 */ /* 0x000e220008209000 */
[----:B------:R-:W-:Y:S01]  /*0160*/  IADD3 R4, PT, PT, R3, UR6, RZ ;  /* 0x0000000603047c10 */ /* 0x000fe2000fffe0ff */
[----:B------:R-:W-:Y:S01]  /*0170*/  IMAD R11, RZ, RZ, -UR6 ;  /* 0x80000006ff0b7e24 */ /* 0x000fe2000f8e02ff */
[----:B------:R-:W-:Y:S01]  /*0180*/  MOV R5, UR12 ;  /* 0x0000000c00057c02 */ /* 0x000fe20008000f00 */
[----:B------:R-:W1:Y:S01]  /*0190*/  LDCU UR9, c[0x0][0x370] ;  /* 0x00006e00ff0977ac */ /* 0x000e620008000800 */
[----:B------:R-:W-:Y:S02]  /*01a0*/  ISETP.NE.U32.AND P3, PT, RZ, UR6, PT ;  /* 0x00000006ff007c0c */ /* 0x000fe4000bf65070 */
[C---:B------:R-:W-:Y:S01]  /*01b0*/  VIADDMNMX R5, R4.reuse, 0xffffffff, R5, !PT ;  /* 0xffffffff04057846 */ /* 0x040fe20007800105 */
[----:B------:R-:W-:Y:S02]  /*01c0*/  USHF.R.S32.HI UR7, URZ, 0x1, UR5 ;  /* 0x00000001ff077899 */ /* 0x000fe40008011405 */
[----:B------:R-:W-:Y:S01]  /*01d0*/  UIMAD.WIDE UR4, UR4, 0x2aaaaaab, URZ ;  /* 0x2aaaaaab040478a5 */ /* 0x000fe2000f8e02ff */
[----:B------:R-:W-:Y:S01]  /*01e0*/  IADD3 R5, PT, PT, -R4, R5, RZ ;  /* 0x0000000504057210 */ /* 0x000fe20007ffe1ff */
[----:B------:R-:W2:Y:S01]  /*01f0*/  LDCU.64 UR12, c[0x0][0x358] ;  /* 0x00006b00ff0c77ac */ /* 0x000ea20008000a00 */
[----:B0-----:R-:W0:Y:S02]  /*0200*/  MUFU.RCP R2, R2 ;  /* 0x0000000200027308 */ /* 0x001e240000001000 */
[----:B------:R-:W-:Y:S01]  /*0210*/  IADD3 R0, PT, PT, R5, 0x1, RZ ;  /* 0x0000000105007810 */ /* 0x000fe20007ffe0ff */
[----:B------:R-:W3:Y:S03]  /*0220*/  LDCU UR11, c[0x0][0x380] ;  /* 0x00007000ff0b77ac */ /* 0x000ee60008000800 */
[----:B------:R-:W-:Y:S01]  /*0230*/  ISETP.NE.AND P0, PT, R0, RZ, PT ;  /* 0x000000ff0000720c */ /* 0x000fe20003f05270 */
[----:B------:R-:W-:-:S02]  /*0240*/  ULEA.HI UR5, UR5, UR5, URZ, 0x1 ;  /* 0x0000000505057291 */ /* 0x000fc4000f8f08ff */
[----:B-1----:R-:W-:Y:S01]  /*0250*/  UIMAD UR8, UR8, UR9, URZ ;  /* 0x00000009080872a4 */ /* 0x002fe2000f8e02ff */
[----:B0-----:R-:W-:-:S09]  /*0260*/  VIADD R6, R2, 0xffffffe ;  /* 0x0ffffffe02067836 */ /* 0x001fd20000000000 */
[----:B------:R-:W-:Y:S01]  /*0270*/  @!P0 IADD3 R5, PT, PT, R0, RZ, RZ ;  /* 0x000000ff00058210 */ /* 0x000fe20007ffe0ff */
[----:B------:R0:W1:Y:S02]  /*0280*/  F2I.FTZ.U32.TRUNC.NTZ R7, R6 ;  /* 0x0000000600077305 */ /* 0x000064000021f000 */
[----:B0-----:R-:W-:Y:S02]  /*0290*/  HFMA2 R6, -RZ, RZ, 0, 0 ;  /* 0x00000000ff067431 */ /* 0x001fe400000001ff */
[----:B-1----:R-:W-:-:S04]  /*02a0*/  IMAD R11, R11, R7, RZ ;  /* 0x000000070b0b7224 */ /* 0x002fc800078e02ff */
[----:B------:R-:W-:Y:S01]  /*02b0*/  IMAD.HI.U32 R2, R7, R11, R6 ;  /* 0x0000000b07027227 */ /* 0x000fe200078e0006 */
[----:B------:R-:W-:-:S03]  /*02c0*/  IADD3 R6, PT, PT, R3, UR7, RZ ;  /* 0x0000000703067c10 */ /* 0x000fc6000fffe0ff */
[----:B------:R-:W-:Y:S01]  /*02d0*/  VIADD R7, R4, UR6 ;  /* 0x0000000604077c36 */ /* 0x000fe20008000000 */
[----:B------:R-:W-:Y:S01]  /*02e0*/  IADD3 R8, PT, PT, R6, UR6, RZ ;  /* 0x0000000606087c10 */ /* 0x000fe2000fffe0ff */
[----:B------:R-:W-:-:S03]  /*02f0*/  IMAD.HI.U32 R2, R2, R5, RZ ;  /* 0x0000000502027227 */ /* 0x000fc600078e00ff */
[C---:B------:R-:W-:Y:S01]  /*0300*/  IADD3 R11, PT, PT, R7.reuse, UR6, RZ ;  /* 0x00000006070b7c10 */ /* 0x040fe2000fffe0ff */
[----:B------:R-:W-:Y:S02]  /*0310*/  IMAD.MOV R0, RZ, RZ, -R2 ;  /* 0x000000ffff007224 */ /* 0x000fe400078e0a02 */
[----:B------:R-:W-:Y:S02]  /*0320*/  IMAD R10, R7, UR10, RZ ;  /* 0x0000000a070a7c24 */ /* 0x000fe4000f8e02ff */
[----:B------:R-:W-:Y:S02]  /*0330*/  IMAD R5, R0, UR6, R5 ;  /* 0x0000000600057c24 */ /* 0x000fe4000f8e0205 */
[----:B------:R-:W-:-:S03]  /*0340*/  VIADD R12, R8, UR6 ;  /* 0x00000006080c7c36 */ /* 0x000fc60008000000 */
[----:B------:R-:W-:-:S13]  /*0350*/  ISETP.GE.U32.AND P1, PT, R5, UR6, PT ;  /* 0x0000000605007c0c */ /* 0x000fda000bf26070 */
[----:B------:R-:W-:Y:S02]  /*0360*/  @P1 IADD3 R5, PT, PT, R5, -UR6, RZ ;  /* 0x8000000605051c10 */ /* 0x000fe4000fffe0ff */
[----:B------:R-:W-:Y:S02]  /*0370*/  @P1 IADD3 R2, PT, PT, R2, 0x1, RZ ;  /* 0x0000000102021810 */ /* 0x000fe40007ffe0ff */
[----:B------:R-:W-:Y:S02]  /*0380*/  ISETP.GE.U32.AND P2, PT, R5, UR6, PT ;  /* 0x0000000605007c0c */ /* 0x000fe4000bf46070 */
[----:B------:R-:W-:-:S11]  /*0390*/  SEL R5, RZ, 0x1, !P0 ;  /* 0x00000001ff057807 */ /* 0x000fd60004000000 */
[----:B------:R-:W-:Y:S01]  /*03a0*/  @P2 VIADD R2, R2, 0x1 ;  /* 0x0000000102022836 */ /* 0x000fe20000000000 */
[----:B------:R-:W-:-:S04]  /*03b0*/  @!P3 LOP3.LUT R2, RZ, UR6, RZ, 0x33, !PT ;  /* 0x00000006ff02bc12 */ /* 0x000fc8000f8e33ff */
[----:B------:R-:W-:-:S04]  /*03c0*/  IADD3 R5, PT, PT, R5, R2, RZ ;  /* 0x0000000205057210 */ /* 0x000fc80007ffe0ff */
[----:B--23--:R-:W-:-:S07]  /*03d0*/  LOP3.LUT R13, R5, 0x3, RZ, 0xc0, !PT ;  /* 0x00000003050d7812 */ /* 0x00cfce00078ec0ff */
.L_x_64:
[----:B0-----:R-:W0:Y:S01]  /*03e0*/  LDCU UR4, c[0x0][0x380] ;  /* 0x00007000ff0477ac */ /* 0x001e220008000800 */
[----:B------:R-:W-:Y:S01]  /*03f0*/  BSSY.RECONVERGENT B0, `(.L_x_45) ;  /* 0x00000ea000007945 */ /* 0x000fe20003800200 */
[----:B0-----:R-:W-:-:S13]  /*0400*/  ISETP.GT.AND P0, PT, R3, UR4, PT ;  /* 0x0000000403007c0c */ /* 0x001fda000bf04270 */
[----:B-123--:R-:W-:Y:S05]  /*0410*/  @P0 BRA `(.L_x_46) ;  /* 0x0000000c009c0947 */ /* 0x00efea0003800000 */
[----:B------:R-:W-:Y:S01]  /*0420*/  ISETP.NE.AND P0, PT, R13, 0x3, PT ;  /* 0x000000030d00780c */ /* 0x000fe20003f05270 */
[----:B------:R-:W-:Y:S01]  /*0430*/  BSSY.RECONVERGENT B1, `(.L_x_47) ;  /* 0x0000064000017945 */ /* 0x000fe20003800200 */
[----:B------:R-:W-:Y:S01]  /*0440*/  MOV R16, UR10 ;  /* 0x0000000a00107c02 */ /* 0x000fe20008000f00 */
[C---:B------:R-:W-:Y:S01]  /*0450*/  VIADD R14, R9.reuse, UR7 ;  /* 0x00000007090e7c36 */ /* 0x040fe20008000000 */
[C---:B------:R-:W-:Y:S02]  /*0460*/  IADD3 R15, PT, PT, R9.reuse, UR5, RZ ;  /* 0x00000005090f7c10 */ /* 0x040fe4000fffe0ff */
[----:B------:R-:W-:Y:S01]  /*0470*/  MOV R18, R3 ;  /* 0x0000000300127202 */ /* 0x000fe20000000f00 */
[----:B------:R-:W-:-:S06]  /*0480*/  IMAD R16, R9, R16, UR5 ;  /* 0x0000000509107e24 */ /* 0x000fcc000f8e0210 */
[----:B------:R-:W-:Y:S05]  /*0490*/  @!P0 BRA `(.L_x_48) ;  /* 0x0000000400748947 */ /* 0x000fea0003800000 */
[----:B------:R-:W0:Y:S02]  /*04a0*/  LDC.64 R24, c[0x0][0x388] ;  /* 0x0000e200ff187b82 */ /* 0x000e240000000a00 */
[----:B0-----:R-:W2:Y:S04]  /*04b0*/  LDG.E.64 R20, desc[UR12][R24.64+0x10] ;  /* 0x0000100c18147981 */ /* 0x001ea8000c1e1b00 */
[----:B------:R-:W3:Y:S01]  /*04c0*/  LDG.E.64 R22, desc[UR12][R24.64+0x30] ;  /* 0x0000300c18167981 */ /* 0x000ee2000c1e1b00 */
[----:B------:R-:W-:Y:S02]  /*04d0*/  IMAD R17, R3, UR10, R15 ;  /* 0x0000000a03117c24 */ /* 0x000fe4000f8e020f */
[----:B--2---:R-:W-:-:S06]  /*04e0*/  IMAD.WIDE R18, R14, 0x4, R20 ;  /* 0x000000040e127825 */ /* 0x004fcc00078e0214 */
[----:B------:R-:W2:Y:S01]  /*04f0*/  LDG.E R19, desc[UR12][R18.64] ;  /* 0x0000000c12137981 */ /* 0x000ea2000c1e1900 */
[----:B------:R-:W-:-:S04]  /*0500*/  IMAD.WIDE R20, R6, 0x4, R20 ;  /* 0x0000000406147825 */ /* 0x000fc800078e0214 */
[----:B---3--:R-:W-:Y:S02]  /*0510*/  IMAD.WIDE R22, R17, 0x4, R22 ;  /* 0x0000000411167825 */ /* 0x008fe400078e0216 */
[----:B------:R-:W3:Y:S04]  /*0520*/  LDG.E R21, desc[UR12][R20.64] ;  /* 0x0000000c14157981 */ /* 0x000ee8000c1e1900 */
[----:B------:R-:W3:Y:S01]  /*0530*/  LDG.E R0, desc[UR12][R22.64] ;  /* 0x0000000c16007981 */ /* 0x000ee2000c1e1900 */
[----:B------:R-:W-:Y:S01]  /*0540*/  BSSY.RECONVERGENT B2, `(.L_x_49) ;  /* 0x000000f000027945 */ /* 0x000fe20003800200 */
[----:B------:R-:W-:Y:S01]  /*0550*/  ISETP.NE.AND P2, PT, R13, RZ, PT ;  /* 0x000000ff0d00720c */ /* 0x000fe20003f45270 */
[----:B--2---:R-:W0:Y:S01]  /*0560*/  MUFU.RCP R2, R19 ;  /* 0x0000001300027308 */ /* 0x004e220000001000 */
[----:B---3--:R-:W-:-:S07]  /*0570*/  FMUL R0, R0, -R21 ;  /* 0x8000001500007220 */ /* 0x008fce0000400000 */
[----:B------:R-:W1:Y:S01]  /*0580*/  FCHK P0, R0, R19 ;  /* 0x0000001300007302 */ /* 0x000e620000000000 */
[----:B0-----:R-:W-:-:S04]  /*0590*/  FFMA R17, -R19, R2, 1 ;  /* 0x3f80000013117423 */ /* 0x001fc80000000102 */
[----:B------:R-:W-:-:S04]  /*05a0*/  FFMA R17, R2, R17, R2 ;  /* 0x0000001102117223 */ /* 0x000fc80000000002 */
[----:B------:R-:W-:-:S04]  /*05b0*/  FFMA R2, R0, R17, RZ ;  /* 0x0000001100027223 */ /* 0x000fc800000000ff */
[----:B------:R-:W-:-:S04]  /*05c0*/  FFMA R18, -R19, R2, R0 ;  /* 0x0000000213127223 */ /* 0x000fc80000000100 */
[----:B------:R-:W-:Y:S01]  /*05d0*/  FFMA R17, R17, R18, R2 ;  /* 0x0000001211117223 */ /* 0x000fe20000000002 */
[----:B-1----:R-:W-:Y:S06]  /*05e0*/  @!P0 BRA `(.L_x_50) ;  /* 0x0000000000108947 */ /* 0x002fec0003800000 */
[----:B------:R-:W-:Y:S02]  /*05f0*/  MOV R25, R19 ;  /* 0x0000001300197202 */ /* 0x000fe40000000f00 */
[----:B------:R-:W-:-:S07]  /*0600*/  MOV R2, 0x620 ;  /* 0x0000062000027802 */ /* 0x000fce0000000f00 */
[----:B------:R-:W-:Y:S05]  /*0610*/  CALL.REL.NOINC `($__internal_1_$__cuda_sm3x_div_rn_noftz_f32_slowpath) ;  /* 0x0000000c00347944 */ /* 0x000fea0003c00000 */
[----:B------:R-:W-:-:S07]  /*0620*/  IMAD.MOV.U32 R17, RZ, RZ, R0 ;  /* 0x000000ffff117224 */ /* 0x000fce00078e0000 */
.L_x_50:
[----:B------:R-:W-:Y:S05]  /*0630*/  BSYNC.RECONVERGENT B2 ;  /* 0x0000000000027941 */ /* 0x000fea0003800200 */
.L_x_49:
[----:B------:R-:W0:Y:S02]  /*0640*/  LDC.64 R20, c[0x0][0x388] ;  /* 0x0000e200ff147b82 */ /* 0x000e240000000a00 */
[----:B0-----:R-:W2:Y:S01]  /*0650*/  LDG.E.64 R24, desc[UR12][R20.64+0x38] ;  /* 0x0000380c14187981 */ /* 0x001ea2000c1e1b00 */
[----:B------:R-:W-:Y:S02]  /*0660*/  IADD3 R22, PT, PT, R3, R16, RZ ;  /* 0x0000001003167210 */ /* 0x000fe40007ffe0ff */
[----:B------:R-:W-:-:S03]  /*0670*/  MOV R18, R4 ;  /* 0x0000000400127202 */ /* 0x000fc60000000f00 */
[----:B--2---:R-:W-:-:S05]  /*0680*/  IMAD.WIDE R24, R22, 0x4, R24 ;  /* 0x0000000416187825 */ /* 0x004fca00078e0218 */
[----:B------:R0:W-:Y:S01]  /*0690*/  STG.E desc[UR12][R24.64], R17 ;  /* 0x0000001118007986 */ /* 0x0001e2000c10190c */
[----:B------:R-:W-:Y:S05]  /*06a0*/  @!P2 BRA `(.L_x_48) ;  /* 0x0000000000f0a947 */ /* 0x000fea0003800000 */
[----:B------:R-:W2:Y:S04]  /*06b0*/  LDG.E.64 R18, desc[UR12][R20.64+0x10] ;  /* 0x0000100c14127981 */ /* 0x000ea8000c1e1b00 */
[----:B------:R-:W3:Y:S01]  /*06c0*/  LDG.E.64 R26, desc[UR12][R20.64+0x30] ;  /* 0x0000300c141a7981 */ /* 0x000ee2000c1e1b00 */
[----:B0-----:R-:W-:Y:S02]  /*06d0*/  IMAD R17, R4, UR10, R15 ;  /* 0x0000000a04117c24 */ /* 0x001fe4000f8e020f */
[----:B--2---:R-:W-:-:S06]  /*06e0*/  IMAD.WIDE R24, R14, 0x4, R18 ;  /* 0x000000040e187825 */ /* 0x004fcc00078e0212 */
[----:B------:R-:W2:Y:S01]  /*06f0*/  LDG.E R25, desc[UR12][R24.64] ;  /* 0x0000000c18197981 */ /* 0x000ea2000c1e1900 */
[----:B------:R-:W-:-:S04]  /*0700*/  IMAD.WIDE R18, R8, 0x4, R18 ;  /* 0x0000000408127825 */ /* 0x000fc800078e0212 */
[----:B---3--:R-:W-:Y:S02]  /*0710*/  IMAD.WIDE R26, R17, 0x4, R26 ;  /* 0x00000004111a7825 */ /* 0x008fe400078e021a */
[----:B------:R-:W3:Y:S04]  /*0720*/  LDG.E R19, desc[UR12][R18.64] ;  /* 0x0000000c12137981 */ /* 0x000ee8000c1e1900 */
[----:B------:R-:W3:Y:S01]  /*0730*/  LDG.E R0, desc[UR12][R26.64] ;  /* 0x0000000c1a007981 */ /* 0x000ee2000c1e1900 */
[----:B------:R-:W-:Y:S01]  /*0740*/  BSSY.RECONVERGENT B2, `(.L_x_51) ;  /* 0x000000e000027945 */ /* 0x000fe20003800200 */
[----:B------:R-:W-:Y:S01]  /*0750*/  ISETP.NE.AND P2, PT, R13, 0x1, PT ;  /* 0x000000010d00780c */ /* 0x000fe20003f45270 */
        /* <DEDUP_REMOVED lines=10> */
[----:B------:R-:W-:Y:S05]  /*0800*/  CALL.REL.NOINC `($__internal_1_$__cuda_sm3x_div_rn_noftz_f32_slowpath) ;  /* 0x0000000800b87944 */ /* 0x000fea0003c00000 */
[----:B------:R-:W-:-:S07]  /*0810*/  IMAD.MOV.U32 R17, RZ, RZ, R0 ;  /* 0x000000ffff117224 */ /* 0x000fce00078e0000 */
.L_x_52:
[----:B------:R-:W-:Y:S05]  /*0820*/  BSYNC.RECONVERGENT B2 ;  /* 0x0000000000027941 */ /* 0x000fea0003800200 */
.L_x_51:
[----:B------:R-:W0:Y:S02]  /*0830*/  LDC.64 R20, c[0x0][0x388] ;  /* 0x0000e200ff147b82 */ /* 0x000e240000000a00 */
[----:B0-----:R-:W2:Y:S01]  /*0840*/  LDG.E.64 R18, desc[UR12][R20.64+0x38] ;  /* 0x0000380c14127981 */ /* 0x001ea2000c1e1b00 */
[----:B------:R-:W-:-:S05]  /*0850*/  IADD3 R22, PT, PT, R22, UR6, RZ ;  /* 0x0000000616167c10 */ /* 0x000fca000fffe0ff */
[----:B--2---:R-:W-:Y:S01]  /*0860*/  IMAD.WIDE R24, R22, 0x4, R18 ;  /* 0x0000000416187825 */ /* 0x004fe200078e0212 */
[----:B------:R-:W-:-:S04]  /*0870*/  MOV R18, R7 ;  /* 0x0000000700127202 */ /* 0x000fc80000000f00 */
[----:B------:R1:W-:Y:S01]  /*0880*/  STG.E desc[UR12][R24.64], R17 ;  /* 0x0000001118007986 */ /* 0x0003e2000c10190c */
[----:B------:R-:W-:Y:S05]  /*0890*/  @!P2 BRA `(.L_x_48) ;  /* 0x000000000074a947 */ /* 0x000fea0003800000 */
[----:B------:R-:W2:Y:S04]  /*08a0*/  LDG.E.64 R18, desc[UR12][R20.64+0x10] ;  /* 0x0000100c14127981 */ /* 0x000ea8000c1e1b00 */
[----:B------:R-:W3:Y:S01]  /*08b0*/  LDG.E.64 R26, desc[UR12][R20.64+0x30] ;  /* 0x0000300c141a7981 */ /* 0x000ee2000c1e1b00 */
[----:B-1----:R-:W-:Y:S02]  /*08c0*/  IMAD.IADD R17, R10, 0x1, R15 ;  /* 0x000000010a117824 */ /* 0x002fe400078e020f */
[----:B--2---:R-:W-:-:S06]  /*08d0*/  IMAD.WIDE R24, R14, 0x4, R18 ;  /* 0x000000040e187825 */ /* 0x004fcc00078e0212 */
[----:B------:R-:W2:Y:S01]  /*08e0*/  LDG.E R25, desc[UR12][R24.64] ;  /* 0x0000000c18197981 */ /* 0x000ea2000c1e1900 */
[----:B------:R-:W-:-:S04]  /*08f0*/  IMAD.WIDE R18, R12, 0x4, R18 ;  /* 0x000000040c127825 */ /* 0x000fc800078e0212 */
[----:B---3--:R-:W-:Y:S02]  /*0900*/  IMAD.WIDE R26, R17, 0x4, R26 ;  /* 0x00000004111a7825 */ /* 0x008fe400078e021a */
[----:B------:R-:W3:Y:S04]  /*0910*/  LDG.E R19, desc[UR12][R18.64] ;  /* 0x0000000c12137981 */ /* 0x000ee8000c1e1900 */
[----:B------:R-:W3:Y:S01]  /*0920*/  LDG.E R0, desc[UR12][R26.64] ;  /* 0x0000000c1a007981 */ /* 0x000ee2000c1e1900 */
[----:B------:R-:W-:Y:S01]  /*0930*/  BSSY.RECONVERGENT B2, `(.L_x_53) ;  /* 0x000000d000027945 */ /* 0x000fe20003800200 */
        /* <DEDUP_REMOVED lines=11> */
[----:B------:R-:W-:-:S07]  /*09f0*/  MOV R17, R0 ;  /* 0x0000000000117202 */ /* 0x000fce0000000f00 */
.L_x_54:
[----:B------:R-:W-:Y:S05]  /*0a00*/  BSYNC.RECONVERGENT B2 ;  /* 0x0000000000027941 */ /* 0x000fea0003800200 */
.L_x_53:
[----:B------:R-:W0:Y:S02]  /*0a10*/  LDC.64 R20, c[0x0][0x388] ;  /* 0x0000e200ff147b82 */ /* 0x000e240000000a00 */
[----:B0-----:R-:W2:Y:S01]  /*0a20*/  LDG.E.64 R20, desc[UR12][R20.64+0x38] ;  /* 0x0000380c14147981 */ /* 0x001ea2000c1e1b00 */
[----:B------:R-:W-:Y:S01]  /*0a30*/  IADD3 R23, PT, PT, R22, UR6, RZ ;  /* 0x0000000616177c10 */ /* 0x000fe2000fffe0ff */
[----:B------:R-:W-:-:S04]  /*0a40*/  IMAD.MOV.U32 R18, RZ, RZ, R11 ;  /* 0x000000ffff127224 */ /* 0x000fc800078e000b */
[----:B--2---:R-:W-:-:S05]  /*0a50*/  IMAD.WIDE R22, R23, 0x4, R20 ;  /* 0x0000000417167825 */ /* 0x004fca00078e0214 */
[----:B------:R2:W-:Y:S02]  /*0a60*/  STG.E desc[UR12][R22.64], R17 ;  /* 0x0000001116007986 */ /* 0x0005e4000c10190c */
.L_x_48:
[----:B------:R-:W-:Y:S05]  /*0a70*/  BSYNC.RECONVERGENT B1 ;  /* 0x0000000000017941 */ /* 0x000fea0003800200 */
.L_x_47:
[----:B------:R-:W-:-:S13]  /*0a80*/  ISETP.GE.U32.AND P0, PT, R5, 0x3, PT ;  /* 0x000000030500780c */ /* 0x000fda0003f06070 */
[----:B------:R-:W-:Y:S05]  /*0a90*/  @!P0 BRA `(.L_x_46) ;  /* 0x0000000400fc8947 */ /* 0x000fea0003800000 */
.L_x_63:
[----:B---3--:R-:W3:Y:S02]  /*0aa0*/  LDC.64 R28, c[0x0][0x388] ;  /* 0x0000e200ff1c7b82 */ /* 0x008ee40000000a00 */
[----:B---3--:R-:W3:Y:S04]  /*0ab0*/  LDG.E.64 R20, desc[UR12][R28.64+0x10] ;  /* 0x0000100c1c147981 */ /* 0x008ee8000c1e1b00 */
[----:B01----:R-:W4:Y:S01]  /*0ac0*/  LDG.E.64 R24, desc[UR12][R28.64+0x30] ;  /* 0x0000300c1c187981 */ /* 0x003f22000c1e1b00 */
[C---:B--2---:R-:W-:Y:S01]  /*0ad0*/  IADD3 R23, PT, PT, R18.reuse, UR7, RZ ;  /* 0x0000000712177c10 */ /* 0x044fe2000fffe0ff */
[----:B------:R-:W-:Y:S02]  /*0ae0*/  IMAD R17, R18, UR10, R15 ;  /* 0x0000000a12117c24 */ /* 0x000fe4000f8e020f */
[----:B---3--:R-:W-:-:S06]  /*0af0*/  IMAD.WIDE R26, R14, 0x4, R20 ;  /* 0x000000040e1a7825 */ /* 0x008fcc00078e0214 */
[----:B------:R-:W2:Y:S01]  /*0b00*/  LDG.E R27, desc[UR12][R26.64] ;  /* 0x0000000c1a1b7981 */ /* 0x000ea2000c1e1900 */
[----:B------:R-:W-:-:S04]  /*0b10*/  IMAD.WIDE R20, R23, 0x4, R20 ;  /* 0x0000000417147825 */ /* 0x000fc800078e0214 */
[----:B----4-:R-:W-:Y:S02]  /*0b20*/  IMAD.WIDE R24, R17, 0x4, R24 ;  /* 0x0000000411187825 */ /* 0x010fe400078e0218 */
        /* <DEDUP_REMOVED lines=16> */
.L_x_56:
[----:B------:R-:W-:Y:S05]  /*0c30*/  BSYNC.RECONVERGENT B1 ;  /* 0x0000000000017941 */ /* 0x000fea0003800200 */
.L_x_55:
[----:B------:R-:W0:Y:S02]  /*0c40*/  LDC.64 R28, c[0x0][0x388] ;  /* 0x0000e200ff1c7b82 */ /* 0x000e240000000a00 */
[----:B0-----:R-:W2:Y:S01]  /*0c50*/  LDG.E.64 R26, desc[UR12][R28.64+0x38] ;  /* 0x0000380c1c1a7981 */ /* 0x001ea2000c1e1b00 */
[----:B------:R-:W-:-:S05]  /*0c60*/  IADD3 R22, PT, PT, R16, R18, RZ ;  /* 0x0000001210167210 */ /* 0x000fca0007ffe0ff */
[----:B--2---:R-:W-:-:S05]  /*0c70*/  IMAD.WIDE R26, R22, 0x4, R26 ;  /* 0x00000004161a7825 */ /* 0x004fca00078e021a */
[----:B------:R0:W-:Y:S04]  /*0c80*/  STG.E desc[UR12][R26.64], R17 ;  /* 0x000000111a007986 */ /* 0x0001e8000c10190c */
[----:B------:R-:W0:Y:S04]  /*0c90*/  LDG.E.64 R20, desc[UR12][R28.64+0x10] ;  /* 0x0000100c1c147981 */ /* 0x000e28000c1e1b00 */
[----:B------:R-:W2:Y:S01]  /*0ca0*/  LDG.E.64 R24, desc[UR12][R28.64+0x30] ;  /* 0x0000300c1c187981 */ /* 0x000ea2000c1e1b00 */
[----:B------:R-:W-:Y:S01]  /*0cb0*/  IADD3 R18, PT, PT, R18, UR6, RZ ;  /* 0x0000000612127c10 */ /* 0x000fe2000fffe0ff */
[----:B------:R-:W-:-:S04]  /*0cc0*/  VIADD R23, R23, UR6 ;  /* 0x0000000617177c36 */ /* 0x000fc80008000000 */
[----:B------:R-:W-:Y:S02]  /*0cd0*/  IMAD R19, R18, UR10, R15 ;  /* 0x0000000a12137c24 */ /* 0x000fe4000f8e020f */
[----:B0-----:R-:W-:-:S05]  /*0ce0*/  IMAD.WIDE R26, R14, 0x4, R20 ;  /* 0x000000040e1a7825 */ /* 0x001fca00078e0214 */
[----:B------:R-:W3:Y:S01]  /*0cf0*/  LDG.E R2, desc[UR12][R26.64] ;  /* 0x0000000c1a027981 */ /* 0x000ee2000c1e1900 */
[----:B------:R-:W-:-:S04]  /*0d00*/  IMAD.WIDE R20, R23, 0x4, R20 ;  /* 0x0000000417147825 */ /* 0x000fc800078e0214 */
[----:B--2---:R-:W-:Y:S02]  /*0d10*/  IMAD.WIDE R24, R19, 0x4, R24 ;  /* 0x0000000413187825 */ /* 0x004fe400078e0218 */
[----:B------:R-:W2:Y:S04]  /*0d20*/  LDG.E R21, desc[UR12][R20.64] ;  /* 0x0000000c14157981 */ /* 0x000ea8000c1e1900 */
[----:B------:R-:W2:Y:S01]  /*0d30*/  LDG.E R0, desc[UR12][R24.64] ;  /* 0x0000000c18007981 */ /* 0x000ea2000c1e1900 */
[----:B------:R-:W-:Y:S01]  /*0d40*/  BSSY.RECONVERGENT B1, `(.L_x_57) ;  /* 0x000000e000017945 */ /* 0x000fe20003800200 */
[----:B---3--:R-:W0:Y:S01]  /*0d50*/  MUFU.RCP R17, R2 ;  /* 0x0000000200117308 */ /* 0x008e220000001000 */
[----:B--2---:R-:W-:-:S07]  /*0d60*/  FMUL R0, R0, -R21 ;  /* 0x8000001500007220 */ /* 0x004fce0000400000 */
        /* <DEDUP_REMOVED lines=10> */
[----:B------:R-:W-:-:S07]  /*0e10*/  MOV R17, R0 ;  /* 0x0000000000117202 */ /* 0x000fce0000000f00 */
.L_x_58:
[----:B------:R-:W-:Y:S05]  /*0e20*/  BSYNC.RECONVERGENT B1 ;  /* 0x0000000000017941 */ /* 0x000fea0003800200 */
.L_x_57:
[----:B------:R-:W0:Y:S02]  /*0e30*/  LDC.64 R26, c[0x0][0x388] ;  /* 0x0000e200ff1a7b82 */ /* 0x000e240000000a00 */
[----:B0-----:R-:W2:Y:S01]  /*0e40*/  LDG.E.64 R20, desc[UR12][R26.64+0x38] ;  /* 0x0000380c1a147981 */ /* 0x001ea2000c1e1b00 */
[----:B------:R-:W-:-:S04]  /*0e50*/  VIADD R22, R22, UR6 ;  /* 0x0000000616167c36 */ /* 0x000fc80008000000 */
[----:B--2---:R-:W-:-:S05]  /*0e60*/  IMAD.WIDE R28, R22, 0x4, R20 ;  /* 0x00000004161c7825 */ /* 0x004fca00078e0214 */
[----:B------:R0:W-:Y:S04]  /*0e70*/  STG.E desc[UR12][R28.64], R17 ;  /* 0x000000111c007986 */ /* 0x0001e8000c10190c */
[----:B------:R-:W0:Y:S04]  /*0e80*/  LDG.E.64 R20, desc[UR12][R26.64+0x10] ;  /* 0x0000100c1a147981 */ /* 0x000e28000c1e1b00 */
[----:B------:R-:W2:Y:S01]  /*0e90*/  LDG.E.64 R24, desc[UR12][R26.64+0x30] ;  /* 0x0000300c1a187981 */ /* 0x000ea2000c1e1b00 */
[----:B------:R-:W-:Y:S02]  /*0ea0*/  IADD3 R18, PT, PT, R18, UR6, RZ ;  /* 0x0000000612127c10 */ /* 0x000fe4000fffe0ff */
[----:B------:R-:W-:-:S03]  /*0eb0*/  IADD3 R23, PT, PT, R23, UR6, RZ ;  /* 0x0000000617177c10 */ /* 0x000fc6000fffe0ff */
        /* <DEDUP_REMOVED lines=17> */
[----:B------:R-:W-:Y:S01]  /*0fd0*/  IMAD.MOV.U32 R25, RZ, RZ, R2 ;  /* 0x000000ffff197224 */ /* 0x000fe200078e0002 */
[----:B------:R-:W-:-:S07]  /*0fe0*/  MOV R2, 0x1000 ;  /* 0x0000100000027802 */ /* 0x000fce0000000f00 */
[----:B------:R-:W-:Y:S05]  /*0ff0*/  CALL.REL.NOINC `($__internal_1_$__cuda_sm3x_div_rn_noftz_f32_slowpath) ;  /* 0x0000000000bc7944 */ /* 0x000fea0003c00000 */
[----:B------:R-:W-:-:S07]  /*1000*/  MOV R19, R0 ;  /* 0x0000000000137202 */ /* 0x000fce0000000f00 */
.L_x_60:
[----:B------:R-:W-:Y:S05]  /*1010*/  BSYNC.RECONVERGENT B1 ;  /* 0x0000000000017941 */ /* 0x000fea0003800200 */
.L_x_59:
[----:B------:R-:W0:Y:S02]  /*1020*/  LDC.64 R20, c[0x0][0x388] ;  /* 0x0000e200ff147b82 */ /* 0x000e240000000a00 */
[----:B0-----:R-:W2:Y:S01]  /*1030*/  LDG.E.64 R24, desc[UR12][R20.64+0x38] ;  /* 0x0000380c14187981 */ /* 0x001ea2000c1e1b00 */
[----:B------:R-:W-:-:S05]  /*1040*/  IADD3 R22, PT, PT, R22, UR6, RZ ;  /* 0x0000000616167c10 */ /* 0x000fca000fffe0ff */
[----:B--2---:R-:W-:-:S05]  /*1050*/  IMAD.WIDE R24, R22, 0x4, R24 ;  /* 0x0000000416187825 */ /* 0x004fca00078e0218 */
[----:B------:R0:W-:Y:S04]  /*1060*/  STG.E desc[UR12][R24.64], R19 ;  /* 0x0000001318007986 */ /* 0x0001e8000c10190c */
[----:B------:R-:W2:Y:S04]  /*1070*/  LDG.E.64 R26, desc[UR12][R20.64+0x30] ;  /* 0x0000300c141a7981 */ /* 0x000ea8000c1e1b00 */
[----:B0-----:R-:W3:Y:S01]  /*1080*/  LDG.E.64 R24, desc[UR12][R20.64+0x10] ;  /* 0x0000100c14187981 */ /* 0x001ee2000c1e1b00 */
[----:B------:R-:W-:Y:S01]  /*1090*/  VIADD R18, R18, UR6 ;  /* 0x0000000612127c36 */ /* 0x000fe20008000000 */
[----:B------:R-:W-:-:S03]  /*10a0*/  IADD3 R0, PT, PT, R23, UR6, RZ ;  /* 0x0000000617007c10 */ /* 0x000fc6000fffe0ff */
[----:B------:R-:W-:Y:S02]  /*10b0*/  IMAD R23, R18, UR10, R15 ;  /* 0x0000000a12177c24 */ /* 0x000fe4000f8e020f */
[----:B---3--:R-:W-:-:S05]  /*10c0*/  IMAD.WIDE R28, R14, 0x4, R24 ;  /* 0x000000040e1c7825 */ /* 0x008fca00078e0218 */
[----:B------:R0:W3:Y:S01]  /*10d0*/  LDG.E R17, desc[UR12][R28.64] ;  /* 0x0000000c1c117981 */ /* 0x0000e2000c1e1900 */
[----:B--2---:R-:W-:-:S04]  /*10e0*/  IMAD.WIDE R26, R23, 0x4, R26 ;  /* 0x00000004171a7825 */ /* 0x004fc800078e021a */
[----:B0-----:R-:W-:Y:S02]  /*10f0*/  IMAD.WIDE R28, R0, 0x4, R24 ;  /* 0x00000004001c7825 */ /* 0x001fe400078e0218 */
[----:B------:R-:W2:Y:S04]  /*1100*/  LDG.E R0, desc[UR12][R26.64] ;  /* 0x0000000c1a007981 */ /* 0x000ea8000c1e1900 */
[----:B------:R-:W2:Y:S01]  /*1110*/  LDG.E R19, desc[UR12][R28.64] ;  /* 0x0000000c1c137981 */ /* 0x000ea2000c1e1900 */
[----:B------:R-:W-:Y:S01]  /*1120*/  BSSY.RECONVERGENT B1, `(.L_x_61) ;  /* 0x000000e000017945 */ /* 0x000fe20003800200 */
[----:B---3--:R-:W0:Y:S01]  /*1130*/  MUFU.RCP R2, R17 ;  /* 0x0000001100027308 */ /* 0x008e220000001000 */
[----:B--2---:R-:W-:Y:S01]  /*1140*/  FMUL R0, R0, -R19 ;  /* 0x8000001300007220 */ /* 0x004fe20000400000 */
[----:B0-----:R-:W-:-:S06]  /*1150*/  FFMA R21, -R17, R2, 1 ;  /* 0x3f80000011157423 */ /* 0x001fcc0000000102 */
[----:B------:R-:W0:Y:S01]  /*1160*/  FCHK P0, R0, R17 ;  /* 0x0000001100007302 */ /* 0x000e220000000000 */
[----:B------:R-:W-:-:S04]  /*1170*/  FFMA R21, R2, R21, R2 ;  /* 0x0000001502157223 */ /* 0x000fc80000000002 */
[----:B------:R-:W-:-:S04]  /*1180*/  FFMA R2, R0, R21, RZ ;  /* 0x0000001500027223 */ /* 0x000fc800000000ff */
[----:B------:R-:W-:-:S04]  /*1190*/  FFMA R19, -R17, R2, R0 ;  /* 0x0000000211137223 */ /* 0x000fc80000000100 */
[----:B------:R-:W-:Y:S01]  /*11a0*/  FFMA R19, R21, R19, R2 ;  /* 0x0000001315137223 */ /* 0x000fe20000000002 */
[----:B0-----:R-:W-:Y:S06]  /*11b0*/  @!P0 BRA `(.L_x_62) ;  /* 0x0000000000108947 */ /* 0x001fec0003800000 */
[----:B------:R-:W-:Y:S02]  /*11c0*/  MOV R25, R17 ;  /* 0x0000001100197202 */ /* 0x000fe40000000f00 */
[----:B------:R-:W-:-:S07]  /*11d0*/  MOV R2, 0x11f0 ;  /* 0x000011f000027802 */ /* 0x000fce0000000f00 */
[----:B------:R-:W-:Y:S05]  /*11e0*/  CALL.REL.NOINC `($__internal_1_$__cuda_sm3x_div_rn_noftz_f32_slowpath) ;  /* 0x0000000000407944 */ /* 0x000fea0003c00000 */
[----:B------:R-:W-:-:S07]  /*11f0*/  MOV R19, R0 ;  /* 0x0000000000137202 */ /* 0x000fce0000000f00 */
.L_x_62:
[----:B------:R-:W-:Y:S05]  /*1200*/  BSYNC.RECONVERGENT B1 ;  /* 0x0000000000017941 */ /* 0x000fea0003800200 */
.L_x_61:
[----:B------:R-:W0:Y:S02]  /*1210*/  LDC.64 R20, c[0x0][0x388] ;  /* 0x0000e200ff147b82 */ /* 0x000e240000000a00 */
[----:B0-----:R-:W2:Y:S01]  /*1220*/  LDG.E.64 R20, desc[UR12][R20.64+0x38] ;  /* 0x0000380c14147981 */ /* 0x001ea2000c1e1b00 */
[----:B------:R-:W-:Y:S01]  /*1230*/  VIADD R23, R22, UR6 ;  /* 0x0000000616177c36 */ /* 0x000fe20008000000 */
[----:B------:R-:W-:-:S04]  /*1240*/  IADD3 R18, PT, PT, R18, UR6, RZ ;  /* 0x0000000612127c10 */ /* 0x000fc8000fffe0ff */
[----:B------:R-:W-:Y:S01]  /*1250*/  ISETP.GT.AND P0, PT, R18, UR11, PT ;  /* 0x0000000b12007c0c */ /* 0x000fe2000bf04270 */
[----:B--2---:R-:W-:-:S05]  /*1260*/  IMAD.WIDE R22, R23, 0x4, R20 ;  /* 0x0000000417167825 */ /* 0x004fca00078e0214 */
[----:B------:R3:W-:Y:S07]  /*1270*/  STG.E desc[UR12][R22.64], R19 ;  /* 0x0000001316007986 */ /* 0x0007ee000c10190c */
[----:B------:R-:W-:Y:S05]  /*1280*/  @!P0 BRA `(.L_x_63) ;  /* 0xfffffff800048947 */ /* 0x000fea000383ffff */
.L_x_46:
[----:B------:R-:W-:Y:S05]  /*1290*/  BSYNC.RECONVERGENT B0 ;  /* 0x0000000000007941 */ /* 0x000fea0003800200 */
.L_x_45:
[----:B------:R-:W4:Y:S01]  /*12a0*/  LDCU UR4, c[0x0][0x380] ;  /* 0x00007000ff0477ac */ /* 0x000f220008000800 */
[----:B------:R-:W-:-:S04]  /*12b0*/  IADD3 R9, PT, PT, R9, UR8, RZ ;  /* 0x0000000809097c10 */ /* 0x000fc8000fffe0ff */
[----:B----4-:R-:W-:-:S13]  /*12c0*/  ISETP.GT.AND P0, PT, R9, UR4, PT ;  /* 0x0000000409007c0c */ /* 0x010fda000bf04270 */
[----:B------:R-:W-:Y:S05]  /*12d0*/  @!P0 BRA `(.L_x_64) ;  /* 0xfffffff000408947 */ /* 0x000fea000383ffff */
[----:B------:R-:W-:Y:S05]  /*12e0*/  EXIT ;  /* 0x000000000000794d */ /* 0x000fea0003800000 */
        .weak           $__internal_1_$__cuda_sm3x_div_rn_noftz_f32_slowpath
        .type           $__internal_1_$__cuda_sm3x_div_rn_noftz_f32_slowpath,@function
        .size           $__internal_1_$__cuda_sm3x_div_rn_noftz_f32_slowpath,(.L_x_349 - $__internal_1_$__cuda_sm3x_div_rn_noftz_f32_slowpath)
$__internal_1_$__cuda_sm3x_div_rn_noftz_f32_slowpath:
[----:B------:R-:W-:Y:S01]  /*12f0*/  SHF.R.U32.HI R20, RZ, 0x17, R25 ;  /* 0x00000017ff147819 */ /* 0x000fe20000011619 */
[----:B------:R-:W-:Y:S01]  /*1300*/  BSSY.RECONVERGENT B3, `(.L_x_65) ;  /* 0x0000062000037945 */ /* 0x000fe20003800200 */
[----:B------:R-:W-:Y:S02]  /*1310*/  SHF.R.U32.HI R19, RZ, 0x17, R0 ;  /* 0x00000017ff137819 */ /* 0x000fe40000011600 */
[----:B------:R-:W-:Y:S02]  /*1320*/  LOP3.LUT R20, R20, 0xff, RZ, 0xc0, !PT ;  /* 0x000000ff14147812 */ /* 0x000fe400078ec0ff */
[----:B------:R-:W-:Y:S02]  /*1330*/  LOP3.LUT R19, R19, 0xff, RZ, 0xc0, !PT ;  /* 0x000000ff13137812 */ /* 0x000fe400078ec0ff */
[----:B------:R-:W-:-:S03]  /*1340*/  IADD3 R17, PT, PT, R20, -0x1, RZ ;  /* 0xffffffff14117810 */ /* 0x000fc60007ffe0ff */
        /* <DEDUP_REMOVED lines=23> */
[----:B------:R-:W-:Y:S01]  /*14c0*/  @P0 MOV R21, RZ ;  /* 0x000000ff00150202 */ /* 0x000fe20000000f00 */
[----:B------:R-:W-:Y:S01]  /*14d0*/  @!P0 FFMA R0, R0, 1.84467440737095516160e+19, RZ ;  /* 0x5f80000000008823 */ /* 0x000fe200000000ff */
[----:B------:R-:W-:Y:S01]  /*14e0*/  @!P0 MOV R21, 0xffffffc0 ;  /* 0xffffffc000158802 */ /* 0x000fe20000000f00 */
[----:B------:R-:W-:-:S04]  /*14f0*/  @!P1 FFMA R25, R25, 1.84467440737095516160e+19, RZ ;  /* 0x5f80000019199823 */ /* 0x000fc800000000ff */
[----:B------:R-:W-:-:S07]  /*1500*/  @!P1 VIADD R21, R21, 0x40 ;  /* 0x0000004015159836 */ /* 0x000fce0000000000 */
.L_x_66:
[----:B------:R-:W-:Y:S01]  /*1510*/  LEA R24, R20, 0xc0800000, 0x17 ;  /* 0xc080000014187811 */ /* 0x000fe200078eb8ff */
[----:B------:R-:W-:Y:S01]  /*1520*/  BSSY.RECONVERGENT B4, `(.L_x_71) ;  /* 0x0000036000047945 */ /* 0x000fe20003800200 */
[----:B------:R-:W-:Y:S02]  /*1530*/  IADD3 R19, PT, PT, R19, -0x7f, RZ ;  /* 0xffffff8113137810 */ /* 0x000fe40007ffe0ff */
[----:B------:R-:W-:Y:S02]  /*1540*/  IADD3 R27, PT, PT, -R24, R25, RZ ;  /* 0x00000019181b7210 */ /* 0x000fe40007ffe1ff */
[C---:B------:R-:W-:Y:S01]  /*1550*/  IADD3 R20, PT, PT, R19.reuse, 0x7f, -R20 ;  /* 0x0000007f13147810 */ /* 0x040fe20007ffe814 */
[----:B------:R-:W-:Y:S01]  /*1560*/  IMAD R0, R19, -0x800000, R0 ;  /* 0xff80000013007824 */ /* 0x000fe200078e0200 */
        /* <DEDUP_REMOVED lines=24> */
[CCC-:B------:R-:W-:Y:S01]  /*16f0*/  FFMA.RP R21, R25.reuse, R17.reuse, R26.reuse ;  /* 0x0000001119157223 */ /* 0x1c0fe2000000801a */
[----:B------:R-:W-:Y:S01]  /*1700*/  FFMA.RM R26, R25, R17, R26 ;  /* 0x00000011191a7223 */ /* 0x000fe2000000401a */
[C---:B------:R-:W-:Y:S02]  /*1710*/  IADD3 R17, PT, PT, R19.reuse, 0x20, RZ ;  /* 0x0000002013117810 */ /* 0x040fe40007ffe0ff */
[----:B------:R-:W-:Y:S02]  /*1720*/  LOP3.LUT R20, R20, 0x7fffff, RZ, 0xc0, !PT ;  /* 0x007fffff14147812 */ /* 0x000fe400078ec0ff */
[C---:B------:R-:W-:Y:S02]  /*1730*/  ISETP.NE.AND P3, PT, R19.reuse, RZ, PT ;  /* 0x000000ff1300720c */ /* 0x040fe40003f65270 */
[----:B------:R-:W-:Y:S02]  /*1740*/  LOP3.LUT R20, R20, 0x800000, RZ, 0xfc, !PT ;  /* 0x0080000014147812 */ /* 0x000fe400078efcff */
[----:B------:R-:W-:-:S02]  /*1750*/  ISETP.NE.AND P1, PT, R19, RZ, PT ;  /* 0x000000ff1300720c */ /* 0x000fc40003f25270 */
[----:B------:R-:W-:Y:S02]  /*1760*/  IADD3 R19, PT, PT, -R19, RZ, RZ ;  /* 0x000000ff13137210 */ /* 0x000fe40007ffe1ff */
[----:B------:R-:W-:Y:S02]  /*1770*/  SHF.L.U32 R17, R20, R17, RZ ;  /* 0x0000001114117219 */ /* 0x000fe400000006ff */
[----:B------:R-:W-:Y:S02]  /*1780*/  FSETP.NEU.FTZ.AND P0, PT, R21, R26, PT ;  /* 0x0000001a1500720b */ /* 0x000fe40003f1d000 */
[----:B------:R-:W-:Y:S02]  /*1790*/  SEL R19, R19, RZ, P3 ;  /* 0x000000ff13137207 */ /* 0x000fe40001800000 */
[----:B------:R-:W-:Y:S02]  /*17a0*/  ISETP.NE.AND P1, PT, R17, RZ, P1 ;  /* 0x000000ff1100720c */ /* 0x000fe40000f25270 */
[----:B------:R-:W-:-:S02]  /*17b0*/  SHF.R.U32.HI R20, RZ, R19, R20 ;  /* 0x00000013ff147219 */ /* 0x000fc40000011614 */
[----:B------:R-:W-:Y:S02]  /*17c0*/  PLOP3.LUT P0, PT, P0, P1, PT, 0xf8, 0x8f ;  /* 0x00000000008f781c */ /* 0x000fe40000703f70 */
[----:B------:R-:W-:Y:S02]  /*17d0*/  SHF.R.U32.HI R19, RZ, 0x1, R20 ;  /* 0x00000001ff137819 */ /* 0x000fe40000011614 */
[----:B------:R-:W-:-:S04]  /*17e0*/  SEL R24, RZ, 0x1, !P0 ;  /* 0x00000001ff187807 */ /* 0x000fc80004000000 */
[----:B------:R-:W-:-:S04]  /*17f0*/  LOP3.LUT R17, R24, 0x1, R19, 0xf8, !PT ;  /* 0x0000000118117812 */ /* 0x000fc800078ef813 */
[----:B------:R-:W-:-:S05]  /*1800*/  LOP3.LUT R20, R17, R20, RZ, 0xc0, !PT ;  /* 0x0000001411147212 */ /* 0x000fca00078ec0ff */
[----:B------:R-:W-:-:S05]  /*1810*/  IMAD.IADD R19, R19, 0x1, R20 ;  /* 0x0000000113137824 */ /* 0x000fca00078e0214 */
[----:B------:R-:W-:Y:S01]  /*1820*/  LOP3.LUT R0, R19, R0, RZ, 0xfc, !PT ;  /* 0x0000000013007212 */ /* 0x000fe200078efcff */
[----:B------:R-:W-:Y:S06]  /*1830*/  BRA `(.L_x_74) ;  /* 0x0000000000107947 */ /* 0x000fec0003800000 */
.L_x_73:
[----:B------:R-:W-:-:S04]  /*1840*/  LOP3.LUT R0, R0, 0x80000000, RZ, 0xc0, !PT ;  /* 0x8000000000007812 */ /* 0x000fc800078ec0ff */
[----:B------:R-:W-:Y:S01]  /*1850*/  LOP3.LUT R0, R0, 0x7f800000, RZ, 0xfc, !PT ;  /* 0x7f80000000007812 */ /* 0x000fe200078efcff */
[----:B------:R-:W-:Y:S06]  /*1860*/  BRA `(.L_x_74) ;  /* 0x0000000000047947 */ /* 0x000fec0003800000 */
.L_x_72:
[----:B------:R-:W-:-:S07]  /*1870*/  LEA R0, R21, R0, 0x17 ;  /* 0x0000000015007211 */ /* 0x000fce00078eb8ff */
.L_x_74:
[----:B------:R-:W-:Y:S05]  /*1880*/  BSYNC.RECONVERGENT B4 ;  /* 0x0000000000047941 */ /* 0x000fea0003800200 */
.L_x_71:
[----:B------:R-:W-:Y:S05]  /*1890*/  BRA `(.L_x_75) ;  /* 0x0000000000207947 */ /* 0x000fea0003800000 */
.L_x_70:
[----:B------:R-:W-:-:S04]  /*18a0*/  LOP3.LUT R0, R25, 0x80000000, R0, 0x48, !PT ;  /* 0x8000000019007812 */ /* 0x000fc800078e4800 */
[----:B------:R-:W-:Y:S01]  /*18b0*/  LOP3.LUT R0, R0, 0x7f800000, RZ, 0xfc, !PT ;  /* 0x7f80000000007812 */ /* 0x000fe200078efcff */
[----:B------:R-:W-:Y:S06]  /*18c0*/  BRA `(.L_x_75) ;  /* 0x0000000000147947 */ /* 0x000fec0003800000 */
.L_x_69:
[----:B------:R-:W-:Y:S01]  /*18d0*/  LOP3.LUT R0, R25, 0x80000000, R0, 0x48, !PT ;  /* 0x8000000019007812 */ /* 0x000fe200078e4800 */
[----:B------:R-:W-:Y:S06]  /*18e0*/  BRA `(.L_x_75) ;  /* 0x00000000000c7947 */ /* 0x000fec0003800000 */
.L_x_68:
[----:B------:R-:W0:Y:S01]  /*18f0*/  MUFU.RSQ R0, -QNAN ;  /* 0xffc0000000007908 */ /* 0x000e220000001400 */
[----:B------:R-:W-:Y:S05]  /*1900*/  BRA `(.L_x_75) ;  /* 0x0000000000047947 */ /* 0x000fea0003800000 */
.L_x_67:
[----:B------:R-:W-:-:S07]  /*1910*/  FADD.FTZ R0, R0, R25 ;  /* 0x0000001900007221 */ /* 0x000fce0000010000 */
.L_x_75:
[----:B------:R-:W-:Y:S05]  /*1920*/  BSYNC.RECONVERGENT B3 ;  /* 0x0000000000037941 */ /* 0x000fea0003800200 */
.L_x_65:
[----:B------:R-:W-:Y:S01]  /*1930*/  HFMA2 R21, -RZ, RZ, 0, 0 ;  /* 0x00000000ff157431 */ /* 0x000fe200000001ff */
[----:B------:R-:W-:-:S04]  /*1940*/  MOV R20, R2 ;  /* 0x0000000200147202 */ /* 0x000fc80000000f00 */
[----:B0-----:R-:W-:Y:S05]  /*1950*/  RET.REL.NODEC R20 `(_Z34polynomial_derivative_matrices_hatiP5NDG_t) ;  /* 0xffffffe414a87950 */ /* 0x001fea0003c3ffff */
.L_x_76:
        /* <DEDUP_REMOVED lines=10> */
.L_x_349:


//--------------------- .text._Z39polynomial_derivative_matrices_diagonaliP5NDG_t --------------------------
	.section	.text._Z39polynomial_derivative_matrices_diagonaliP5NDG_t,"ax",@progbits
	.align	128
        .global         _Z39polynomial_derivative_matrices_diagonaliP5NDG_t
        .type           _Z39polynomial_derivative_matrices_diagonaliP5NDG_t,@function
        .size           _Z39polynomial_derivative_matrices_diagonaliP5NDG_t,(.L_x_359 - _Z39polynomial_derivative_matrices_diagonaliP5NDG_t)
        .other          _Z39polynomial_derivative_matrices_diagonaliP5NDG_t,@"STO_CUDA_ENTRY STV_DEFAULT"
_Z39polynomial_derivative_matrices_diagonaliP5NDG_t:
.text._Z39polynomial_derivative_matrices_diagonaliP5NDG_t:
[----:B------:R-:W-:Y:S01]  /*0000*/  LDC R1, c[0x0][0x37c] ;  /* 0x0000df00ff017b82 */ /* 0x000fe20000000800 */
[----:B------:R-:W0:Y:S07]  /*0010*/  S2R R3, SR_TID.X ;  /* 0x0000000000037919 */ /* 0x000e2e0000002100 */
[----:B------:R-:W0:Y:S08]  /*0020*/  S2UR UR4, SR_CTAID.X ;  /* 0x00000000000479c3 */ /* 0x000e300000002500 */
[----:B------:R-:W0:Y:S01]  /*0030*/  LDC R0, c[0x0][0x360] ;  /* 0x0000d800ff007b82 */ /* 0x000e220000000800 */
[----:B------:R-:W1:Y:S07]  /*0040*/  LDCU UR5, c[0x0][0x370] ;  /* 0x00006e00ff0577ac */ /* 0x000e6e0008000800 */
[----:B------:R-:W2:Y:S01]  /*0050*/  LDC R4, c[0x0][0x380] ;  /* 0x0000e000ff047b82 */ /* 0x000ea20000000800 */
[----:B0-----:R-:W-:-:S02]  /*0060*/  IMAD R3, R0, UR4, R3 ;  /* 0x0000000400037c24 */ /* 0x001fc4000f8e0203 */
[----:B-1----:R-:W-:-:S03]  /*0070*/  IMAD R0, R0, UR5, RZ ;  /* 0x0000000500007c24 */ /* 0x002fc6000f8e02ff */
[----:B--2---:R-:W-:-:S13]  /*0080*/  ISETP.GT.AND P0, PT, R3, R4, PT ;  /* 0x000000040300720c */ /* 0x004fda0003f04270 */
[----:B------:R-:W-:Y:S05]  /*0090*/  @P0 EXIT ;  /* 0x000000000000094d */ /* 0x000fea0003800000 */
[----:B------:R-:W-:Y:S01]  /*00a0*/  IADD3 R2, PT, PT, R4, 0x1, RZ ;  /* 0x0000000104027810 */ /* 0x000fe20007ffe0ff */
[----:B------:R-:W0:Y:S03]  /*00b0*/  LDCU.64 UR4, c[0x0][0x358] ;  /* 0x00006b00ff0477ac */ /* 0x000e260008000a00 */
[-C--:B------:R-:W-:Y:S01]  /*00c0*/  IADD3 R5, PT, PT, R2, R4.reuse, RZ ;  /* 0x0000000402057210 */ /* 0x080fe20007ffe0ff */
[----:B------:R-:W-:-:S04]  /*00d0*/  IMAD R4, R4, R4, R4 ;  /* 0x0000000404047224 */ /* 0x000fc800078e0204 */
[----:B------:R-:W-:Y:S02]  /*00e0*/  IMAD R4, R4, R5, RZ ;  /* 0x0000000504047224 */ /* 0x000fe400078e02ff */
[----:B------:R-:W-:Y:S02]  /*00f0*/  HFMA2 R5, -RZ, RZ, 0, 0 ;  /* 0x00000000ff057431 */ /* 0x000fe400000001ff */
[----:B------:R-:W-:Y:S01]  /*0100*/  IMAD.HI R6, R4, 0x2aaaaaab, RZ ;  /* 0x2aaaaaab04067827 */ /* 0x000fe200078e02ff */
[----:B------:R-:W-:-:S04]  /*0110*/  IADD3 R4, PT, PT, R3, -0x1, RZ ;  /* 0xffffffff03047810 */ /* 0x000fc80007ffe0ff */
[----:B------:R-:W-:-:S07]  /*0120*/  LEA.HI R6, R6, R6, RZ, 0x1 ;  /* 0x0000000606067211 */ /* 0x000fce00078f08ff */
.L_x_85:
[----:B0-----:R-:W0:Y:S08]  /*0130*/  LDC.64 R12, c[0x0][0x388] ;  /* 0x0000e200ff0c7b82 */ /* 0x001e300000000a00 */
[----:B-1----:R-:W1:Y:S01]  /*0140*/  LDC R8, c[0x0][0x380] ;  /* 0x0000e000ff087b82 */ /* 0x002e620000000800 */
[----:B0-234-:R-:W2:Y:S01]  /*0150*/  LDG.E.64 R10, desc[UR4][R12.64+0x30] ;  /* 0x000030040c0a7981 */ /* 0x01dea2000c1e1b00 */
[----:B------:R-:W-:Y:S01]  /*0160*/  ISETP.GE.AND P0, PT, R3, 0x1, PT ;  /* 0x000000010300780c */ /* 0x000fe20003f06270 */
[----:B------:R-:W-:Y:S01]  /*0170*/  BSSY.RECONVERGENT B0, `(.L_x_77) ;  /* 0x0000056000007945 */ /* 0x000fe20003800200 */
[----:B-1----:R-:W-:-:S04]  /*0180*/  VIADD R14, R8, 0x2 ;  /* 0x00000002080e7836 */ /* 0x002fc80000000000 */
[----:B------:R-:W-:-:S05]  /*0190*/  IMAD R7, R14, R3, RZ ;  /* 0x000000030e077224 */ /* 0x000fca00078e02ff */
[----:B------:R-:W-:-:S05]  /*01a0*/  IADD3 R9, PT, PT, R7, R6, RZ ;  /* 0x0000000607097210 */ /* 0x000fca0007ffe0ff */
[----:B--2---:R-:W-:-:S05]  /*01b0*/  IMAD.WIDE R10, R9, 0x4, R10 ;  /* 0x00000004090a7825 */ /* 0x004fca00078e020a */
[----:B------:R0:W-:Y:S01]  /*01c0*/  STG.E desc[UR4][R10.64], RZ ;  /* 0x000000ff0a007986 */ /* 0x0001e2000c101904 */
[----:B------:R-:W-:Y:S05]  /*01d0*/  @!P0 BRA `(.L_x_78) ;  /* 0x00000004003c8947 */ /* 0x000fea0003800000 */
[----:B0-----:R-:W-:Y:S01]  /*01e0*/  IMAD R10, R0, R5, R4 ;  /* 0x00000005000a7224 */ /* 0x001fe200078e0204 */
[----:B------:R-:W-:Y:S01]  /*01f0*/  BSSY.RECONVERGENT B1, `(.L_x_79) ;  /* 0x0000030000017945 */ /* 0x000fe20003800200 */
[----:B------:R-:W-:-:S03]  /*0200*/  MOV R11, RZ ;  /* 0x000000ff000b7202 */ /* 0x000fc60000000f00 */
[----:B------:R-:W-:-:S13]  /*0210*/  ISETP.GE.U32.AND P0, PT, R10, 0x3, PT ;  /* 0x000000030a00780c */ /* 0x000fda0003f06070 */
[----:B------:R-:W-:Y:S05]  /*0220*/  @!P0 BRA `(.L_x_80) ;  /* 0x0000000000b08947 */ /* 0x000fea0003800000 */
[----:B------:R-:W-:Y:S01]  /*0230*/  IMAD R25, R2, R3, R6 ;  /* 0x0000000302197224 */ /* 0x000fe200078e0206 */
[----:B------:R-:W-:Y:S01]  /*0240*/  LOP3.LUT R11, R3, 0x7ffffffc, RZ, 0xc0, !PT ;  /* 0x7ffffffc030b7812 */ /* 0x000fe200078ec0ff */
[----:B------:R-:W-:Y:S01]  /*0250*/  BSSY.RECONVERGENT B2, `(.L_x_80) ;  /* 0x0000029000027945 */ /* 0x000fe20003800200 */
[----:B------:R-:W-:Y:S01]  /*0260*/  IADD3 R22, PT, PT, R6, R7, -R3 ;  /* 0x0000000706167210 */ /* 0x000fe20007ffe803 */
[C---:B------:R-:W-:Y:S01]  /*0270*/  VIADD R23, R25.reuse, 0x2 ;  /* 0x0000000219177836 */ /* 0x040fe20000000000 */
[C---:B------:R-:W-:Y:S02]  /*0280*/  IADD3 R10, PT, PT, R25.reuse, 0x1, RZ ;  /* 0x00000001190a7810 */ /* 0x040fe40007ffe0ff */
[----:B------:R-:W-:Y:S02]  /*0290*/  IADD3 R25, PT, PT, R25, 0x3, RZ ;  /* 0x0000000319197810 */ /* 0x000fe40007ffe0ff */
[----:B------:R-:W-:-:S07]  /*02a0*/  IADD3 R24, PT, PT, -R11, RZ, RZ ;  /* 0x000000ff0b187210 */ /* 0x000fce0007ffe1ff */
.L_x_81:
[----:B0-----:R-:W2:Y:S02]  /*02b0*/  LDG.E.64 R20, desc[UR4][R12.64+0x30] ;  /* 0x000030040c147981 */ /* 0x001ea4000c1e1b00 */
[----:B--2---:R-:W-:-:S04]  /*02c0*/  IMAD.WIDE R14, R22, 0x4, R20 ;  /* 0x00000004160e7825 */ /* 0x004fc800078e0214 */
[----:B------:R-:W-:Y:S02]  /*02d0*/  IMAD.WIDE R20, R9, 0x4, R20 ;  /* 0x0000000409147825 */ /* 0x000fe400078e0214 */
[----:B------:R-:W2:Y:S04]  /*02e0*/  LDG.E R14, desc[UR4][R14.64] ;  /* 0x000000040e0e7981 */ /* 0x000ea8000c1e1900 */
[----:B------:R-:W2:Y:S02]  /*02f0*/  LDG.E R17, desc[UR4][R20.64] ;  /* 0x0000000414117981 */ /* 0x000ea4000c1e1900 */
[----:B--2---:R-:W-:-:S05]  /*0300*/  FADD R29, -R14, R17 ;  /* 0x000000110e1d7221 */ /* 0x004fca0000000100 */
[----:B------:R0:W-:Y:S04]  /*0310*/  STG.E desc[UR4][R20.64], R29 ;  /* 0x0000001d14007986 */ /* 0x0001e8000c101904 */
[----:B------:R-:W2:Y:S02]  /*0320*/  LDG.E.64 R26, desc[UR4][R12.64+0x30] ;  /* 0x000030040c1a7981 */ /* 0x000ea4000c1e1b00 */
        /* <DEDUP_REMOVED lines=10> */
[----:B0-----:R-:W2:Y:S02]  /*03d0*/  LDG.E R21, desc[UR4][R16.64] ;  /* 0x0000000410157981 */ /* 0x001ea4000c1e1900 */
[----:B--2---:R-:W-:-:S05]  /*03e0*/  FADD R29, -R14, R21 ;  /* 0x000000150e1d7221 */ /* 0x004fca0000000100 */
[----:B------:R0:W-:Y:S04]  /*03f0*/  STG.E desc[UR4][R16.64], R29 ;  /* 0x0000001d10007986 */ /* 0x0001e8000c101904 */
[----:B------:R-:W2:Y:S02]  /*0400*/  LDG.E.64 R20, desc[UR4][R12.64+0x30] ;  /* 0x000030040c147981 */ /* 0x000ea4000c1e1b00 */
[----:B--2---:R-:W-:-:S04]  /*0410*/  IMAD.WIDE R18, R25, 0x4, R20 ;  /* 0x0000000419127825 */ /* 0x004fc800078e0214 */
[----:B------:R-:W-:Y:S02]  /*0420*/  IMAD.WIDE R20, R9, 0x4, R20 ;  /* 0x0000000409147825 */ /* 0x000fe400078e0214 */
[----:B------:R-:W2:Y:S04]  /*0430*/  LDG.E R18, desc[UR4][R18.64] ;  /* 0x0000000412127981 */ /* 0x000ea8000c1e1900 */
[----:B-1----:R-:W2:Y:S01]  /*0440*/  LDG.E R27, desc[UR4][R20.64] ;  /* 0x00000004141b7981 */ /* 0x002ea2000c1e1900 */
[----:B------:R-:W-:Y:S01]  /*0450*/  IADD3 R24, PT, PT, R24, 0x4, RZ ;  /* 0x0000000418187810 */ /* 0x000fe20007ffe0ff */
[----:B------:R-:W-:Y:S01]  /*0460*/  VIADD R22, R22, 0x4 ;  /* 0x0000000416167836 */ /* 0x000fe20000000000 */
[----:B------:R-:W-:Y:S02]  /*0470*/  IADD3 R10, PT, PT, R10, 0x4, RZ ;  /* 0x000000040a0a7810 */ /* 0x000fe40007ffe0ff */
[----:B------:R-:W-:-:S02]  /*0480*/  ISETP.NE.AND P0, PT, R24, RZ, PT ;  /* 0x000000ff1800720c */ /* 0x000fc40003f05270 */
[----:B------:R-:W-:Y:S02]  /*0490*/  IADD3 R23, PT, PT, R23, 0x4, RZ ;  /* 0x0000000417177810 */ /* 0x000fe40007ffe0ff */
[----:B------:R-:W-:Y:S01]  /*04a0*/  IADD3 R25, PT, PT, R25, 0x4, RZ ;  /* 0x0000000419197810 */ /* 0x000fe20007ffe0ff */
[----:B--2---:R-:W-:-:S05]  /*04b0*/  FADD R27, -R18, R27 ;  /* 0x0000001b121b7221 */ /* 0x004fca0000000100 */
[----:B------:R0:W-:Y:S03]  /*04c0*/  STG.E desc[UR4][R20.64], R27 ;  /* 0x0000001b14007986 */ /* 0x0001e6000c101904 */
[----:B------:R-:W-:Y:S05]  /*04d0*/  @P0 BRA `(.L_x_81) ;  /* 0xfffffffc00740947 */ /* 0x000fea000383ffff */
[----:B------:R-:W-:Y:S05]  /*04e0*/  BSYNC.RECONVERGENT B2 ;  /* 0x0000000000027941 */ /* 0x000fea0003800200 */
.L_x_80:
[----:B------:R-:W-:Y:S05]  /*04f0*/  BSYNC.RECONVERGENT B1 ;  /* 0x0000000000017941 */ /* 0x000fea0003800200 */
.L_x_79:
[----:B------:R-:W-:-:S13]  /*0500*/  LOP3.LUT P0, R18, R3, 0x3, RZ, 0xc0, !PT ;  /* 0x0000000303127812 */ /* 0x000fda000780c0ff */
[----:B------:R-:W-:Y:S05]  /*0510*/  @!P0 BRA `(.L_x_78) ;  /* 0x00000000006c8947 */ /* 0x000fea0003800000 */
[----:B0-----:R-:W2:Y:S01]  /*0520*/  LDG.E.64 R16, desc[UR4][R12.64+0x30] ;  /* 0x000030040c107981 */ /* 0x001ea2000c1e1b00 */
[----:B------:R-:W-:-:S05]  /*0530*/  IADD3 R14, PT, PT, R6, R7, -R3 ;  /* 0x00000007060e7210 */ /* 0x000fca0007ffe803 */
[----:B------:R-:W-:Y:S02]  /*0540*/  IMAD.IADD R14, R14, 0x1, R11 ;  /* 0x000000010e0e7824 */ /* 0x000fe400078e020b */
[----:B--2---:R-:W-:-:S04]  /*0550*/  IMAD.WIDE R10, R9, 0x4, R16 ;  /* 0x00000004090a7825 */ /* 0x004fc800078e0210 */
[----:B------:R-:W-:Y:S01]  /*0560*/  IMAD.WIDE R16, R14, 0x4, R16 ;  /* 0x000000040e107825 */ /* 0x000fe200078e0210 */
[----:B------:R-:W2:Y:S05]  /*0570*/  LDG.E R15, desc[UR4][R10.64] ;  /* 0x000000040a0f7981 */ /* 0x000eaa000c1e1900 */
[----:B------:R-:W2:Y:S01]  /*0580*/  LDG.E R16, desc[UR4][R16.64] ;  /* 0x0000000410107981 */ /* 0x000ea2000c1e1900 */
[----:B------:R-:W-:Y:S01]  /*0590*/  ISETP.NE.AND P0, PT, R18, 0x1, PT ;  /* 0x000000011200780c */ /* 0x000fe20003f05270 */
[----:B--2---:R-:W-:-:S05]  /*05a0*/  FADD R15, -R16, R15 ;  /* 0x0000000f100f7221 */ /* 0x004fca0000000100 */
[----:B------:R1:W-:Y:S07]  /*05b0*/  STG.E desc[UR4][R10.64], R15 ;  /* 0x0000000f0a007986 */ /* 0x0003ee000c101904 */
[----:B------:R-:W-:Y:S05]  /*05c0*/  @!P0 BRA `(.L_x_78) ;  /* 0x0000000000408947 */ /* 0x000fea0003800000 */
[----:B------:R-:W1:Y:S02]  /*05d0*/  LDG.E.64 R16, desc[UR4][R12.64+0x30] ;  /* 0x000030040c107981 */ /* 0x000e64000c1e1b00 */
[----:B-1----:R-:W-:-:S04]  /*05e0*/  IMAD.WIDE R10, R14, 0x4, R16 ;  /* 0x000000040e0a7825 */ /* 0x002fc800078e0210 */
[----:B------:R-:W-:Y:S02]  /*05f0*/  IMAD.WIDE R16, R9, 0x4, R16 ;  /* 0x0000000409107825 */ /* 0x000fe400078e0210 */
[----:B------:R-:W2:Y:S04]  /*0600*/  LDG.E R10, desc[UR4][R10.64+0x4] ;  /* 0x000004040a0a7981 */ /* 0x000ea8000c1e1900 */
[----:B------:R-:W2:Y:S01]  /*0610*/  LDG.E R15, desc[UR4][R16.64] ;  /* 0x00000004100f7981 */ /* 0x000ea2000c1e1900 */
[----:B------:R-:W-:Y:S01]  /*0620*/  ISETP.NE.AND P0, PT, R18, 0x2, PT ;  /* 0x000000021200780c */ /* 0x000fe20003f05270 */
[----:B--2---:R-:W-:-:S05]  /*0630*/  FADD R15, -R10, R15 ;  /* 0x0000000f0a0f7221 */ /* 0x004fca0000000100 */
[----:B------:R2:W-:Y:S07]  /*0640*/  STG.E desc[UR4][R16.64], R15 ;  /* 0x0000000f10007986 */ /* 0x0005ee000c101904 */
[----:B------:R-:W-:Y:S05]  /*0650*/  @!P0 BRA `(.L_x_78) ;  /* 0x00000000001c8947 */ /* 0x000fea0003800000 */
[----:B------:R-:W2:Y:S02]  /*0660*/  LDG.E.64 R10, desc[UR4][R12.64+0x30] ;  /* 0x000030040c0a7981 */ /* 0x000ea4000c1e1b00 */
[----:B--2---:R-:W-:-:S04]  /*0670*/  IMAD.WIDE R14, R14, 0x4, R10 ;  /* 0x000000040e0e7825 */ /* 0x004fc800078e020a */
[----:B------:R-:W-:Y:S02]  /*0680*/  IMAD.WIDE R10, R9, 0x4, R10 ;  /* 0x00000004090a7825 */ /* 0x000fe400078e020a */
[----:B------:R-:W2:Y:S04]  /*0690*/  LDG.E R14, desc[UR4][R14.64+0x8] ;  /* 0x000008040e0e7981 */ /* 0x000ea8000c1e1900 */
[----:B------:R-:W2:Y:S02]  /*06a0*/  LDG.E R17, desc[UR4][R10.64] ;  /* 0x000000040a117981 */ /* 0x000ea4000c1e1900 */
[----:B--2---:R-:W-:-:S05]  /*06b0*/  FADD R17, -R14, R17 ;  /* 0x000000110e117221 */ /* 0x004fca0000000100 */
[----:B------:R3:W-:Y:S02]  /*06c0*/  STG.E desc[UR4][R10.64], R17 ;  /* 0x000000110a007986 */ /* 0x0007e4000c101904 */
.L_x_78:
[----:B------:R-:W-:Y:S05]  /*06d0*/  BSYNC.RECONVERGENT B0 ;  /* 0x0000000000007941 */ /* 0x000fea0003800200 */
.L_x_77:
[----:B------:R-:W-:Y:S01]  /*06e0*/  ISETP.GE.AND P0, PT, R3, R8, PT ;  /* 0x000000080300720c */ /* 0x000fe20003f06270 */
[----:B------:R-:W-:-:S12]  /*06f0*/  BSSY.RECONVERGENT B0, `(.L_x_82) ;  /* 0x0000012000007945 */ /* 0x000fd80003800200 */
[----:B------:R-:W-:Y:S05]  /*0700*/  @P0 BRA `(.L_x_83) ;  /* 0x0000000000400947 */ /* 0x000fea0003800000 */
[----:B------:R-:W-:Y:S02]  /*0710*/  IADD3 R22, PT, PT, R6, R7, -R3 ;  /* 0x0000000706167210 */ /* 0x000fe40007ffe803 */
[----:B------:R-:W-:Y:S02]  /*0720*/  MOV R7, R3 ;  /* 0x0000000300077202 */ /* 0x000fe40000000f00 */
[----:B0-----:R-:W-:-:S07]  /*0730*/  SHF.R.S32.HI R20, RZ, 0x1f, R22 ;  /* 0x0000001fff147819 */ /* 0x001fce0000011416 */
.L_x_84:
[----:B--234-:R-:W2:Y:S01]  /*0740*/  LDG.E.64 R16, desc[UR4][R12.64+0x30] ;  /* 0x000030040c107981 */ /* 0x01cea2000c1e1b00 */
[----:B-1----:R-:W-:-:S04]  /*0750*/  IADD3 R15, P0, PT, R22, R7, RZ ;  /* 0x00000007160f7210 */ /* 0x002fc80007f1e0ff */
[----:B------:R-:W-:Y:S02]  /*0760*/  LEA.HI.X.SX32 R18, R7, R20, 0x1, P0 ;  /* 0x0000001407127211 */ /* 0x000fe400000f0eff */
[----:B--2---:R-:W-:Y:S01]  /*0770*/  LEA R14, P0, R15, R16, 0x2 ;  /* 0x000000100f0e7211 */ /* 0x004fe200078010ff */
[----:B------:R-:W-:-:S03]  /*0780*/  IMAD.WIDE R10, R9, 0x4, R16 ;  /* 0x00000004090a7825 */ /* 0x000fc600078e0210 */
[----:B------:R-:W-:Y:S02]  /*0790*/  LEA.HI.X R15, R15, R17, R18, 0x2, P0 ;  /* 0x000000110f0f7211 */ /* 0x000fe400000f1412 */
[----:B------:R-:W2:Y:S04]  /*07a0*/  LDG.E R17, desc[UR4][R10.64] ;  /* 0x000000040a117981 */ /* 0x000ea8000c1e1900 */
[----:B------:R-:W2:Y:S01]  /*07b0*/  LDG.E R14, desc[UR4][R14.64+0x4] ;  /* 0x000004040e0e7981 */ /* 0x000ea2000c1e1900 */
[----:B------:R-:W-:-:S04]  /*07c0*/  IADD3 R7, PT, PT, R7, 0x1, RZ ;  /* 0x0000000107077810 */ /* 0x000fc80007ffe0ff */
[----:B------:R-:W-:Y:S01]  /*07d0*/  ISETP.GE.AND P0, PT, R7, R8, PT ;  /* 0x000000080700720c */ /* 0x000fe20003f06270 */
[----:B--2---:R-:W-:-:S05]  /*07e0*/  FADD R17, -R14, R17 ;  /* 0x000000110e117221 */ /* 0x004fca0000000100 */
[----:B------:R4:W-:Y:S07]  /*07f0*/  STG.E desc[UR4][R10.64], R17 ;  /* 0x000000110a007986 */ /* 0x0009ee000c101904 */
[----:B------:R-:W-:Y:S05]  /*0800*/  @!P0 BRA `(.L_x_84) ;  /* 0xfffffffc00cc8947 */ /* 0x000fea000383ffff */
.L_x_83:
[----:B------:R-:W-:Y:S05]  /*0810*/  BSYNC.RECONVERGENT B0 ;  /* 0x0000000000007941 */ /* 0x000fea0003800200 */
.L_x_82:
[----:B------:R-:W-:Y:S02]  /*0820*/  IADD3 R3, PT, PT, R0, R3, RZ ;  /* 0x0000000300037210 */ /* 0x000fe40007ffe0ff */
[----:B------:R-:W-:Y:S02]  /*0830*/  IADD3 R5, PT, PT, R5, 0x1, RZ ;  /* 0x0000000105057810 */ /* 0x000fe40007ffe0ff */
[----:B------:R-:W-:-:S13]  /*0840*/  ISETP.GT.AND P0, PT, R3, R8, PT ;  /* 0x000000080300720c */ /* 0x000fda0003f04270 */
[----:B------:R-:W-:Y:S05]  /*0850*/  @!P0 BRA `(.L_x_85) ;  /* 0xfffffff800348947 */ /* 0x000fea000383ffff */
[----:B------:R-:W-:Y:S05]  /*0860*/  EXIT ;  /* 0x000000000000794d */ /* 0x000fea0003800000 */
.L_x_86:
        /* <DEDUP_REMOVED lines=9> */
.L_x_359:


//--------------------- .text._Z30polynomial_derivative_matricesiP5NDG_t --------------------------
	.section	.text._Z30polynomial_derivative_matricesiP5NDG_t,"ax",@progbits
	.align	128
        .global         _Z30polynomial_derivative_matricesiP5NDG_t
        .type           _Z30polynomial_derivative_matricesiP5NDG_t,@function
        .size           _Z30polynomial_derivative_matricesiP5NDG_t,(.L_x_350 - _Z30polynomial_derivative_matricesiP5NDG_t)
        .other          _Z30polynomial_derivative_matricesiP5NDG_t,@"STO_CUDA_ENTRY STV_DEFAULT"
_Z30polynomial_derivative_matricesiP5NDG_t:
.text._Z30polynomial_derivative_matricesiP5NDG_t:
        /* <DEDUP_REMOVED lines=44> */
[----:B------:R-:W-:-:S04]  /*02c0*/  IADD3 R4, PT, PT, R2, UR6, RZ ;  /* 0x0000000602047c10 */ /* 0x000fc8000fffe0ff */
[----:B------:R-:W-:Y:S01]  /*02d0*/  IADD3 R8, PT, PT, R4, UR6, RZ ;  /* 0x0000000604087c10 */ /* 0x000fe2000fffe0ff */
[----:B------:R-:W-:-:S04]  /*02e0*/  IMAD.HI.U32 R9, R5, R6, RZ ;  /* 0x0000000605097227 */ /* 0x000fc800078e00ff */
[----:B------:R-:W-:-:S04]  /*02f0*/  IMAD.MOV R3, RZ, RZ, -R9 ;  /* 0x000000ffff037224 */ /* 0x000fc800078e0a09 */
[----:B------:R-:W-:Y:S01]  /*0300*/  IMAD R6, R3, UR6, R6 ;  /* 0x0000000603067c24 */ /* 0x000fe2000f8e0206 */
[----:B------:R-:W-:-:S04]  /*0310*/  IADD3 R3, PT, PT, R0, UR7, RZ ;  /* 0x0000000700037c10 */ /* 0x000fc8000fffe0ff */
[----:B------:R-:W-:Y:S01]  /*0320*/  ISETP.GE.U32.AND P1, PT, R6, UR6, PT ;  /* 0x0000000606007c0c */ /* 0x000fe2000bf26070 */
[----:B------:R-:W-:-:S12]  /*0330*/  VIADD R5, R3, UR6 ;  /* 0x0000000603057c36 */ /* 0x000fd80008000000 */
[----:B------:R-:W-:Y:S02]  /*0340*/  @P1 IADD3 R6, PT, PT, R6, -UR6, RZ ;  /* 0x8000000606061c10 */ /* 0x000fe4000fffe0ff */
[----:B------:R-:W-:Y:S02]  /*0350*/  @P1 IADD3 R9, PT, PT, R9, 0x1, RZ ;  /* 0x0000000109091810 */ /* 0x000fe40007ffe0ff */
[----:B------:R-:W-:Y:S02]  /*0360*/  ISETP.GE.U32.AND P2, PT, R6, UR6, PT ;  /* 0x0000000606007c0c */ /* 0x000fe4000bf46070 */
[----:B------:R-:W-:-:S11]  /*0370*/  SEL R6, RZ, 0x1, !P0 ;  /* 0x00000001ff067807 */ /* 0x000fd60004000000 */
[----:B------:R-:W-:Y:S01]  /*0380*/  @P2 VIADD R9, R9, 0x1 ;  /* 0x0000000109092836 */ /* 0x000fe20000000000 */
[----:B------:R-:W-:-:S04]  /*0390*/  @!P3 LOP3.LUT R9, RZ, UR6, RZ, 0x33, !PT ;  /* 0x00000006ff09bc12 */ /* 0x000fc8000f8e33ff */
[----:B------:R-:W-:Y:S01]  /*03a0*/  IADD3 R6, PT, PT, R6, R9, RZ ;  /* 0x0000000906067210 */ /* 0x000fe20007ffe0ff */
[----:B------:R-:W-:-:S03]  /*03b0*/  VIADD R9, R5, UR6 ;  /* 0x0000000605097c36 */ /* 0x000fc60008000000 */
[----:B--23--:R-:W-:-:S07]  /*03c0*/  LOP3.LUT R10, R6, 0x3, RZ, 0xc0, !PT ;  /* 0x00000003060a7812 */ /* 0x00cfce00078ec0ff */
.L_x_118:
[----:B0-----:R-:W0:Y:S01]  /*03d0*/  LDCU UR8, c[0x0][0x380] ;  /* 0x00007000ff0877ac */ /* 0x001e220008000800 */
[----:B------:R-:W-:Y:S01]  /*03e0*/  BSSY.RECONVERGENT B0, `(.L_x_87) ;  /* 0x0000112000007945 */ /* 0x000fe20003800200 */
[----:B0-----:R-:W-:-:S13]  /*03f0*/  ISETP.GT.AND P0, PT, R0, UR8, PT ;  /* 0x0000000800007c0c */ /* 0x001fda000bf04270 */
[----:B-1234-:R-:W-:Y:S05]  /*0400*/  @P0 BRA `(.L_x_88) ;  /* 0x00000010003c0947 */ /* 0x01efea0003800000 */
[----:B------:R-:W-:Y:S01]  /*0410*/  ISETP.NE.AND P0, PT, R10, 0x3, PT ;  /* 0x000000030a00780c */ /* 0x000fe20003f05270 */
[----:B------:R-:W-:Y:S01]  /*0420*/  BSSY.RECONVERGENT B3, `(.L_x_89) ;  /* 0x0000075000037945 */ /* 0x000fe20003800200 */
[----:B------:R-:W-:Y:S01]  /*0430*/  MOV R12, UR10 ;  /* 0x0000000a000c7c02 */ /* 0x000fe20008000f00 */
[----:B------:R-:W-:Y:S01]  /*0440*/  IMAD.MOV.U32 R20, RZ, RZ, R0 ;  /* 0x000000ffff147224 */ /* 0x000fe200078e0000 */
[----:B------:R-:W-:-:S03]  /*0450*/  IADD3 R11, PT, PT, R7, UR7, RZ ;  /* 0x00000007070b7c10 */ /* 0x000fc6000fffe0ff */
[----:B------:R-:W-:-:S06]  /*0460*/  IMAD R21, R7, R12, UR5 ;  /* 0x0000000507157e24 */ /* 0x000fcc000f8e020c */
[----:B------:R-:W-:Y:S05]  /*0470*/  @!P0 BRA `(.L_x_90) ;  /* 0x0000000400bc8947 */ /* 0x000fea0003800000 */
[----:B------:R-:W-:Y:S01]  /*0480*/  ISETP.NE.AND P0, PT, R7, R0, PT ;  /* 0x000000000700720c */ /* 0x000fe20003f05270 */
[----:B------:R-:W-:-:S12]  /*0490*/  BSSY.RECONVERGENT B4, `(.L_x_91) ;  /* 0x0000021000047945 */ /* 0x000fd80003800200 */
[----:B------:R-:W-:Y:S05]  /*04a0*/  @!P0 BRA `(.L_x_92) ;  /* 0x00000000007c8947 */ /* 0x000fea0003800000 */
[----:B------:R-:W0:Y:S02]  /*04b0*/  LDC.64 R22, c[0x0][0x388] ;  /* 0x0000e200ff167b82 */ /* 0x000e240000000a00 */
[----:B0-----:R-:W2:Y:S04]  /*04c0*/  LDG.E.64 R12, desc[UR12][R22.64+0x8] ;  /* 0x0000080c160c7981 */ /* 0x001ea8000c1e1b00 */
[----:B------:R-:W3:Y:S01]  /*04d0*/  LDG.E.64 R18, desc[UR12][R22.64+0x18] ;  /* 0x0000180c16127981 */ /* 0x000ee2000c1e1b00 */
[----:B--2---:R-:W-:-:S04]  /*04e0*/  IMAD.WIDE R14, R11, 0x4, R12 ;  /* 0x000000040b0e7825 */ /* 0x004fc800078e020c */
[----:B------:R-:W-:Y:S02]  /*04f0*/  IMAD.WIDE R12, R3, 0x4, R12 ;  /* 0x00000004030c7825 */ /* 0x000fe400078e020c */
[----:B------:R-:W2:Y:S02]  /*0500*/  LDG.E R14, desc[UR12][R14.64] ;  /* 0x0000000c0e0e7981 */ /* 0x000ea4000c1e1900 */
[--C-:B---3--:R-:W-:Y:S02]  /*0510*/  IMAD.WIDE R16, R11, 0x4, R18.reuse ;  /* 0x000000040b107825 */ /* 0x108fe400078e0212 */
[----:B------:R-:W2:Y:S04]  /*0520*/  LDG.E R13, desc[UR12][R12.64] ;  /* 0x0000000c0c0d7981 */ /* 0x000ea8000c1e1900 */
[----:B------:R-:W3:Y:S01]  /*0530*/  LDG.E R16, desc[UR12][R16.64] ;  /* 0x0000000c10107981 */ /* 0x000ee2000c1e1900 */
[----:B------:R-:W-:-:S05]  /*0540*/  IMAD.WIDE R18, R3, 0x4, R18 ;  /* 0x0000000403127825 */ /* 0x000fca00078e0212 */
[----:B------:R-:W4:Y:S01]  /*0550*/  LDG.E R12, desc[UR12][R18.64] ;  /* 0x0000000c120c7981 */ /* 0x000f22000c1e1900 */
[----:B------:R-:W-:Y:S01]  /*0560*/  BSSY.RECONVERGENT B5, `(.L_x_93) ;  /* 0x000000e000057945 */ /* 0x000fe20003800200 */
[----:B--2---:R-:W-:-:S04]  /*0570*/  FADD R25, R14, -R13 ;  /* 0x8000000d0e197221 */ /* 0x004fc80000000000 */
[----:B---3--:R-:W-:-:S04]  /*0580*/  FMUL R25, R16, R25 ;  /* 0x0000001910197220 */ /* 0x008fc80000400000 */
[----:B------:R-:W0:Y:S08]  /*0590*/  MUFU.RCP R20, R25 ;  /* 0x0000001900147308 */ /* 0x000e300000001000 */
[----:B----4-:R-:W1:Y:S01]  /*05a0*/  FCHK P0, R12, R25 ;  /* 0x000000190c007302 */ /* 0x010e620000000000 */
        /* <DEDUP_REMOVED lines=8> */
[----:B------:R-:W-:Y:S05]  /*0630*/  CALL.REL.NOINC `($__internal_2_$__cuda_sm3x_div_rn_noftz_f32_slowpath) ;  /* 0x0000000c00c87944 */ /* 0x000fea0003c00000 */
.L_x_94:
[----:B------:R-:W-:Y:S05]  /*0640*/  BSYNC.RECONVERGENT B5 ;  /* 0x0000000000057941 */ /* 0x000fea0003800200 */
.L_x_93:
[----:B------:R-:W0:Y:S02]  /*0650*/  LDC.64 R14, c[0x0][0x388] ;  /* 0x0000e200ff0e7b82 */ /* 0x000e240000000a00 */
[----:B0-----:R-:W2:Y:S01]  /*0660*/  LDG.E.64 R12, desc[UR12][R14.64+0x30] ;  /* 0x0000300c0e0c7981 */ /* 0x001ea2000c1e1b00 */
[----:B------:R-:W-:-:S05]  /*0670*/  IADD3 R17, PT, PT, R0, R21, RZ ;  /* 0x0000001500117210 */ /* 0x000fca0007ffe0ff */
[----:B--2---:R-:W-:-:S05]  /*0680*/  IMAD.WIDE R12, R17, 0x4, R12 ;  /* 0x00000004110c7825 */ /* 0x004fca00078e020c */
[----:B------:R0:W-:Y:S02]  /*0690*/  STG.E desc[UR12][R12.64], R23 ;  /* 0x000000170c007986 */ /* 0x0001e4000c10190c */
.L_x_92:
[----:B------:R-:W-:Y:S05]  /*06a0*/  BSYNC.RECONVERGENT B4 ;  /* 0x0000000000047941 */ /* 0x000fea0003800200 */
.L_x_91:
[----:B------:R-:W-:Y:S01]  /*06b0*/  ISETP.NE.AND P0, PT, R10, RZ, PT ;  /* 0x000000ff0a00720c */ /* 0x000fe20003f05270 */
[----:B------:R-:W-:-:S12]  /*06c0*/  IMAD.MOV.U32 R20, RZ, RZ, R2 ;  /* 0x000000ffff147224 */ /* 0x000fd800078e0002 */
[----:B------:R-:W-:Y:S05]  /*06d0*/  @!P0 BRA `(.L_x_90) ;  /* 0x0000000400248947 */ /* 0x000fea0003800000 */
[----:B------:R-:W-:Y:S01]  /*06e0*/  ISETP.NE.AND P0, PT, R7, R2, PT ;  /* 0x000000020700720c */ /* 0x000fe20003f05270 */
[----:B------:R-:W-:-:S12]  /*06f0*/  BSSY.RECONVERGENT B4, `(.L_x_95) ;  /* 0x0000021000047945 */ /* 0x000fd80003800200 */
[----:B------:R-:W-:Y:S05]  /*0700*/  @!P0 BRA `(.L_x_96) ;  /* 0x00000000007c8947 */ /* 0x000fea0003800000 */
[----:B0-----:R-:W0:Y:S02]  /*0710*/  LDC.64 R22, c[0x0][0x388] ;  /* 0x0000e200ff167b82 */ /* 0x001e240000000a00 */
        /* <DEDUP_REMOVED lines=24> */
.L_x_98:
[----:B------:R-:W-:Y:S05]  /*08a0*/  BSYNC.RECONVERGENT B5 ;  /* 0x0000000000057941 */ /* 0x000fea0003800200 */
.L_x_97:
[----:B------:R-:W0:Y:S02]  /*08b0*/  LDC.64 R14, c[0x0][0x388] ;  /* 0x0000e200ff0e7b82 */ /* 0x000e240000000a00 */
[----:B0-----:R-:W2:Y:S01]  /*08c0*/  LDG.E.64 R12, desc[UR12][R14.64+0x30] ;  /* 0x0000300c0e0c7981 */ /* 0x001ea2000c1e1b00 */
[----:B------:R-:W-:-:S05]  /*08d0*/  IADD3 R17, PT, PT, R2, R21, RZ ;  /* 0x0000001502117210 */ /* 0x000fca0007ffe0ff */
[----:B--2---:R-:W-:-:S05]  /*08e0*/  IMAD.WIDE R12, R17, 0x4, R12 ;  /* 0x00000004110c7825 */ /* 0x004fca00078e020c */
[----:B------:R1:W-:Y:S02]  /*08f0*/  STG.E desc[UR12][R12.64], R23 ;  /* 0x000000170c007986 */ /* 0x0003e4000c10190c */
.L_x_96:
[----:B------:R-:W-:Y:S05]  /*0900*/  BSYNC.RECONVERGENT B4 ;  /* 0x0000000000047941 */ /* 0x000fea0003800200 */
.L_x_95:
[----:B------:R-:W-:Y:S01]  /*0910*/  ISETP.NE.AND P0, PT, R10, 0x1, PT ;  /* 0x000000010a00780c */ /* 0x000fe20003f05270 */
[----:B------:R-:W-:-:S12]  /*0920*/  IMAD.MOV.U32 R20, RZ, RZ, R4 ;  /* 0x000000ffff147224 */ /* 0x000fd800078e0004 */
[----:B------:R-:W-:Y:S05]  /*0930*/  @!P0 BRA `(.L_x_90) ;  /* 0x00000000008c8947 */ /* 0x000fea0003800000 */
[----:B------:R-:W-:Y:S02]  /*0940*/  ISETP.NE.AND P0, PT, R7, R4, PT ;  /* 0x000000040700720c */ /* 0x000fe40003f05270 */
[----:B------:R-:W-:-:S11]  /*0950*/  MOV R20, R8 ;  /* 0x0000000800147202 */ /* 0x000fd60000000f00 */
[----:B------:R-:W-:Y:S05]  /*0960*/  @!P0 BRA `(.L_x_90) ;  /* 0x0000000000808947 */ /* 0x000fea0003800000 */
[----:B01----:R-:W0:Y:S02]  /*0970*/  LDC.64 R22, c[0x0][0x388] ;  /* 0x0000e200ff167b82 */ /* 0x003e240000000a00 */
        /* <DEDUP_REMOVED lines=24> */
.L_x_100:
[----:B------:R-:W-:Y:S05]  /*0b00*/  BSYNC.RECONVERGENT B4 ;  /* 0x0000000000047941 */ /* 0x000fea0003800200 */
.L_x_99:
[----:B------:R-:W0:Y:S02]  /*0b10*/  LDC.64 R14, c[0x0][0x388] ;  /* 0x0000e200ff0e7b82 */ /* 0x000e240000000a00 */
[----:B0-----:R-:W2:Y:S01]  /*0b20*/  LDG.E.64 R12, desc[UR12][R14.64+0x30] ;  /* 0x0000300c0e0c7981 */ /* 0x001ea2000c1e1b00 */
[----:B------:R-:W-:Y:S01]  /*0b30*/  IMAD.IADD R17, R4, 0x1, R21 ;  /* 0x0000000104117824 */ /* 0x000fe200078e0215 */
[----:B------:R-:W-:-:S03]  /*0b40*/  MOV R20, R8 ;  /* 0x0000000800147202 */ /* 0x000fc60000000f00 */
[----:B--2---:R-:W-:-:S05]  /*0b50*/  IMAD.WIDE R12, R17, 0x4, R12 ;  /* 0x00000004110c7825 */ /* 0x004fca00078e020c */
[----:B------:R2:W-:Y:S02]  /*0b60*/  STG.E desc[UR12][R12.64], R23 ;  /* 0x000000170c007986 */ /* 0x0005e4000c10190c */
.L_x_90:
[----:B------:R-:W-:Y:S05]  /*0b70*/  BSYNC.RECONVERGENT B3 ;  /* 0x0000000000037941 */ /* 0x000fea0003800200 */
.L_x_89:
[----:B------:R-:W-:-:S13]  /*0b80*/  ISETP.GE.U32.AND P0, PT, R6, 0x3, PT ;  /* 0x000000030600780c */ /* 0x000fda0003f06070 */
[----:B------:R-:W-:Y:S05]  /*0b90*/  @!P0 BRA `(.L_x_88) ;  /* 0x0000000800588947 */ /* 0x000fea0003800000 */
.L_x_117:
[----:B------:R-:W-:Y:S01]  /*0ba0*/  ISETP.NE.AND P0, PT, R7, R20, PT ;  /* 0x000000140700720c */ /* 0x000fe20003f05270 */
[----:B------:R-:W-:-:S12]  /*0bb0*/  BSSY.RECONVERGENT B3, `(.L_x_101) ;  /* 0x0000022000037945 */ /* 0x000fd80003800200 */
[----:B0--34-:R-:W-:Y:S05]  /*0bc0*/  @!P0 BRA `(.L_x_102) ;  /* 0x0000000000808947 */ /* 0x019fea0003800000 */
[----:B012---:R-:W0:Y:S02]  /*0bd0*/  LDC.64 R22, c[0x0][0x388] ;  /* 0x0000e200ff167b82 */ /* 0x007e240000000a00 */
[----:B0-----:R-:W2:Y:S04]  /*0be0*/  LDG.E.64 R12, desc[UR12][R22.64+0x8] ;  /* 0x0000080c160c7981 */ /* 0x001ea8000c1e1b00 */
[----:B------:R-:W3:Y:S01]  /*0bf0*/  LDG.E.64 R18, desc[UR12][R22.64+0x18] ;  /* 0x0000180c16127981 */ /* 0x000ee2000c1e1b00 */
[----:B------:R-:W-:Y:S01]  /*0c00*/  IADD3 R25, PT, PT, R20, UR7, RZ ;  /* 0x0000000714197c10 */ /* 0x000fe2000fffe0ff */
        /* <DEDUP_REMOVED lines=21> */
[----:B------:R-:W-:Y:S05]  /*0d60*/  CALL.REL.NOINC `($__internal_2_$__cuda_sm3x_div_rn_noftz_f32_slowpath) ;  /* 0x0000000400fc7944 */ /* 0x000fea0003c00000 */
.L_x_104:
[----:B------:R-:W-:Y:S05]  /*0d70*/  BSYNC.RECONVERGENT B4 ;  /* 0x0000000000047941 */ /* 0x000fea0003800200 */
.L_x_103:
[----:B------:R-:W0:Y:S02]  /*0d80*/  LDC.64 R12, c[0x0][0x388] ;  /* 0x0000e200ff0c7b82 */ /* 0x000e240000000a00 */
[----:B0-----:R-:W2:Y:S01]  /*0d90*/  LDG.E.64 R12, desc[UR12][R12.64+0x30] ;  /* 0x0000300c0c0c7981 */ /* 0x001ea2000c1e1b00 */
[----:B------:R-:W-:-:S05]  /*0da0*/  IADD3 R15, PT, PT, R21, R20, RZ ;  /* 0x00000014150f7210 */ /* 0x000fca0007ffe0ff */
[----:B--2---:R-:W-:-:S05]  /*0db0*/  IMAD.WIDE R14, R15, 0x4, R12 ;  /* 0x000000040f0e7825 */ /* 0x004fca00078e020c */
[----:B------:R3:W-:Y:S02]  /*0dc0*/  STG.E desc[UR12][R14.64], R23 ;  /* 0x000000170e007986 */ /* 0x0007e4000c10190c */
.L_x_102:
[----:B------:R-:W-:Y:S05]  /*0dd0*/  BSYNC.RECONVERGENT B3 ;  /* 0x0000000000037941 */ /* 0x000fea0003800200 */
.L_x_101:
[----:B------:R-:W-:Y:S01]  /*0de0*/  IADD3 R20, PT, PT, R20, UR6, RZ ;  /* 0x0000000614147c10 */ /* 0x000fe2000fffe0ff */
[----:B------:R-:W-:Y:S03]  /*0df0*/  BSSY.RECONVERGENT B3, `(.L_x_105) ;  /* 0x0000023000037945 */ /* 0x000fe60003800200 */
[----:B------:R-:W-:-:S13]  /*0e00*/  ISETP.NE.AND P0, PT, R7, R20, PT ;  /* 0x000000140700720c */ /* 0x000fda0003f05270 */
[----:B------:R-:W-:Y:S05]  /*0e10*/  @!P0 BRA `(.L_x_106) ;  /* 0x0000000000808947 */ /* 0x000fea0003800000 */
[----:B0123--:R-:W0:Y:S02]  /*0e20*/  LDC.64 R22, c[0x0][0x388] ;  /* 0x0000e200ff167b82 */ /* 0x00fe240000000a00 */
[----:B0-----:R-:W2:Y:S04]  /*0e30*/  LDG.E.64 R12, desc[UR12][R22.64+0x8] ;  /* 0x0000080c160c7981 */ /* 0x001ea8000c1e1b00 */
[----:B------:R-:W3:Y:S01]  /*0e40*/  LDG.E.64 R18, desc[UR12][R22.64+0x18] ;  /* 0x0000180c16127981 */ /* 0x000ee2000c1e1b00 */
[----:B------:R-:W-:Y:S02]  /*0e50*/  VIADD R25, R20, UR7 ;  /* 0x0000000714197c36 */ /* 0x000fe40008000000 */
        /* <DEDUP_REMOVED lines=22> */
.L_x_108:
[----:B------:R-:W-:Y:S05]  /*0fc0*/  BSYNC.RECONVERGENT B4 ;  /* 0x0000000000047941 */ /* 0x000fea0003800200 */
.L_x_107:
[----:B------:R-:W0:Y:S02]  /*0fd0*/  LDC.64 R12, c[0x0][0x388] ;  /* 0x0000e200ff0c7b82 */ /* 0x000e240000000a00 */
[----:B0-----:R-:W2:Y:S01]  /*0fe0*/  LDG.E.64 R12, desc[UR12][R12.64+0x30] ;  /* 0x0000300c0c0c7981 */ /* 0x001ea2000c1e1b00 */
[----:B------:R-:W-:-:S05]  /*0ff0*/  IADD3 R15, PT, PT, R21, R20, RZ ;  /* 0x00000014150f7210 */ /* 0x000fca0007ffe0ff */
[----:B--2---:R-:W-:-:S05]  /*1000*/  IMAD.WIDE R14, R15, 0x4, R12 ;  /* 0x000000040f0e7825 */ /* 0x004fca00078e020c */
[----:B------:R4:W-:Y:S02]  /*1010*/  STG.E desc[UR12][R14.64], R23 ;  /* 0x000000170e007986 */ /* 0x0009e4000c10190c */
.L_x_106:
[----:B------:R-:W-:Y:S05]  /*1020*/  BSYNC.RECONVERGENT B3 ;  /* 0x0000000000037941 */ /* 0x000fea0003800200 */
.L_x_105:
[----:B------:R-:W-:Y:S01]  /*1030*/  VIADD R20, R20, UR6 ;  /* 0x0000000614147c36 */ /* 0x000fe20008000000 */
[----:B------:R-:W-:Y:S04]  /*1040*/  BSSY.RECONVERGENT B3, `(.L_x_109) ;  /* 0x0000023000037945 */ /* 0x000fe80003800200 */
[----:B------:R-:W-:-:S13]  /*1050*/  ISETP.NE.AND P0, PT, R7, R20, PT ;  /* 0x000000140700720c */ /* 0x000fda0003f05270 */
[----:B------:R-:W-:Y:S05]  /*1060*/  @!P0 BRA `(.L_x_110) ;  /* 0x0000000000808947 */ /* 0x000fea0003800000 */
[----:B01234-:R-:W0:Y:S02]  /*1070*/  LDC.64 R22, c[0x0][0x388] ;  /* 0x0000e200ff167b82 */ /* 0x01fe240000000a00 */
        /* <DEDUP_REMOVED lines=9> */
[----:B------:R-:W-:-:S06]  /*1110*/  IMAD.WIDE R12, R25, 0x4, R12 ;  /* 0x00000004190c7825 */ /* 0x000fcc00078e020c */
        /* <DEDUP_REMOVED lines=15> */
.L_x_112:
[----:B------:R-:W-:Y:S05]  /*1210*/  BSYNC.RECONVERGENT B4 ;  /* 0x0000000000047941 */ /* 0x000fea0003800200 */
.L_x_111:
[----:B------:R-:W0:Y:S02]  /*1220*/  LDC.64 R12, c[0x0][0x388] ;  /* 0x0000e200ff0c7b82 */ /* 0x000e240000000a00 */
[----:B0-----:R-:W2:Y:S01]  /*1230*/  LDG.E.64 R12, desc[UR12][R12.64+0x30] ;  /* 0x0000300c0c0c7981 */ /* 0x001ea2000c1e1b00 */
[----:B------:R-:W-:-:S05]  /*1240*/  IADD3 R15, PT, PT, R21, R20, RZ ;  /* 0x00000014150f7210 */ /* 0x000fca0007ffe0ff */
[----:B--2---:R-:W-:-:S05]  /*1250*/  IMAD.WIDE R14, R15, 0x4, R12 ;  /* 0x000000040f0e7825 */ /* 0x004fca00078e020c */
[----:B------:R0:W-:Y:S02]  /*1260*/  STG.E desc[UR12][R14.64], R23 ;  /* 0x000000170e007986 */ /* 0x0001e4000c10190c */
.L_x_110:
[----:B------:R-:W-:Y:S05]  /*1270*/  BSYNC.RECONVERGENT B3 ;  /* 0x0000000000037941 */ /* 0x000fea0003800200 */
.L_x_109:
        /* <DEDUP_REMOVED lines=30> */
.L_x_116:
[----:B------:R-:W-:Y:S05]  /*1460*/  BSYNC.RECONVERGENT B4 ;  /* 0x0000000000047941 */ /* 0x000fea0003800200 */
.L_x_115:
[----:B------:R-:W0:Y:S02]  /*1470*/  LDC.64 R12, c[0x0][0x388] ;  /* 0x0000e200ff0c7b82 */ /* 0x000e240000000a00 */
[----:B0-----:R-:W2:Y:S01]  /*1480*/  LDG.E.64 R12, desc[UR12][R12.64+0x30] ;  /* 0x0000300c0c0c7981 */ /* 0x001ea2000c1e1b00 */
[----:B------:R-:W-:-:S05]  /*1490*/  IADD3 R15, PT, PT, R21, R20, RZ ;  /* 0x00000014150f7210 */ /* 0x000fca0007ffe0ff */
[----:B--2---:R-:W-:-:S05]  /*14a0*/  IMAD.WIDE R14, R15, 0x4, R12 ;  /* 0x000000040f0e7825 */ /* 0x004fca00078e020c */
[----:B------:R0:W-:Y:S02]  /*14b0*/  STG.E desc[UR12][R14.64], R23 ;  /* 0x000000170e007986 */ /* 0x0001e4000c10190c */
.L_x_114:
[----:B------:R-:W-:Y:S05]  /*14c0*/  BSYNC.RECONVERGENT B3 ;  /* 0x0000000000037941 */ /* 0x000fea0003800200 */
.L_x_113:
[----:B------:R-:W-:-:S05]  /*14d0*/  VIADD R20, R20, UR6 ;  /* 0x0000000614147c36 */ /* 0x000fca0008000000 */
[----:B------:R-:W-:-:S13]  /*14e0*/  ISETP.GT.AND P0, PT, R20, UR11, PT ;  /* 0x0000000b14007c0c */ /* 0x000fda000bf04270 */
[----:B------:R-:W-:Y:S05]  /*14f0*/  @!P0 BRA `(.L_x_117) ;  /* 0xfffffff400a88947 */ /* 0x000fea000383ffff */
.L_x_88:
[----:B------:R-:W-:Y:S05]  /*1500*/  BSYNC.RECONVERGENT B0 ;  /* 0x0000000000007941 */ /* 0x000fea0003800200 */
.L_x_87:
[----:B------:R-:W5:Y:S01]  /*1510*/  LDCU UR8, c[0x0][0x380] ;  /* 0x00007000ff0877ac */ /* 0x000f620008000800 */
[----:B------:R-:W-:-:S04]  /*1520*/  IADD3 R7, PT, PT, R7, UR4, RZ ;  /* 0x0000000407077c10 */ /* 0x000fc8000fffe0ff */
[----:B-----5:R-:W-:-:S13]  /*1530*/  ISETP.GT.AND P0, PT, R7, UR8, PT ;  /* 0x0000000807007c0c */ /* 0x020fda000bf04270 */
[----:B------:R-:W-:Y:S05]  /*1540*/  @!P0 BRA `(.L_x_118) ;  /* 0xffffffec00a08947 */ /* 0x000fea000383ffff */
[----:B------:R-:W-:Y:S05]  /*1550*/  EXIT ;  /* 0x000000000000794d */ /* 0x000fea0003800000 */
        .weak           $__internal_2_$__cuda_sm3x_div_rn_noftz_f32_slowpath
        .type           $__internal_2_$__cuda_sm3x_div_rn_noftz_f32_slowpath,@function
        .size           $__internal_2_$__cuda_sm3x_div_rn_noftz_f32_slowpath,(.L_x_350 - $__internal_2_$__cuda_sm3x_div_rn_noftz_f32_slowpath)
$__internal_2_$__cuda_sm3x_div_rn_noftz_f32_slowpath:
[----:B------:R-:W-:Y:S01]  /*1560*/  SHF.R.U32.HI R15, RZ, 0x17, R13 ;  /* 0x00000017ff0f7819 */ /* 0x000fe2000001160d */
[----:B------:R-:W-:Y:S01]  /*1570*/  BSSY.RECONVERGENT B1, `(.L_x_119) ;  /* 0x0000062000017945 */ /* 0x000fe20003800200 */
[----:B------:R-:W-:Y:S02]  /*1580*/  SHF.R.U32.HI R18, RZ, 0x17, R12 ;  /* 0x00000017ff127819 */ /* 0x000fe4000001160c */
[----:B------:R-:W-:Y:S02]  /*1590*/  LOP3.LUT R15, R15, 0xff, RZ, 0xc0, !PT ;  /* 0x000000ff0f0f7812 */ /* 0x000fe400078ec0ff */
[----:B------:R-:W-:Y:S02]  /*15a0*/  LOP3.LUT R18, R18, 0xff, RZ, 0xc0, !PT ;  /* 0x000000ff12127812 */ /* 0x000fe400078ec0ff */
[----:B------:R-:W-:Y:S02]  /*15b0*/  IADD3 R19, PT, PT, R15, -0x1, RZ ;  /* 0xffffffff0f137810 */ /* 0x000fe40007ffe0ff */
[----:B------:R-:W-:-:S02]  /*15c0*/  IADD3 R17, PT, PT, R18, -0x1, RZ ;  /* 0xffffffff12117810 */ /* 0x000fc40007ffe0ff */
[----:B------:R-:W-:-:S04]  /*15d0*/  ISETP.GT.U32.AND P0, PT, R19, 0xfd, PT ;  /* 0x000000fd1300780c */ /* 0x000fc80003f04070 */
[----:B------:R-:W-:-:S13]  /*15e0*/  ISETP.GT.U32.OR P0, PT, R17, 0xfd, P0 ;  /* 0x000000fd1100780c */ /* 0x000fda0000704470 */
[----:B------:R-:W-:Y:S01]  /*15f0*/  @!P0 IMAD.MOV.U32 R16, RZ, RZ, RZ ;  /* 0x000000ffff108224 */ /* 0x000fe200078e00ff */
        /* <DEDUP_REMOVED lines=22> */
[----:B------:R-:W-:-:S03]  /*1760*/  @!P1 FFMA R13, R13, 1.84467440737095516160e+19, RZ ;  /* 0x5f8000000d0d9823 */ /* 0x000fc600000000ff */
[----:B------:R-:W-:-:S07]  /*1770*/  @!P1 IADD3 R16, PT, PT, R16, 0x40, RZ ;  /* 0x0000004010109810 */ /* 0x000fce0007ffe0ff */
.L_x_120:
[----:B------:R-:W-:Y:S01]  /*1780*/  LEA R22, R15, 0xc0800000, 0x17 ;  /* 0xc08000000f167811 */ /* 0x000fe200078eb8ff */
[----:B------:R-:W-:Y:S01]  /*1790*/  BSSY.RECONVERGENT B2, `(.L_x_125) ;  /* 0x0000036000027945 */ /* 0x000fe20003800200 */
[----:B------:R-:W-:-:S03]  /*17a0*/  IADD3 R18, PT, PT, R18, -0x7f, RZ ;  /* 0xffffff8112127810 */ /* 0x000fc60007ffe0ff */
[----:B------:R-:W-:Y:S02]  /*17b0*/  IMAD.IADD R19, R13, 0x1, -R22 ;  /* 0x000000010d137824 */ /* 0x000fe400078e0a16 */
[C---:B------:R-:W-:Y:S02]  /*17c0*/  IMAD R12, R18.reuse, -0x800000, R12 ;  /* 0xff800000120c7824 */ /* 0x040fe400078e020c */
[----:B------:R0:W1:Y:S01]  /*17d0*/  MUFU.RCP R22, R19 ;  /* 0x0000001300167308 */ /* 0x0000620000001000 */
[----:B------:R-:W-:Y:S01]  /*17e0*/  FADD.FTZ R13, -R19, -RZ ;  /* 0x800000ff130d7221 */ /* 0x000fe20000010100 */
[----:B0-----:R-:W-:-:S04]  /*17f0*/  IADD3 R19, PT, PT, R18, 0x7f, -R15 ;  /* 0x0000007f12137810 */ /* 0x001fc80007ffe80f */
[----:B------:R-:W-:Y:S01]  /*1800*/  IADD3 R19, PT, PT, R19, R16, RZ ;  /* 0x0000001013137210 */ /* 0x000fe20007ffe0ff */
[----:B-1----:R-:W-:-:S04]  /*1810*/  FFMA R17, R22, R13, 1 ;  /* 0x3f80000016117423 */ /* 0x002fc8000000000d */
[----:B------:R-:W-:-:S04]  /*1820*/  FFMA R17, R22, R17, R22 ;  /* 0x0000001116117223 */ /* 0x000fc80000000016 */
[----:B------:R-:W-:-:S04]  /*1830*/  FFMA R22, R12, R17, RZ ;  /* 0x000000110c167223 */ /* 0x000fc800000000ff */
[----:B------:R-:W-:-:S04]  /*1840*/  FFMA R23, R13, R22, R12 ;  /* 0x000000160d177223 */ /* 0x000fc8000000000c */
[----:B------:R-:W-:-:S04]  /*1850*/  FFMA R22, R17, R23, R22 ;  /* 0x0000001711167223 */ /* 0x000fc80000000016 */
[----:B------:R-:W-:-:S04]  /*1860*/  FFMA R13, R13, R22, R12 ;  /* 0x000000160d0d7223 */ /* 0x000fc8000000000c */
[----:B------:R-:W-:-:S05]  /*1870*/  FFMA R12, R17, R13, R22 ;  /* 0x0000000d110c7223 */ /* 0x000fca0000000016 */
[----:B------:R-:W-:-:S04]  /*1880*/  SHF.R.U32.HI R15, RZ, 0x17, R12 ;  /* 0x00000017ff0f7819 */ /* 0x000fc8000001160c */
[----:B------:R-:W-:-:S04]  /*1890*/  LOP3.LUT R15, R15, 0xff, RZ, 0xc0, !PT ;  /* 0x000000ff0f0f7812 */ /* 0x000fc800078ec0ff */
[----:B------:R-:W-:-:S05]  /*18a0*/  IADD3 R15, PT, PT, R15, R19, RZ ;  /* 0x000000130f0f7210 */ /* 0x000fca0007ffe0ff */
[----:B------:R-:W-:-:S05]  /*18b0*/  VIADD R16, R15, 0xffffffff ;  /* 0xffffffff0f107836 */ /* 0x000fca0000000000 */
        /* <DEDUP_REMOVED lines=9> */
[-CC-:B------:R-:W-:Y:S01]  /*1950*/  FFMA.RZ R16, R17, R13.reuse, R22.reuse ;  /* 0x0000000d11107223 */ /* 0x180fe2000000c016 */
[C---:B------:R-:W-:Y:S02]  /*1960*/  ISETP.NE.AND P2, PT, R15.reuse, RZ, PT ;  /* 0x000000ff0f00720c */ /* 0x040fe40003f45270 */
[----:B------:R-:W-:Y:S02]  /*1970*/  ISETP.NE.AND P1, PT, R15, RZ, PT ;  /* 0x000000ff0f00720c */ /* 0x000fe40003f25270 */
[----:B------:R-:W-:Y:S01]  /*1980*/  LOP3.LUT R18, R16, 0x7fffff, RZ, 0xc0, !PT ;  /* 0x007fffff10127812 */ /* 0x000fe200078ec0ff */
[CCC-:B------:R-:W-:Y:S01]  /*1990*/  FFMA.RP R16, R17.reuse, R13.reuse, R22.reuse ;  /* 0x0000000d11107223 */ /* 0x1c0fe20000008016 */
[----:B------:R-:W-:Y:S01]  /*19a0*/  FFMA.RM R13, R17, R13, R22 ;  /* 0x0000000d110d7223 */ /* 0x000fe20000004016 */
[----:B------:R-:W-:Y:S02]  /*19b0*/  IADD3 R17, PT, PT, R15, 0x20, RZ ;  /* 0x000000200f117810 */ /* 0x000fe40007ffe0ff */
[----:B------:R-:W-:-:S02]  /*19c0*/  LOP3.LUT R18, R18, 0x800000, RZ, 0xfc, !PT ;  /* 0x0080000012127812 */ /* 0x000fc400078efcff */
        /* <DEDUP_REMOVED lines=10> */
[----:B------:R-:W-:-:S04]  /*1a70*/  LOP3.LUT R13, R18, R13, RZ, 0xc0, !PT ;  /* 0x0000000d120d7212 */ /* 0x000fc800078ec0ff */
[----:B------:R-:W-:-:S04]  /*1a80*/  IADD3 R13, PT, PT, R16, R13, RZ ;  /* 0x0000000d100d7210 */ /* 0x000fc80007ffe0ff */
[----:B------:R-:W-:Y:S01]  /*1a90*/  LOP3.LUT R12, R13, R12, RZ, 0xfc, !PT ;  /* 0x0000000c0d0c7212 */ /* 0x000fe200078efcff */
[----:B------:R-:W-:Y:S06]  /*1aa0*/  BRA `(.L_x_128) ;  /* 0x0000000000107947 */ /* 0x000fec0003800000 */
.L_x_127:
[----:B------:R-:W-:-:S04]  /*1ab0*/  LOP3.LUT R12, R12, 0x80000000, RZ, 0xc0, !PT ;  /* 0x800000000c0c7812 */ /* 0x000fc800078ec0ff */
[----:B------:R-:W-:Y:S01]  /*1ac0*/  LOP3.LUT R12, R12, 0x7f800000, RZ, 0xfc, !PT ;  /* 0x7f8000000c0c7812 */ /* 0x000fe200078efcff */
[----:B------:R-:W-:Y:S06]  /*1ad0*/  BRA `(.L_x_128) ;  /* 0x0000000000047947 */ /* 0x000fec0003800000 */
.L_x_126:
[----:B------:R-:W-:-:S07]  /*1ae0*/  IMAD R12, R19, 0x800000, R12 ;  /* 0x00800000130c7824 */ /* 0x000fce00078e020c */
.L_x_128:
[----:B------:R-:W-:Y:S05]  /*1af0*/  BSYNC.RECONVERGENT B2 ;  /* 0x0000000000027941 */ /* 0x000fea0003800200 */
.L_x_125:
[----:B------:R-:W-:Y:S05]  /*1b00*/  BRA `(.L_x_129) ;  /* 0x0000000000207947 */ /* 0x000fea0003800000 */
.L_x_124:
[----:B------:R-:W-:-:S04]  /*1b10*/  LOP3.LUT R12, R13, 0x80000000, R12, 0x48, !PT ;  /* 0x800000000d0c7812 */ /* 0x000fc800078e480c */
[----:B------:R-:W-:Y:S01]  /*1b20*/  LOP3.LUT R12, R12, 0x7f800000, RZ, 0xfc, !PT ;  /* 0x7f8000000c0c7812 */ /* 0x000fe200078efcff */
[----:B------:R-:W-:Y:S06]  /*1b30*/  BRA `(.L_x_129) ;  /* 0x0000000000147947 */ /* 0x000fec0003800000 */
.L_x_123:
[----:B------:R-:W-:Y:S01]  /*1b40*/  LOP3.LUT R12, R13, 0x80000000, R12, 0x48, !PT ;  /* 0x800000000d0c7812 */ /* 0x000fe200078e480c */
[----:B------:R-:W-:Y:S06]  /*1b50*/  BRA `(.L_x_129) ;  /* 0x00000000000c7947 */ /* 0x000fec0003800000 */
.L_x_122:
[----:B------:R-:W0:Y:S01]  /*1b60*/  MUFU.RSQ R12, -QNAN ;  /* 0xffc00000000c7908 */ /* 0x000e220000001400 */
[----:B------:R-:W-:Y:S05]  /*1b70*/  BRA `(.L_x_129) ;  /* 0x0000000000047947 */ /* 0x000fea0003800000 */
.L_x_121:
[----:B------:R-:W-:-:S07]  /*1b80*/  FADD.FTZ R12, R12, R13 ;  /* 0x0000000d0c0c7221 */ /* 0x000fce0000010000 */
.L_x_129:
[----:B------:R-:W-:Y:S05]  /*1b90*/  BSYNC.RECONVERGENT B1 ;  /* 0x0000000000017941 */ /* 0x000fea0003800200 */
.L_x_119:
[----:B------:R-:W-:Y:S01]  /*1ba0*/  HFMA2 R13, -RZ, RZ, 0, 0 ;  /* 0x00000000ff0d7431 */ /* 0x000fe200000001ff */
[----:B0-----:R-:W-:Y:S02]  /*1bb0*/  MOV R23, R12 ;  /* 0x0000000c00177202 */ /* 0x001fe40000000f00 */
[----:B------:R-:W-:-:S04]  /*1bc0*/  MOV R12, R14 ;  /* 0x0000000e000c7202 */ /* 0x000fc80000000f00 */
[----:B------:R-:W-:Y:S05]  /*1bd0*/  RET.REL.NODEC R12 `(_Z30polynomial_derivative_matricesiP5NDG_t) ;  /* 0xffffffe40c087950 */ /* 0x000fea0003c3ffff */
.L_x_130:
        /* <DEDUP_REMOVED lines=10> */
.L_x_350:


//--------------------- .text._Z48normalize_lagrange_integrating_polynomials_rightP5NDG_t --------------------------
	.section	.text._Z48normalize_lagrange_integrating_polynomials_rightP5NDG_t,"ax",@progbits
	.align	128
        .global         _Z48normalize_lagrange_integrating_polynomials_rightP5NDG_t
        .type           _Z48normalize_lagrange_integrating_polynomials_rightP5NDG_t,@function
        .size           _Z48normalize_lagrange_integrating_polynomials_rightP5NDG_t,(.L_x_351 - _Z48normalize_lagrange_integrating_polynomials_rightP5NDG_t)
        .other          _Z48normalize_lagrange_integrating_polynomials_rightP5NDG_t,@"STO_CUDA_ENTRY STV_DEFAULT"
_Z48normalize_lagrange_integrating_polynomials_rightP5NDG_t:
.text._Z48normalize_lagrange_integrating_polynomials_rightP5NDG_t:
[----:B------:R-:W-:Y:S08]  /*0000*/  LDC R1, c[0x0][0x37c] ;  /* 0x0000df00ff017b82 */ /* 0x000ff00000000800 */
[----:B------:R-:W0:Y:S01]  /*0010*/  LDC.64 R2, c[0x0][0x380] ;  /* 0x0000e000ff027b82 */ /* 0x000e220000000a00 */
[----:B------:R-:W0:Y:S02]  /*0020*/  LDCU.64 UR4, c[0x0][0x358] ;  /* 0x00006b00ff0477ac */ /* 0x000e240008000a00 */
[----:B0-----:R-:W2:Y:S05]  /*0030*/  LDG.E R2, desc[UR4][R2.64] ;  /* 0x0000000402027981 */ /* 0x001eaa000c1e1900 */
[----:B------:R-:W0:Y:S01]  /*0040*/  S2UR UR6, SR_CTAID.X ;  /* 0x00000000000679c3 */ /* 0x000e220000002500 */
[----:B------:R-:W0:Y:S07]  /*0050*/  S2R R11, SR_TID.X ;  /* 0x00000000000b7919 */ /* 0x000e2e0000002100 */
[----:B------:R-:W0:Y:S01]  /*0060*/  LDC R12, c[0x0][0x360] ;  /* 0x0000d800ff0c7b82 */ /* 0x000e220000000800 */
[----:B------:R-:W1:Y:S01]  /*0070*/  LDCU UR7, c[0x0][0x370] ;  /* 0x00006e00ff0777ac */ /* 0x000e620008000800 */
[----:B0-----:R-:W-:-:S02]  /*0080*/  IMAD R11, R12, UR6, R11 ;  /* 0x000000060c0b7c24 */ /* 0x001fc4000f8e020b */
[----:B-1----:R-:W-:-:S03]  /*0090*/  IMAD R12, R12, UR7, RZ ;  /* 0x000000070c0c7c24 */ /* 0x002fc6000f8e02ff */
[----:B--2---:R-:W-:-:S13]  /*00a0*/  ISETP.GT.AND P0, PT, R11, R2, PT ;  /* 0x000000020b00720c */ /* 0x004fda0003f04270 */
[----:B------:R-:W-:Y:S05]  /*00b0*/  @P0 EXIT ;  /* 0x000000000000094d */ /* 0x000fea0003800000 */
[----:B------:R-:W-:Y:S01]  /*00c0*/  VIADD R10, R11, 0x1 ;  /* 0x000000010b0a7836 */ /* 0x000fe20000000000 */
[----:B------:R-:W-:Y:S02]  /*00d0*/  PRMT R9, RZ, 0x7610, R9 ;  /* 0x00007610ff097816 */ /* 0x000fe40000000009 */
[----:B------:R-:W-:Y:S01]  /*00e0*/  PRMT R8, RZ, 0x7610, R8 ;  /* 0x00007610ff087816 */ /* 0x000fe20000000008 */
[----:B------:R-:W-:-:S07]  /*00f0*/  IMAD.MOV.U32 R0, RZ, RZ, R10 ;  /* 0x000000ffff007224 */ /* 0x000fce00078e000a */
.L_x_159:
[C---:B------:R-:W-:Y:S01]  /*0100*/  ISETP.GE.AND P0, PT, R11.reuse, RZ, PT ;  /* 0x000000ff0b00720c */ /* 0x040fe20003f06270 */
[----:B------:R-:W-:Y:S01]  /*0110*/  IMAD R2, R11, R11, R11 ;  /* 0x0000000b0b027224 */ /* 0x000fe200078e020b */
[----:B------:R-:W-:Y:S01]  /*0120*/  BSSY.RECONVERGENT B0, `(.L_x_131) ;  /* 0x0000086000007945 */ /* 0x000fe20003800200 */
[----:B------:R-:W-:-:S03]  /*0130*/  HFMA2 R3, -RZ, RZ, 0, 0 ;  /* 0x00000000ff037431 */ /* 0x000fc600000001ff */
[----:B------:R-:W-:-:S04]  /*0140*/  LEA.HI R7, R2, R2, RZ, 0x1 ;  /* 0x0000000202077211 */ /* 0x000fc800078f08ff */
[----:B------:R-:W-:-:S03]  /*0150*/  SHF.R.S32.HI R7, RZ, 0x1, R7 ;  /* 0x00000001ff077819 */ /* 0x000fc60000011407 */
[----:B-----5:R-:W-:Y:S05]  /*0160*/  @!P0 BRA `(.L_x_132) ;  /* 0x0000000800048947 */ /* 0x020fea0003800000 */
[----:B------:R-:W0:Y:S02]  /*0170*/  LDC.64 R4, c[0x0][0x380] ;  /* 0x0000e000ff047b82 */ /* 0x000e240000000a00 */
[----:B0-----:R-:W5:Y:S01]  /*0180*/  LDG.E.64 R4, desc[UR4][R4.64+0x28] ;  /* 0x0000280404047981 */ /* 0x001f62000c1e1b00 */
[----:B------:R-:W-:Y:S01]  /*0190*/  ISETP.GE.U32.AND P1, PT, R11, 0xf, PT ;  /* 0x0000000f0b00780c */ /* 0x000fe20003f26070 */
[----:B------:R-:W-:Y:S01]  /*01a0*/  BSSY.RECONVERGENT B1, `(.L_x_133) ;  /* 0x000002f000017945 */ /* 0x000fe20003800200 */
[----:B------:R-:W-:Y:S02]  /*01b0*/  LOP3.LUT P0, RZ, R0, 0xf, RZ, 0xc0, !PT ;  /* 0x0000000f00ff7812 */ /* 0x000fe4000780c0ff */
[----:B------:R-:W-:-:S09]  /*01c0*/  CS2R R2, SRZ ;  /* 0x0000000000027805 */ /* 0x000fd2000001ff00 */
[----:B------:R-:W-:Y:S05]  /*01d0*/  @!P1 BRA `(.L_x_134) ;  /* 0x0000000000ac9947 */ /* 0x000fea0003800000 */
[----:B-----5:R-:W-:Y:S01]  /*01e0*/  IMAD.WIDE.U32 R14, R7, 0x4, R4 ;  /* 0x00000004070e7825 */ /* 0x020fe200078e0004 */
[----:B------:R-:W-:-:S03]  /*01f0*/  LOP3.LUT R2, R0, 0xfffffff0, RZ, 0xc0, !PT ;  /* 0xfffffff000027812 */ /* 0x000fc600078ec0ff */
[----:B------:R-:W-:Y:S01]  /*0200*/  IMAD.MOV.U32 R3, RZ, RZ, RZ ;  /* 0x000000ffff037224 */ /* 0x000fe200078e00ff */
[----:B------:R-:W-:Y:S01]  /*0210*/  IADD3 R14, P1, PT, R14, 0x20, RZ ;  /* 0x000000200e0e7810 */ /* 0x000fe20007f3e0ff */
[----:B------:R-:W-:-:S03]  /*0220*/  IMAD.MOV R6, RZ, RZ, -R2 ;  /* 0x000000ffff067224 */ /* 0x000fc600078e0a02 */
[----:B------:R-:W-:-:S09]  /*0230*/  IADD3.X R15, PT, PT, RZ, R15, RZ, P1, !PT ;  /* 0x0000000fff0f7210 */ /* 0x000fd20000ffe4ff */
.L_x_135:
[----:B------:R-:W2:Y:S04]  /*0240*/  LDG.E R26, desc[UR4][R14.64+-0x20] ;  /* 0xffffe0040e1a7981 */ /* 0x000ea8000c1e1900 */
[----:B------:R-:W3:Y:S04]  /*0250*/  LDG.E R25, desc[UR4][R14.64+-0x1c] ;  /* 0xffffe4040e197981 */ /* 0x000ee8000c1e1900 */
[----:B------:R-:W4:Y:S04]  /*0260*/  LDG.E R24, desc[UR4][R14.64+-0x18] ;  /* 0xffffe8040e187981 */ /* 0x000f28000c1e1900 */
[----:B------:R-:W5:Y:S04]  /*0270*/  LDG.E R23, desc[UR4][R14.64+-0x14] ;  /* 0xffffec040e177981 */ /* 0x000f68000c1e1900 */
[----:B------:R-:W5:Y:S04]  /*0280*/  LDG.E R13, desc[UR4][R14.64+-0x10] ;  /* 0xfffff0040e0d7981 */ /* 0x000f68000c1e1900 */
[----:B------:R-:W5:Y:S04]  /*0290*/  LDG.E R22, desc[UR4][R14.64+-0xc] ;  /* 0xfffff4040e167981 */ /* 0x000f68000c1e1900 */
[----:B------:R-:W5:Y:S04]  /*02a0*/  LDG.E R21, desc[UR4][R14.64+-0x8] ;  /* 0xfffff8040e157981 */ /* 0x000f68000c1e1900 */
[----:B------:R-:W5:Y:S04]  /*02b0*/  LDG.E R20, desc[UR4][R14.64+-0x4] ;  /* 0xfffffc040e147981 */ /* 0x000f68000c1e1900 */
[----:B------:R-:W5:Y:S04]  /*02c0*/  LDG.E R19, desc[UR4][R14.64] ;  /* 0x000000040e137981 */ /* 0x000f68000c1e1900 */
[----:B------:R-:W5:Y:S04]  /*02d0*/  LDG.E R18, desc[UR4][R14.64+0x4] ;  /* 0x000004040e127981 */ /* 0x000f68000c1e1900 */
[----:B------:R-:W5:Y:S04]  /*02e0*/  LDG.E R17, desc[UR4][R14.64+0x8] ;  /* 0x000008040e117981 */ /* 0x000f68000c1e1900 */
[----:B------:R-:W5:Y:S01]  /*02f0*/  LDG.E R16, desc[UR4][R14.64+0xc] ;  /* 0x00000c040e107981 */ /* 0x000f62000c1e1900 */
[----:B--2---:R-:W-:-:S03]  /*0300*/  FADD R26, R26, R3 ;  /* 0x000000031a1a7221 */ /* 0x004fc60000000000 */
[----:B------:R-:W2:Y:S01]  /*0310*/  LDG.E R3, desc[UR4][R14.64+0x10] ;  /* 0x000010040e037981 */ /* 0x000ea2000c1e1900 */
[----:B---3--:R-:W-:-:S03]  /*0320*/  FADD R27, R26, R25 ;  /* 0x000000191a1b7221 */ /* 0x008fc60000000000 */
[----:B------:R-:W3:Y:S01]  /*0330*/  LDG.E R25, desc[UR4][R14.64+0x14] ;  /* 0x000014040e197981 */ /* 0x000ee2000c1e1900 */
[----:B----4-:R-:W-:-:S03]  /*0340*/  FADD R26, R27, R24 ;  /* 0x000000181b1a7221 */ /* 0x010fc60000000000 */
[----:B------:R-:W4:Y:S01]  /*0350*/  LDG.E R24, desc[UR4][R14.64+0x18] ;  /* 0x000018040e187981 */ /* 0x000f22000c1e1900 */
[----:B-----5:R-:W-:-:S03]  /*0360*/  FADD R26, R26, R23 ;  /* 0x000000171a1a7221 */ /* 0x020fc60000000000 */
[----:B------:R0:W5:Y:S01]  /*0370*/  LDG.E R23, desc[UR4][R14.64+0x1c] ;  /* 0x00001c040e177981 */ /* 0x000162000c1e1900 */
[----:B------:R-:W-:Y:S02]  /*0380*/  VIADD R6, R6, 0x10 ;  /* 0x0000001006067836 */ /* 0x000fe40000000000 */
[----:B------:R-:W-:-:S04]  /*0390*/  FADD R13, R26, R13 ;  /* 0x0000000d1a0d7221 */ /* 0x000fc80000000000 */
[----:B------:R-:W-:Y:S01]  /*03a0*/  FADD R22, R13, R22 ;  /* 0x000000160d167221 */ /* 0x000fe20000000000 */
[----:B------:R-:W-:-:S03]  /*03b0*/  ISETP.NE.AND P1, PT, R6, RZ, PT ;  /* 0x000000ff0600720c */ /* 0x000fc60003f25270 */
[----:B------:R-:W-:Y:S01]  /*03c0*/  FADD R21, R22, R21 ;  /* 0x0000001516157221 */ /* 0x000fe20000000000 */
[----:B0-----:R-:W-:-:S03]  /*03d0*/  IADD3 R14, P2, PT, R14, 0x40, RZ ;  /* 0x000000400e0e7810 */ /* 0x001fc60007f5e0ff */
[----:B------:R-:W-:Y:S02]  /*03e0*/  FADD R20, R21, R20 ;  /* 0x0000001415147221 */ /* 0x000fe40000000000 */
[----:B------:R-:W-:Y:S02]  /*03f0*/  IMAD.X R15, RZ, RZ, R15, P2 ;  /* 0x000000ffff0f7224 */ /* 0x000fe400010e060f */
[----:B------:R-:W-:-:S04]  /*0400*/  FADD R19, R20, R19 ;  /* 0x0000001314137221 */ /* 0x000fc80000000000 */
[----:B------:R-:W-:-:S04]  /*0410*/  FADD R18, R19, R18 ;  /* 0x0000001213127221 */ /* 0x000fc80000000000 */
[----:B------:R-:W-:-:S04]  /*0420*/  FADD R17, R18, R17 ;  /* 0x0000001112117221 */ /* 0x000fc80000000000 */
[----:B------:R-:W-:-:S04]  /*0430*/  FADD R16, R17, R16 ;  /* 0x0000001011107221 */ /* 0x000fc80000000000 */
[----:B--2---:R-:W-:-:S04]  /*0440*/  FADD R16, R16, R3 ;  /* 0x0000000310107221 */ /* 0x004fc80000000000 */
[----:B---3--:R-:W-:-:S04]  /*0450*/  FADD R25, R16, R25 ;  /* 0x0000001910197221 */ /* 0x008fc80000000000 */
[----:B----4-:R-:W-:-:S04]  /*0460*/  FADD R24, R25, R24 ;  /* 0x0000001819187221 */ /* 0x010fc80000000000 */
[----:B-----5:R-:W-:Y:S01]  /*0470*/  FADD R3, R24, R23 ;  /* 0x0000001718037221 */ /* 0x020fe20000000000 */
[----:B------:R-:W-:Y:S06]  /*0480*/  @P1 BRA `(.L_x_135) ;  /* 0xfffffffc006c1947 */ /* 0x000fec000383ffff */
.L_x_134:
[----:B------:R-:W-:Y:S05]  /*0490*/  BSYNC.RECONVERGENT B1 ;  /* 0x0000000000017941 */ /* 0x000fea0003800200 */
.L_x_133:
[----:B------:R-:W-:Y:S05]  /*04a0*/  @!P0 BRA `(.L_x_132) ;  /* 0x0000000400348947 */ /* 0x000fea0003800000 */
[----:B------:R-:W-:Y:S01]  /*04b0*/  PRMT R13, R10, 0x9910, RZ ;  /* 0x000099100a0d7816 */ /* 0x000fe200000000ff */
[----:B------:R-:W-:Y:S01]  /*04c0*/  BSSY.RECONVERGENT B1, `(.L_x_136) ;  /* 0x0000020000017945 */ /* 0x000fe20003800200 */
[----:B------:R-:W-:Y:S02]  /*04d0*/  PRMT R6, R12, 0x9910, RZ ;  /* 0x000099100c067816 */ /* 0x000fe400000000ff */
[----:B------:R-:W-:-:S05]  /*04e0*/  PRMT R14, R8, 0x9910, RZ ;  /* 0x00009910080e7816 */ /* 0x000fca00000000ff */
[----:B------:R-:W-:-:S05]  /*04f0*/  IMAD R14, R6, R14, R13 ;  /* 0x0000000e060e7224 */ /* 0x000fca00078e020d */
[----:B------:R-:W-:-:S04]  /*0500*/  LOP3.LUT R14, R14, 0xf, RZ, 0xc0, !PT ;  /* 0x0000000f0e0e7812 */ /* 0x000fc800078ec0ff */
[C---:B------:R-:W-:Y:S02]  /*0510*/  IADD3 R15, PT, PT, R14.reuse, -0x1, RZ ;  /* 0xffffffff0e0f7810 */ /* 0x040fe40007ffe0ff */
[----:B------:R-:W-:Y:S02]  /*0520*/  LOP3.LUT P0, RZ, R14, 0x7, RZ, 0xc0, !PT ;  /* 0x000000070eff7812 */ /* 0x000fe4000780c0ff */
[----:B------:R-:W-:-:S13]  /*0530*/  ISETP.GE.U32.AND P1, PT, R15, 0x7, PT ;  /* 0x000000070f00780c */ /* 0x000fda0003f26070 */
[----:B------:R-:W-:Y:S05]  /*0540*/  @!P1 BRA `(.L_x_137) ;  /* 0x00000000005c9947 */ /* 0x000fea0003800000 */
[C---:B------:R-:W-:Y:S01]  /*0550*/  IADD3 R15, P1, PT, R7.reuse, R2, RZ ;  /* 0x00000002070f7210 */ /* 0x040fe20007f3e0ff */
[----:B------:R-:W-:-:S04]  /*0560*/  IMAD.IADD R17, R7, 0x1, R2 ;  /* 0x0000000107117824 */ /* 0x000fc800078e0202 */
[----:B------:R-:W-:Y:S01]  /*0570*/  IMAD.X R18, RZ, RZ, RZ, P1 ;  /* 0x000000ffff127224 */ /* 0x000fe200008e06ff */
[----:B-----5:R-:W-:Y:S01]  /*0580*/  LEA R14, P1, R15, R4, 0x2 ;  /* 0x000000040f0e7211 */ /* 0x020fe200078210ff */
[----:B------:R-:W-:-:S03]  /*0590*/  IMAD.WIDE.U32 R16, R17, 0x4, R4 ;  /* 0x0000000411107825 */ /* 0x000fc600078e0004 */
[----:B------:R-:W-:-:S03]  /*05a0*/  LEA.HI.X R15, R15, R5, R18, 0x2, P1 ;  /* 0x000000050f0f7211 */ /* 0x000fc600008f1412 */
[----:B------:R-:W2:Y:S04]  /*05b0*/  LDG.E R16, desc[UR4][R16.64] ;  /* 0x0000000410107981 */ /* 0x000ea8000c1e1900 */
[----:B------:R-:W3:Y:S04]  /*05c0*/  LDG.E R18, desc[UR4][R14.64+0x4] ;  /* 0x000004040e127981 */ /* 0x000ee8000c1e1900 */
[----:B------:R-:W4:Y:S04]  /*05d0*/  LDG.E R20, desc[UR4][R14.64+0x8] ;  /* 0x000008040e147981 */ /* 0x000f28000c1e1900 */
[----:B------:R-:W4:Y:S04]  /*05e0*/  LDG.E R22, desc[UR4][R14.64+0xc] ;  /* 0x00000c040e167981 */ /* 0x000f28000c1e1900 */
[----:B------:R-:W4:Y:S04]  /*05f0*/  LDG.E R24, desc[UR4][R14.64+0x10] ;  /* 0x000010040e187981 */ /* 0x000f28000c1e1900 */
[----:B------:R-:W4:Y:S04]  /*0600*/  LDG.E R26, desc[UR4][R14.64+0x14] ;  /* 0x000014040e1a7981 */ /* 0x000f28000c1e1900 */
[----:B------:R-:W4:Y:S04]  /*0610*/  LDG.E R28, desc[UR4][R14.64+0x18] ;  /* 0x000018040e1c7981 */ /* 0x000f28000c1e1900 */
[----:B------:R-:W4:Y:S01]  /*0620*/  LDG.E R19, desc[UR4][R14.64+0x1c] ;  /* 0x00001c040e137981 */ /* 0x000f22000c1e1900 */
[----:B------:R-:W-:Y:S01]  /*0630*/  IADD3 R2, PT, PT, R2, 0x8, RZ ;  /* 0x0000000802027810 */ /* 0x000fe20007ffe0ff */
[----:B--2---:R-:W-:-:S04]  /*0640*/  FADD R3, R3, R16 ;  /* 0x0000001003037221 */ /* 0x004fc80000000000 */
[----:B---3--:R-:W-:-:S04]  /*0650*/  FADD R3, R3, R18 ;  /* 0x0000001203037221 */ /* 0x008fc80000000000 */
[----:B----4-:R-:W-:-:S04]  /*0660*/  FADD R3, R3, R20 ;  /* 0x0000001403037221 */ /* 0x010fc80000000000 */
[----:B------:R-:W-:-:S04]  /*0670*/  FADD R3, R3, R22 ;  /* 0x0000001603037221 */ /* 0x000fc80000000000 */
[----:B------:R-:W-:-:S04]  /*0680*/  FADD R3, R3, R24 ;  /* 0x0000001803037221 */ /* 0x000fc80000000000 */
[----:B------:R-:W-:-:S04]  /*0690*/  FADD R3, R3, R26 ;  /* 0x0000001a03037221 */ /* 0x000fc80000000000 */
[----:B------:R-:W-:-:S04]  /*06a0*/  FADD R3, R3, R28 ;  /* 0x0000001c03037221 */ /* 0x000fc80000000000 */
[----:B------:R-:W-:-:S07]  /*06b0*/  FADD R3, R3, R19 ;  /* 0x0000001303037221 */ /* 0x000fce0000000000 */
.L_x_137:
[----:B------:R-:W-:Y:S05]  /*06c0*/  BSYNC.RECONVERGENT B1 ;  /* 0x0000000000017941 */ /* 0x000fea0003800200 */
.L_x_136:
[----:B------:R-:W-:Y:S05]  /*06d0*/  @!P0 BRA `(.L_x_132) ;  /* 0x0000000000a88947 */ /* 0x000fea0003800000 */
[----:B------:R-:W-:Y:S01]  /*06e0*/  PRMT R14, R9, 0x9910, RZ ;  /* 0x00009910090e7816 */ /* 0x000fe200000000ff */
[----:B------:R-:W-:Y:S04]  /*06f0*/  BSSY.RECONVERGENT B1, `(.L_x_138) ;  /* 0x0000018000017945 */ /* 0x000fe80003800200 */
[----:B------:R-:W-:-:S05]  /*0700*/  IMAD R6, R6, R14, R13 ;  /* 0x0000000e06067224 */ /* 0x000fca00078e020d */
[----:B------:R-:W-:-:S04]  /*0710*/  LOP3.LUT R6, R6, 0xffff, RZ, 0xc0, !PT ;  /* 0x0000ffff06067812 */ /* 0x000fc800078ec0ff */
[C---:B------:R-:W-:Y:S02]  /*0720*/  LOP3.LUT R13, R6.reuse, 0x7, RZ, 0xc0, !PT ;  /* 0x00000007060d7812 */ /* 0x040fe400078ec0ff */
[----:B------:R-:W-:-:S03]  /*0730*/  LOP3.LUT R6, R6, 0x3, RZ, 0xc0, !PT ;  /* 0x0000000306067812 */ /* 0x000fc600078ec0ff */
[----:B------:R-:W-:Y:S01]  /*0740*/  VIADD R13, R13, 0xffffffff ;  /* 0xffffffff0d0d7836 */ /* 0x000fe20000000000 */
[----:B------:R-:W-:-:S04]  /*0750*/  ISETP.NE.AND P0, PT, R6, RZ, PT ;  /* 0x000000ff0600720c */ /* 0x000fc80003f05270 */
[----:B------:R-:W-:-:S13]  /*0760*/  ISETP.GE.U32.AND P1, PT, R13, 0x3, PT ;  /* 0x000000030d00780c */ /* 0x000fda0003f26070 */
[----:B------:R-:W-:Y:S05]  /*0770*/  @!P1 BRA `(.L_x_139) ;  /* 0x00000000003c9947 */ /* 0x000fea0003800000 */
[C---:B------:R-:W-:Y:S01]  /*0780*/  IADD3 R13, P1, PT, R7.reuse, R2, RZ ;  /* 0x00000002070d7210 */ /* 0x040fe20007f3e0ff */
[----:B------:R-:W-:-:S03]  /*0790*/  IMAD.IADD R17, R7, 0x1, R2 ;  /* 0x0000000107117824 */ /* 0x000fc600078e0202 */
[----:B------:R-:W-:Y:S01]  /*07a0*/  IADD3.X R15, PT, PT, RZ, RZ, RZ, P1, !PT ;  /* 0x000000ffff0f7210 */ /* 0x000fe20000ffe4ff */
[----:B-----5:R-:W-:Y:S01]  /*07b0*/  IMAD.WIDE.U32 R16, R17, 0x4, R4 ;  /* 0x0000000411107825 */ /* 0x020fe200078e0004 */
[----:B------:R-:W-:-:S04]  /*07c0*/  LEA R14, P1, R13, R4, 0x2 ;  /* 0x000000040d0e7211 */ /* 0x000fc800078210ff */
[----:B------:R-:W-:Y:S01]  /*07d0*/  LEA.HI.X R15, R13, R5, R15, 0x2, P1 ;  /* 0x000000050d0f7211 */ /* 0x000fe200008f140f */
[----:B------:R-:W2:Y:S04]  /*07e0*/  LDG.E R16, desc[UR4][R16.64] ;  /* 0x0000000410107981 */ /* 0x000ea8000c1e1900 */
[----:B------:R-:W3:Y:S04]  /*07f0*/  LDG.E R18, desc[UR4][R14.64+0x4] ;  /* 0x000004040e127981 */ /* 0x000ee8000c1e1900 */
[----:B------:R-:W4:Y:S04]  /*0800*/  LDG.E R20, desc[UR4][R14.64+0x8] ;  /* 0x000008040e147981 */ /* 0x000f28000c1e1900 */
[----:B------:R-:W4:Y:S01]  /*0810*/  LDG.E R22, desc[UR4][R14.64+0xc] ;  /* 0x00000c040e167981 */ /* 0x000f22000c1e1900 */
[----:B------:R-:W-:-:S02]  /*0820*/  VIADD R2, R2, 0x4 ;  /* 0x0000000402027836 */ /* 0x000fc40000000000 */
[----:B--2---:R-:W-:-:S04]  /*0830*/  FADD R3, R3, R16 ;  /* 0x0000001003037221 */ /* 0x004fc80000000000 */
[----:B---3--:R-:W-:-:S04]  /*0840*/  FADD R3, R3, R18 ;  /* 0x0000001203037221 */ /* 0x008fc80000000000 */
[----:B----4-:R-:W-:-:S04]  /*0850*/  FADD R3, R3, R20 ;  /* 0x0000001403037221 */ /* 0x010fc80000000000 */
[----:B------:R-:W-:-:S07]  /*0860*/  FADD R3, R3, R22 ;  /* 0x0000001603037221 */ /* 0x000fce0000000000 */
.L_x_139:
[----:B------:R-:W-:Y:S05]  /*0870*/  BSYNC.RECONVERGENT B1 ;  /* 0x0000000000017941 */ /* 0x000fea0003800200 */
.L_x_138:
[----:B------:R-:W-:Y:S05]  /*0880*/  @!P0 BRA `(.L_x_132) ;  /* 0x00000000003c8947 */ /* 0x000fea0003800000 */
[----:B------:R-:W-:-:S04]  /*0890*/  IMAD.IADD R15, R7, 0x1, R2 ;  /* 0x00000001070f7824 */ /* 0x000fc800078e0202 */
[----:B-----5:R-:W-:-:S06]  /*08a0*/  IMAD.WIDE.U32 R14, R15, 0x4, R4 ;  /* 0x000000040f0e7825 */ /* 0x020fcc00078e0004 */
[----:B------:R-:W2:Y:S01]  /*08b0*/  LDG.E R14, desc[UR4][R14.64] ;  /* 0x000000040e0e7981 */ /* 0x000ea2000c1e1900 */
[----:B------:R-:W-:Y:S01]  /*08c0*/  ISETP.NE.AND P0, PT, R6, 0x1, PT ;  /* 0x000000010600780c */ /* 0x000fe20003f05270 */
[----:B--2---:R-:W-:-:S12]  /*08d0*/  FADD R3, R3, R14 ;  /* 0x0000000e03037221 */ /* 0x004fd80000000000 */
[----:B------:R-:W-:Y:S05]  /*08e0*/  @!P0 BRA `(.L_x_132) ;  /* 0x0000000000248947 */ /* 0x000fea0003800000 */
[----:B------:R-:W-:-:S04]  /*08f0*/  IADD3 R13, P0, PT, R7, R2, RZ ;  /* 0x00000002070d7210 */ /* 0x000fc80007f1e0ff */
[----:B------:R-:W-:Y:S02]  /*0900*/  IADD3.X R2, PT, PT, RZ, RZ, RZ, P0, !PT ;  /* 0x000000ffff027210 */ /* 0x000fe400007fe4ff */
[C---:B------:R-:W-:Y:S02]  /*0910*/  LEA R4, P1, R13.reuse, R4, 0x2 ;  /* 0x000000040d047211 */ /* 0x040fe400078210ff */
[----:B------:R-:W-:Y:S02]  /*0920*/  ISETP.NE.AND P0, PT, R6, 0x2, PT ;  /* 0x000000020600780c */ /* 0x000fe40003f05270 */
[----:B------:R-:W-:-:S05]  /*0930*/  LEA.HI.X R5, R13, R5, R2, 0x2, P1 ;  /* 0x000000050d057211 */ /* 0x000fca00008f1402 */
[----:B------:R-:W2:Y:S06]  /*0940*/  LDG.E R2, desc[UR4][R4.64+0x4] ;  /* 0x0000040404027981 */ /* 0x000eac000c1e1900 */
[----:B------:R-:W3:Y:S01]  /*0950*/  @P0 LDG.E R6, desc[UR4][R4.64+0x8] ;  /* 0x0000080404060981 */ /* 0x000ee2000c1e1900 */
[----:B--2---:R-:W-:-:S04]  /*0960*/  FADD R3, R3, R2 ;  /* 0x0000000203037221 */ /* 0x004fc80000000000 */
[----:B---3--:R-:W-:-:S07]  /*0970*/  @P0 FADD R3, R3, R6 ;  /* 0x0000000603030221 */ /* 0x008fce0000000000 */
.L_x_132:
[----:B------:R-:W-:Y:S05]  /*0980*/  BSYNC.RECONVERGENT B0 ;  /* 0x0000000000007941 */ /* 0x000fea0003800200 */
.L_x_131:
[----:B------:R-:W-:Y:S01]  /*0990*/  ISETP.GE.AND P0, PT, R11, RZ, PT ;  /* 0x000000ff0b00720c */ /* 0x000fe20003f06270 */
[----:B------:R-:W-:-:S12]  /*09a0*/  BSSY.RECONVERGENT B0, `(.L_x_140) ;  /* 0x00000a2000007945 */ /* 0x000fd80003800200 */
[----:B------:R-:W-:Y:S05]  /*09b0*/  @!P0 BRA `(.L_x_141) ;  /* 0x0000000800808947 */ /* 0x000fea0003800000 */
[----:B------:R-:W-:Y:S01]  /*09c0*/  ISETP.GE.U32.AND P0, PT, R11, 0x3, PT ;  /* 0x000000030b00780c */ /* 0x000fe20003f06070 */
[----:B------:R-:W-:Y:S01]  /*09d0*/  BSSY.RECONVERGENT B1, `(.L_x_142) ;  /* 0x000005b000017945 */ /* 0x000fe20003800200 */
[----:B------:R-:W-:Y:S01]  /*09e0*/  LOP3.LUT R6, R0, 0x3, RZ, 0xc0, !PT ;  /* 0x0000000300067812 */ /* 0x000fe200078ec0ff */
[----:B-----5:R-:W-:-:S10]  /*09f0*/  IMAD.MOV.U32 R5, RZ, RZ, RZ ;  /* 0x000000ffff057224 */ /* 0x020fd400078e00ff */
[----:B------:R-:W-:Y:S05]  /*0a00*/  @!P0 BRA `(.L_x_143) ;  /* 0x00000004005c8947 */ /* 0x000fea0003800000 */
[----:B------:R-:W-:Y:S01]  /*0a10*/  LOP3.LUT R5, R0, 0xfffffffc, RZ, 0xc0, !PT ;  /* 0xfffffffc00057812 */ /* 0x000fe200078ec0ff */
[----:B------:R-:W-:-:S07]  /*0a20*/  IMAD.MOV.U32 R4, RZ, RZ, RZ ;  /* 0x000000ffff047224 */ /* 0x000fce00078e00ff */
.L_x_152:
[----:B------:R-:W0:Y:S02]  /*0a30*/  LDC.64 R16, c[0x0][0x380] ;  /* 0x0000e000ff107b82 */ /* 0x000e240000000a00 */
[----:B0-----:R-:W2:Y:S01]  /*0a40*/  LDG.E.64 R14, desc[UR4][R16.64+0x28] ;  /* 0x00002804100e7981 */ /* 0x001ea2000c1e1b00 */
[----:B------:R-:W-:Y:S01]  /*0a50*/  IADD3 R13, PT, PT, R7, R4, RZ ;  /* 0x00000004070d7210 */ /* 0x000fe20007ffe0ff */
[----:B------:R-:W0:Y:S04]  /*0a60*/  MUFU.RCP R2, R3 ;  /* 0x0000000300027308 */ /* 0x000e280000001000 */
[----:B--2---:R-:W-:-:S05]  /*0a70*/  IMAD.WIDE.U32 R14, R13, 0x4, R14 ;  /* 0x000000040d0e7825 */ /* 0x004fca00078e000e */
[----:B------:R-:W2:Y:S01]  /*0a80*/  LDG.E R0, desc[UR4][R14.64] ;  /* 0x000000040e007981 */ /* 0x000ea2000c1e1900 */
[C---:B0-----:R-:W-:Y:S01]  /*0a90*/  FFMA R13, R2.reuse, -R3, 1 ;  /* 0x3f800000020d7423 */ /* 0x041fe20000000803 */
[----:B------:R-:W-:Y:S03]  /*0aa0*/  BSSY.RECONVERGENT B2, `(.L_x_144) ;  /* 0x000000a000027945 */ /* 0x000fe60003800200 */
[----:B------:R-:W-:Y:S01]  /*0ab0*/  FFMA R13, R2, R13, R2 ;  /* 0x0000000d020d7223 */ /* 0x000fe20000000002 */
[----:B--2---:R-:W0:Y:S03]  /*0ac0*/  FCHK P0, R0, R3 ;  /* 0x0000000300007302 */ /* 0x004e260000000000 */
[----:B------:R-:W-:-:S04]  /*0ad0*/  FFMA R2, R0, R13, RZ ;  /* 0x0000000d00027223 */ /* 0x000fc800000000ff */
[----:B------:R-:W-:-:S04]  /*0ae0*/  FFMA R18, R2, -R3, R0 ;  /* 0x8000000302127223 */ /* 0x000fc80000000000 */
[----:B------:R-:W-:Y:S01]  /*0af0*/  FFMA R13, R13, R18, R2 ;  /* 0x000000120d0d7223 */ /* 0x000fe20000000002 */
[----:B0-----:R-:W-:Y:S06]  /*0b00*/  @!P0 BRA `(.L_x_145) ;  /* 0x00000000000c8947 */ /* 0x001fec0003800000 */
[----:B------:R-:W-:-:S07]  /*0b10*/  MOV R18, 0xb30 ;  /* 0x00000b3000127802 */ /* 0x000fce0000000f00 */
[----:B------:R-:W-:Y:S05]  /*0b20*/  CALL.REL.NOINC `($__internal_3_$__cuda_sm3x_div_rn_noftz_f32_slowpath) ;  /* 0x00000008004c7944 */ /* 0x000fea0003c00000 */
[----:B------:R-:W-:-:S07]  /*0b30*/  IMAD.MOV.U32 R13, RZ, RZ, R0 ;  /* 0x000000ffff0d7224 */ /* 0x000fce00078e0000 */
.L_x_145:
[----:B------:R-:W-:Y:S05]  /*0b40*/  BSYNC.RECONVERGENT B2 ;  /* 0x0000000000027941 */ /* 0x000fea0003800200 */
.L_x_144:
[----:B------:R-:W0:Y:S01]  /*0b50*/  LDC.64 R18, c[0x0][0x380] ;  /* 0x0000e000ff127b82 */ /* 0x000e220000000a00 */
[----:B------:R1:W-:Y:S04]  /*0b60*/  STG.E desc[UR4][R14.64], R13 ;  /* 0x0000000d0e007986 */ /* 0x0003e8000c101904 */
[----:B0-----:R-:W2:Y:S01]  /*0b70*/  LDG.E.64 R16, desc[UR4][R18.64+0x28] ;  /* 0x0000280412107981 */ /* 0x001ea2000c1e1b00 */
[----:B------:R-:W-:-:S04]  /*0b80*/  IADD3 R22, P0, PT, R7, R4, RZ ;  /* 0x0000000407167210 */ /* 0x000fc80007f1e0ff */
[----:B------:R-:W-:Y:S01]  /*0b90*/  SHF.L.U32 R24, R22, 0x2, RZ ;  /* 0x0000000216187819 */ /* 0x000fe200000006ff */
[----:B------:R-:W-:-:S05]  /*0ba0*/  IMAD.X R21, RZ, RZ, RZ, P0 ;  /* 0x000000ffff157224 */ /* 0x000fca00000e06ff */
[----:B------:R-:W-:Y:S02]  /*0bb0*/  SHF.L.U64.HI R22, R22, 0x2, R21 ;  /* 0x0000000216167819 */ /* 0x000fe40000010215 */
[----:B--2---:R-:W-:-:S05]  /*0bc0*/  IADD3 R16, P0, PT, R16, R24, RZ ;  /* 0x0000001810107210 */ /* 0x004fca0007f1e0ff */
[----:B------:R-:W-:-:S05]  /*0bd0*/  IMAD.X R17, R17, 0x1, R22, P0 ;  /* 0x0000000111117824 */ /* 0x000fca00000e0616 */
[----:B------:R-:W2:Y:S01]  /*0be0*/  LDG.E R21, desc[UR4][R16.64+0x4] ;  /* 0x0000040410157981 */ /* 0x000ea2000c1e1900 */
[----:B------:R-:W0:Y:S01]  /*0bf0*/  MUFU.RCP R0, R3 ;  /* 0x0000000300007308 */ /* 0x000e220000001000 */
[----:B------:R-:W-:Y:S01]  /*0c00*/  BSSY.RECONVERGENT B2, `(.L_x_146) ;  /* 0x000000c000027945 */ /* 0x000fe20003800200 */
[----:B0-----:R-:W-:-:S04]  /*0c10*/  FFMA R23, R0, -R3, 1 ;  /* 0x3f80000000177423 */ /* 0x001fc80000000803 */
[----:B------:R-:W-:Y:S02]  /*0c20*/  FFMA R0, R0, R23, R0 ;  /* 0x0000001700007223 */ /* 0x000fe40000000000 */
[----:B--2---:R-:W0:Y:S02]  /*0c30*/  FCHK P0, R21, R3 ;  /* 0x0000000315007302 */ /* 0x004e240000000000 */
[----:B------:R-:W-:-:S04]  /*0c40*/  FFMA R2, R0, R21, RZ ;  /* 0x0000001500027223 */ /* 0x000fc800000000ff */
[----:B-1----:R-:W-:-:S04]  /*0c50*/  FFMA R13, R2, -R3, R21 ;  /* 0x80000003020d7223 */ /* 0x002fc80000000015 */
[----:B------:R-:W-:Y:S01]  /*0c60*/  FFMA R13, R0, R13, R2 ;  /* 0x0000000d000d7223 */ /* 0x000fe20000000002 */
[----:B0-----:R-:W-:Y:S06]  /*0c70*/  @!P0 BRA `(.L_x_147) ;  /* 0x0000000000108947 */ /* 0x001fec0003800000 */
[----:B------:R-:W-:Y:S01]  /*0c80*/  IMAD.MOV.U32 R0, RZ, RZ, R21 ;  /* 0x000000ffff007224 */ /* 0x000fe200078e0015 */
[----:B------:R-:W-:-:S07]  /*0c90*/  MOV R18, 0xcb0 ;  /* 0x00000cb000127802 */ /* 0x000fce0000000f00 */
[----:B------:R-:W-:Y:S05]  /*0ca0*/  CALL.REL.NOINC `($__internal_3_$__cuda_sm3x_div_rn_noftz_f32_slowpath) ;  /* 0x0000000400ec7944 */ /* 0x000fea0003c00000 */
[----:B------:R-:W-:-:S07]  /*0cb0*/  MOV R13, R0 ;  /* 0x00000000000d7202 */ /* 0x000fce0000000f00 */
.L_x_147:
[----:B------:R-:W-:Y:S05]  /*0cc0*/  BSYNC.RECONVERGENT B2 ;  /* 0x0000000000027941 */ /* 0x000fea0003800200 */
.L_x_146:
[----:B------:R-:W0:Y:S01]  /*0cd0*/  LDC.64 R18, c[0x0][0x380] ;  /* 0x0000e000ff127b82 */ /* 0x000e220000000a00 */
[----:B------:R1:W-:Y:S04]  /*0ce0*/  STG.E desc[UR4][R16.64+0x4], R13 ;  /* 0x0000040d10007986 */ /* 0x0003e8000c101904 */
[----:B0-----:R-:W2:Y:S01]  /*0cf0*/  LDG.E.64 R18, desc[UR4][R18.64+0x28] ;  /* 0x0000280412127981 */ /* 0x001ea2000c1e1b00 */
[----:B------:R-:W0:Y:S01]  /*0d00*/  MUFU.RCP R0, R3 ;  /* 0x0000000300007308 */ /* 0x000e220000001000 */
[----:B--2---:R-:W-:-:S05]  /*0d10*/  IADD3 R14, P0, PT, R18, R24, RZ ;  /* 0x00000018120e7210 */ /* 0x004fca0007f1e0ff */
[----:B------:R-:W-:-:S05]  /*0d20*/  IMAD.X R15, R19, 0x1, R22, P0 ;  /* 0x00000001130f7824 */ /* 0x000fca00000e0616 */
        /* <DEDUP_REMOVED lines=8> */
[----:B01----:R-:W-:Y:S06]  /*0db0*/  @!P0 BRA `(.L_x_149) ;  /* 0x0000000000108947 */ /* 0x003fec0003800000 */
[----:B------:R-:W-:Y:S01]  /*0dc0*/  IMAD.MOV.U32 R0, RZ, RZ, R23 ;  /* 0x000000ffff007224 */ /* 0x000fe200078e0017 */
[----:B------:R-:W-:-:S07]  /*0dd0*/  MOV R18, 0xdf0 ;  /* 0x00000df000127802 */ /* 0x000fce0000000f00 */
[----:B------:R-:W-:Y:S05]  /*0de0*/  CALL.REL.NOINC `($__internal_3_$__cuda_sm3x_div_rn_noftz_f32_slowpath) ;  /* 0x00000004009c7944 */ /* 0x000fea0003c00000 */
[----:B------:R-:W-:-:S07]  /*0df0*/  MOV R21, R0 ;  /* 0x0000000000157202 */ /* 0x000fce0000000f00 */
.L_x_149:
[----:B------:R-:W-:Y:S05]  /*0e00*/  BSYNC.RECONVERGENT B2 ;  /* 0x0000000000027941 */ /* 0x000fea0003800200 */
.L_x_148:
        /* <DEDUP_REMOVED lines=18> */
.L_x_151:
[----:B------:R-:W-:Y:S05]  /*0f30*/  BSYNC.RECONVERGENT B2 ;  /* 0x0000000000027941 */ /* 0x000fea0003800200 */
.L_x_150:
[----:B------:R0:W-:Y:S01]  /*0f40*/  STG.E desc[UR4][R16.64+0xc], R0 ;  /* 0x00000c0010007986 */ /* 0x0001e2000c101904 */
[----:B------:R-:W-:-:S04]  /*0f50*/  IADD3 R4, PT, PT, R4, 0x4, RZ ;  /* 0x0000000404047810 */ /* 0x000fc80007ffe0ff */
[----:B------:R-:W-:-:S13]  /*0f60*/  ISETP.NE.AND P0, PT, R4, R5, PT ;  /* 0x000000050400720c */ /* 0x000fda0003f05270 */
[----:B0-----:R-:W-:Y:S05]  /*0f70*/  @P0 BRA `(.L_x_152) ;  /* 0xfffffff800ac0947 */ /* 0x001fea000383ffff */
.L_x_143:
[----:B------:R-:W-:Y:S05]  /*0f80*/  BSYNC.RECONVERGENT B1 ;  /* 0x0000000000017941 */ /* 0x000fea0003800200 */
.L_x_142:
[----:B------:R-:W-:-:S13]  /*0f90*/  ISETP.NE.AND P0, PT, R6, RZ, PT ;  /* 0x000000ff0600720c */ /* 0x000fda0003f05270 */
[----:B------:R-:W-:Y:S05]  /*0fa0*/  @!P0 BRA `(.L_x_141) ;  /* 0x0000000400048947 */ /* 0x000fea0003800000 */
[----:B------:R-:W0:Y:S02]  /*0fb0*/  LDC.64 R16, c[0x0][0x380] ;  /* 0x0000e000ff107b82 */ /* 0x000e240000000a00 */
[----:B0-----:R-:W2:Y:S01]  /*0fc0*/  LDG.E.64 R14, desc[UR4][R16.64+0x28] ;  /* 0x00002804100e7981 */ /* 0x001ea2000c1e1b00 */
[----:B------:R-:W-:Y:S01]  /*0fd0*/  IMAD.IADD R13, R7, 0x1, R5 ;  /* 0x00000001070d7824 */ /* 0x000fe200078e0205 */
[----:B------:R-:W0:Y:S03]  /*0fe0*/  MUFU.RCP R0, R3 ;  /* 0x0000000300007308 */ /* 0x000e260000001000 */
        /* <DEDUP_REMOVED lines=10> */
[----:B------:R-:W-:Y:S01]  /*1090*/  IMAD.MOV.U32 R0, RZ, RZ, R19 ;  /* 0x000000ffff007224 */ /* 0x000fe200078e0013 */
[----:B------:R-:W-:-:S07]  /*10a0*/  MOV R18, 0x10c0 ;  /* 0x000010c000127802 */ /* 0x000fce0000000f00 */
[----:B------:R-:W-:Y:S05]  /*10b0*/  CALL.REL.NOINC `($__internal_3_$__cuda_sm3x_div_rn_noftz_f32_slowpath) ;  /* 0x0000000000e87944 */ /* 0x000fea0003c00000 */
.L_x_154:
[----:B------:R-:W-:Y:S05]  /*10c0*/  BSYNC.RECONVERGENT B1 ;  /* 0x0000000000017941 */ /* 0x000fea0003800200 */
.L_x_153:
[----:B------:R0:W-:Y:S01]  /*10d0*/  STG.E desc[UR4][R14.64], R0 ;  /* 0x000000000e007986 */ /* 0x0001e2000c101904 */
[----:B------:R-:W-:-:S13]  /*10e0*/  ISETP.NE.AND P0, PT, R6, 0x1, PT ;  /* 0x000000010600780c */ /* 0x000fda0003f05270 */
[----:B0-----:R-:W-:Y:S05]  /*10f0*/  @!P0 BRA `(.L_x_141) ;  /* 0x0000000000b08947 */ /* 0x001fea0003800000 */
[----:B------:R-:W0:Y:S02]  /*1100*/  LDC.64 R16, c[0x0][0x380] ;  /* 0x0000e000ff107b82 */ /* 0x000e240000000a00 */
[----:B0-----:R-:W2:Y:S01]  /*1110*/  LDG.E.64 R14, desc[UR4][R16.64+0x28] ;  /* 0x00002804100e7981 */ /* 0x001ea2000c1e1b00 */
[----:B------:R-:W-:-:S04]  /*1120*/  IADD3 R4, P0, PT, R7, R5, RZ ;  /* 0x0000000507047210 */ /* 0x000fc80007f1e0ff */
[----:B------:R-:W-:Y:S01]  /*1130*/  IADD3.X R7, PT, PT, RZ, RZ, RZ, P0, !PT ;  /* 0x000000ffff077210 */ /* 0x000fe200007fe4ff */
[----:B------:R-:W-:-:S03]  /*1140*/  IMAD.SHL.U32 R5, R4, 0x4, RZ ;  /* 0x0000000404057824 */ /* 0x000fc600078e00ff */
        /* <DEDUP_REMOVED lines=10> */
[----:B------:R-:W-:-:S04]  /*11f0*/  FFMA R7, R2, -R3, R13 ;  /* 0x8000000302077223 */ /* 0x000fc8000000000d */
[----:B------:R-:W-:Y:S01]  /*1200*/  FFMA R0, R0, R7, R2 ;  /* 0x0000000700007223 */ /* 0x000fe20000000002 */
[----:B0-----:R-:W-:Y:S06]  /*1210*/  @!P0 BRA `(.L_x_156) ;  /* 0x00000000000c8947 */ /* 0x001fec0003800000 */
[----:B------:R-:W-:Y:S02]  /*1220*/  MOV R0, R13 ;  /* 0x0000000d00007202 */ /* 0x000fe40000000f00 */
[----:B------:R-:W-:-:S07]  /*1230*/  MOV R18, 0x1250 ;  /* 0x0000125000127802 */ /* 0x000fce0000000f00 */
[----:B------:R-:W-:Y:S05]  /*1240*/  CALL.REL.NOINC `($__internal_3_$__cuda_sm3x_div_rn_noftz_f32_slowpath) ;  /* 0x0000000000847944 */ /* 0x000fea0003c00000 */
.L_x_156:
[----:B------:R-:W-:Y:S05]  /*1250*/  BSYNC.RECONVERGENT B1 ;  /* 0x0000000000017941 */ /* 0x000fea0003800200 */
.L_x_155:
[----:B------:R0:W-:Y:S01]  /*1260*/  STG.E desc[UR4][R14.64+0x4], R0 ;  /* 0x000004000e007986 */ /* 0x0001e2000c101904 */
[----:B------:R-:W-:-:S13]  /*1270*/  ISETP.NE.AND P0, PT, R6, 0x2, PT ;  /* 0x000000020600780c */ /* 0x000fda0003f05270 */
[----:B0-----:R-:W-:Y:S05]  /*1280*/  @!P0 BRA `(.L_x_141) ;  /* 0x00000000004c8947 */ /* 0x001fea0003800000 */
[----:B------:R-:W0:Y:S02]  /*1290*/  LDC.64 R14, c[0x0][0x380] ;  /* 0x0000e000ff0e7b82 */ /* 0x000e240000000a00 */
        /* <DEDUP_REMOVED lines=16> */
.L_x_158:
[----:B------:R-:W-:Y:S05]  /*13a0*/  BSYNC.RECONVERGENT B1 ;  /* 0x0000000000017941 */ /* 0x000fea0003800200 */
.L_x_157:
[----:B------:R0:W-:Y:S02]  /*13b0*/  STG.E desc[UR4][R6.64+0x8], R0 ;  /* 0x0000080006007986 */ /* 0x0001e4000c101904 */
.L_x_141:
[----:B------:R-:W-:Y:S05]  /*13c0*/  BSYNC.RECONVERGENT B0 ;  /* 0x0000000000007941 */ /* 0x000fea0003800200 */
.L_x_140:
[----:B------:R-:W1:Y:S02]  /*13d0*/  LDC.64 R2, c[0x0][0x380] ;  /* 0x0000e000ff027b82 */ /* 0x000e640000000a00 */
[----:B-1----:R-:W2:Y:S01]  /*13e0*/  LDG.E R2, desc[UR4][R2.64] ;  /* 0x0000000402027981 */ /* 0x002ea2000c1e1900 */
[----:B------:R-:W-:Y:S01]  /*13f0*/  IADD3 R11, PT, PT, R12, R11, RZ ;  /* 0x0000000b0c0b7210 */ /* 0x000fe20007ffe0ff */
[----:B------:R-:W-:Y:S01]  /*1400*/  VIADD R8, R8, 0x1 ;  /* 0x0000000108087836 */ /* 0x000fe20000000000 */
[----:B------:R-:W-:-:S03]  /*1410*/  IADD3 R9, PT, PT, R9, 0x1, RZ ;  /* 0x0000000109097810 */ /* 0x000fc60007ffe0ff */
[C---:B0-----:R-:W-:Y:S01]  /*1420*/  VIADD R0, R11.reuse, 0x1 ;  /* 0x000000010b007836 */ /* 0x041fe20000000000 */
[----:B--2---:R-:W-:-:S13]  /*1430*/  ISETP.GT.AND P0, PT, R11, R2, PT ;  /* 0x000000020b00720c */ /* 0x004fda0003f04270 */
[----:B------:R-:W-:Y:S05]  /*1440*/  @!P0 BRA `(.L_x_159) ;  /* 0xffffffec002c8947 */ /* 0x000fea000383ffff */
[----:B------:R-:W-:Y:S05]  /*1450*/  EXIT ;  /* 0x000000000000794d */ /* 0x000fea0003800000 */
        .weak           $__internal_3_$__cuda_sm3x_div_rn_noftz_f32_slowpath
        .type           $__internal_3_$__cuda_sm3x_div_rn_noftz_f32_slowpath,@function
        .size           $__internal_3_$__cuda_sm3x_div_rn_noftz_f32_slowpath,(.L_x_351 - $__internal_3_$__cuda_sm3x_div_rn_noftz_f32_slowpath)
$__internal_3_$__cuda_sm3x_div_rn_noftz_f32_slowpath:
[----:B------:R-:W-:Y:S01]  /*1460*/  SHF.R.U32.HI R2, RZ, 0x17, R3 ;  /* 0x00000017ff027819 */ /* 0x000fe20000011603 */
[----:B------:R-:W-:Y:S01]  /*1470*/  BSSY.RECONVERGENT B3, `(.L_x_160) ;  /* 0x0000063000037945 */ /* 0x000fe20003800200 */
[----:B------:R-:W-:Y:S02]  /*1480*/  SHF.R.U32.HI R19, RZ, 0x17, R0 ;  /* 0x00000017ff137819 */ /* 0x000fe40000011600 */
[----:B------:R-:W-:Y:S02]  /*1490*/  LOP3.LUT R2, R2, 0xff, RZ, 0xc0, !PT ;  /* 0x000000ff02027812 */ /* 0x000fe400078ec0ff */
[----:B------:R-:W-:Y:S02]  /*14a0*/  LOP3.LUT R19, R19, 0xff, RZ, 0xc0, !PT ;  /* 0x000000ff13137812 */ /* 0x000fe400078ec0ff */
[----:B------:R-:W-:Y:S02]  /*14b0*/  IADD3 R20, PT, PT, R2, -0x1, RZ ;  /* 0xffffffff02147810 */ /* 0x000fe40007ffe0ff */
[----:B------:R-:W-:Y:S01]  /*14c0*/  MOV R23, R3 ;  /* 0x0000000300177202 */ /* 0x000fe20000000f00 */
[----:B------:R-:W-:Y:S01]  /*14d0*/  VIADD R21, R19, 0xffffffff ;  /* 0xffffffff13157836 */ /* 0x000fe20000000000 */
        /* <DEDUP_REMOVED lines=23> */
[----:B------:R-:W-:Y:S02]  /*1650*/  @!P0 IMAD.MOV.U32 R13, RZ, RZ, -0x40 ;  /* 0xffffffc0ff0d8424 */ /* 0x000fe400078e00ff */
[----:B------:R-:W-:Y:S01]  /*1660*/  @!P0 FFMA R0, R0, 1.84467440737095516160e+19, RZ ;  /* 0x5f80000000008823 */ /* 0x000fe200000000ff */
[----:B------:R-:W-:Y:S02]  /*1670*/  @!P1 FFMA R23, R3, 1.84467440737095516160e+19, RZ ;  /* 0x5f80000003179823 */ /* 0x000fe400000000ff */
[----:B------:R-:W-:-:S07]  /*1680*/  @!P1 IADD3 R13, PT, PT, R13, 0x40, RZ ;  /* 0x000000400d0d9810 */ /* 0x000fce0007ffe0ff */
.L_x_161:
[----:B------:R-:W-:Y:S01]  /*1690*/  LEA R26, R2, 0xc0800000, 0x17 ;  /* 0xc0800000021a7811 */ /* 0x000fe200078eb8ff */
[----:B------:R-:W-:Y:S01]  /*16a0*/  BSSY.RECONVERGENT B4, `(.L_x_166) ;  /* 0x0000036000047945 */ /* 0x000fe20003800200 */
[----:B------:R-:W-:-:S03]  /*16b0*/  IADD3 R19, PT, PT, R19, -0x7f, RZ ;  /* 0xffffff8113137810 */ /* 0x000fc60007ffe0ff */
[----:B------:R-:W-:Y:S02]  /*16c0*/  IMAD.IADD R26, R23, 0x1, -R26 ;  /* 0x00000001171a7824 */ /* 0x000fe400078e0a1a */
[C---:B------:R-:W-:Y:S02]  /*16d0*/  IMAD R0, R19.reuse, -0x800000, R0 ;  /* 0xff80000013007824 */ /* 0x040fe400078e0200 */
[----:B------:R0:W1:Y:S01]  /*16e0*/  MUFU.RCP R20, R26 ;  /* 0x0000001a00147308 */ /* 0x0000620000001000 */
[----:B------:R-:W-:Y:S01]  /*16f0*/  FADD.FTZ R21, -R26, -RZ ;  /* 0x800000ff1a157221 */ /* 0x000fe20000010100 */
[----:B0-----:R-:W-:-:S05]  /*1700*/  IADD3 R26, PT, PT, R19, 0x7f, -R2 ;  /* 0x0000007f131a7810 */ /* 0x001fca0007ffe802 */
[----:B------:R-:W-:Y:S02]  /*1710*/  IMAD.IADD R13, R26, 0x1, R13 ;  /* 0x000000011a0d7824 */ /* 0x000fe400078e020d */
        /* <DEDUP_REMOVED lines=27> */
[----:B------:R-:W-:Y:S01]  /*18d0*/  ISETP.NE.AND P1, PT, R2, RZ, PT ;  /* 0x000000ff0200720c */ /* 0x000fe20003f25270 */
[----:B------:R-:W-:Y:S01]  /*18e0*/  IMAD.MOV R2, RZ, RZ, -R2 ;  /* 0x000000ffff027224 */ /* 0x000fe200078e0a02 */
[----:B------:R-:W-:-:S02]  /*18f0*/  SHF.L.U32 R20, R13, R20, RZ ;  /* 0x000000140d147219 */ /* 0x000fc400000006ff */
[----:B------:R-:W-:Y:S02]  /*1900*/  FSETP.NEU.FTZ.AND P0, PT, R19, R26, PT ;  /* 0x0000001a1300720b */ /* 0x000fe40003f1d000 */
[----:B------:R-:W-:Y:S02]  /*1910*/  SEL R2, R2, RZ, P2 ;  /* 0x000000ff02027207 */ /* 0x000fe40001000000 */
[----:B------:R-:W-:Y:S02]  /*1920*/  ISETP.NE.AND P1, PT, R20, RZ, P1 ;  /* 0x000000ff1400720c */ /* 0x000fe40000f25270 */
[----:B------:R-:W-:Y:S02]  /*1930*/  SHF.R.U32.HI R19, RZ, R2, R13 ;  /* 0x00000002ff137219 */ /* 0x000fe4000001160d */
[----:B------:R-:W-:Y:S02]  /*1940*/  PLOP3.LUT P0, PT, P0, P1, PT, 0xf8, 0x8f ;  /* 0x00000000008f781c */ /* 0x000fe40000703f70 */
[----:B------:R-:W-:-:S02]  /*1950*/  SHF.R.U32.HI R13, RZ, 0x1, R19 ;  /* 0x00000001ff0d7819 */ /* 0x000fc40000011613 */
[----:B------:R-:W-:-:S04]  /*1960*/  SEL R2, RZ, 0x1, !P0 ;  /* 0x00000001ff027807 */ /* 0x000fc80004000000 */
[----:B------:R-:W-:-:S04]  /*1970*/  LOP3.LUT R2, R2, 0x1, R13, 0xf8, !PT ;  /* 0x0000000102027812 */ /* 0x000fc800078ef80d */
[----:B------:R-:W-:-:S04]  /*1980*/  LOP3.LUT R2, R2, R19, RZ, 0xc0, !PT ;  /* 0x0000001302027212 */ /* 0x000fc800078ec0ff */
[----:B------:R-:W-:-:S04]  /*1990*/  IADD3 R13, PT, PT, R13, R2, RZ ;  /* 0x000000020d0d7210 */ /* 0x000fc80007ffe0ff */
[----:B------:R-:W-:Y:S01]  /*19a0*/  LOP3.LUT R0, R13, R0, RZ, 0xfc, !PT ;  /* 0x000000000d007212 */ /* 0x000fe200078efcff */
[----:B------:R-:W-:Y:S06]  /*19b0*/  BRA `(.L_x_169) ;  /* 0x0000000000107947 */ /* 0x000fec0003800000 */
.L_x_168:
[----:B------:R-:W-:-:S04]  /*19c0*/  LOP3.LUT R0, R0, 0x80000000, RZ, 0xc0, !PT ;  /* 0x8000000000007812 */ /* 0x000fc800078ec0ff */
[----:B------:R-:W-:Y:S01]  /*19d0*/  LOP3.LUT R0, R0, 0x7f800000, RZ, 0xfc, !PT ;  /* 0x7f80000000007812 */ /* 0x000fe200078efcff */
[----:B------:R-:W-:Y:S06]  /*19e0*/  BRA `(.L_x_169) ;  /* 0x0000000000047947 */ /* 0x000fec0003800000 */
.L_x_167:
[----:B------:R-:W-:-:S07]  /*19f0*/  IMAD R0, R13, 0x800000, R0 ;  /* 0x008000000d007824 */ /* 0x000fce00078e0200 */
.L_x_169:
[----:B------:R-:W-:Y:S05]  /*1a00*/  BSYNC.RECONVERGENT B4 ;  /* 0x0000000000047941 */ /* 0x000fea0003800200 */
.L_x_166:
[----:B------:R-:W-:Y:S05]  /*1a10*/  BRA `(.L_x_170) ;  /* 0x0000000000207947 */ /* 0x000fea0003800000 */
.L_x_165:
[----:B------:R-:W-:-:S04]  /*1a20*/  LOP3.LUT R0, R23, 0x80000000, R0, 0x48, !PT ;  /* 0x8000000017007812 */ /* 0x000fc800078e4800 */
[----:B------:R-:W-:Y:S01]  /*1a30*/  LOP3.LUT R0, R0, 0x7f800000, RZ, 0xfc, !PT ;  /* 0x7f80000000007812 */ /* 0x000fe200078efcff */
[----:B------:R-:W-:Y:S06]  /*1a40*/  BRA `(.L_x_170) ;  /* 0x0000000000147947 */ /* 0x000fec0003800000 */
.L_x_164:
[----:B------:R-:W-:Y:S01]  /*1a50*/  LOP3.LUT R0, R23, 0x80000000, R0, 0x48, !PT ;  /* 0x8000000017007812 */ /* 0x000fe200078e4800 */
[----:B------:R-:W-:Y:S06]  /*1a60*/  BRA `(.L_x_170) ;  /* 0x00000000000c7947 */ /* 0x000fec0003800000 */
.L_x_163:
[----:B------:R-:W0:Y:S01]  /*1a70*/  MUFU.RSQ R0, -QNAN ;  /* 0xffc0000000007908 */ /* 0x000e220000001400 */
[----:B------:R-:W-:Y:S05]  /*1a80*/  BRA `(.L_x_170) ;  /* 0x0000000000047947 */ /* 0x000fea0003800000 */
.L_x_162:
[----:B------:R-:W-:-:S07]  /*1a90*/  FADD.FTZ R0, R0, R3 ;  /* 0x0000000300007221 */ /* 0x000fce0000010000 */
.L_x_170:
[----:B------:R-:W-:Y:S05]  /*1aa0*/  BSYNC.RECONVERGENT B3 ;  /* 0x0000000000037941 */ /* 0x000fea0003800200 */
.L_x_160:
[----:B------:R-:W-:-:S04]  /*1ab0*/  HFMA2 R19, -RZ, RZ, 0, 0 ;  /* 0x00000000ff137431 */ /* 0x000fc800000001ff */
[----:B0-----:R-:W-:Y:S05]  /*1ac0*/  RET.REL.NODEC R18 `(_Z48normalize_lagrange_integrating_polynomials_rightP5NDG_t) ;  /* 0xffffffe4124c7950 */ /* 0x001fea0003c3ffff */
.L_x_171:
        /* <DEDUP_REMOVED lines=11> */
.L_x_351:


//--------------------- .text._Z47normalize_lagrange_integrating_polynomials_leftP5NDG_t --------------------------
	.section	.text._Z47normalize_lagrange_integrating_polynomials_leftP5NDG_t,"ax",@progbits
	.align	128
        .global         _Z47normalize_lagrange_integrating_polynomials_leftP5NDG_t
        .type           _Z47normalize_lagrange_integrating_polynomials_leftP5NDG_t,@function
        .size           _Z47normalize_lagrange_integrating_polynomials_leftP5NDG_t,(.L_x_352 - _Z47normalize_lagrange_integrating_polynomials_leftP5NDG_t)
        .other          _Z47normalize_lagrange_integrating_polynomials_leftP5NDG_t,@"STO_CUDA_ENTRY STV_DEFAULT"
_Z47normalize_lagrange_integrating_polynomials_leftP5NDG_t:
.text._Z47normalize_lagrange_integrating_polynomials_leftP5NDG_t:
        /* <DEDUP_REMOVED lines=16> */
.L_x_200:
        /* <DEDUP_REMOVED lines=20> */
.L_x_176:
        /* <DEDUP_REMOVED lines=37> */
.L_x_175:
[----:B------:R-:W-:Y:S05]  /*0490*/  BSYNC.RECONVERGENT B1 ;  /* 0x0000000000017941 */ /* 0x000fea0003800200 */
.L_x_174:
        /* <DEDUP_REMOVED lines=34> */
.L_x_178:
[----:B------:R-:W-:Y:S05]  /*06c0*/  BSYNC.RECONVERGENT B1 ;  /* 0x0000000000017941 */ /* 0x000fea0003800200 */
.L_x_177:
        /* <DEDUP_REMOVED lines=26> */
.L_x_180:
[----:B------:R-:W-:Y:S05]  /*0870*/  BSYNC.RECONVERGENT B1 ;  /* 0x0000000000017941 */ /* 0x000fea0003800200 */
.L_x_179:
        /* <DEDUP_REMOVED lines=16> */
.L_x_173:
[----:B------:R-:W-:Y:S05]  /*0980*/  BSYNC.RECONVERGENT B0 ;  /* 0x0000000000007941 */ /* 0x000fea0003800200 */
.L_x_172:
        /* <DEDUP_REMOVED lines=10> */
.L_x_193:
        /* <DEDUP_REMOVED lines=15> */
[----:B------:R-:W-:Y:S05]  /*0b20*/  CALL.REL.NOINC `($__internal_4_$__cuda_sm3x_div_rn_noftz_f32_slowpath) ;  /* 0x00000008004c7944 */ /* 0x000fea0003c00000 */
[----:B------:R-:W-:-:S07]  /*0b30*/  IMAD.MOV.U32 R13, RZ, RZ, R0 ;  /* 0x000000ffff0d7224 */ /* 0x000fce00078e0000 */
.L_x_186:
[----:B------:R-:W-:Y:S05]  /*0b40*/  BSYNC.RECONVERGENT B2 ;  /* 0x0000000000027941 */ /* 0x000fea0003800200 */
.L_x_185:
        /* <DEDUP_REMOVED lines=21> */
[----:B------:R-:W-:Y:S05]  /*0ca0*/  CALL.REL.NOINC `($__internal_4_$__cuda_sm3x_div_rn_noftz_f32_slowpath) ;  /* 0x0000000400ec7944 */ /* 0x000fea0003c00000 */
[----:B------:R-:W-:-:S07]  /*0cb0*/  MOV R13, R0 ;  /* 0x00000000000d7202 */ /* 0x000fce0000000f00 */
.L_x_188:
[----:B------:R-:W-:Y:S05]  /*0cc0*/  BSYNC.RECONVERGENT B2 ;  /* 0x0000000000027941 */ /* 0x000fea0003800200 */
.L_x_187:
        /* <DEDUP_REMOVED lines=17> */
[----:B------:R-:W-:Y:S05]  /*0de0*/  CALL.REL.NOINC `($__internal_4_$__cuda_sm3x_div_rn_noftz_f32_slowpath) ;  /* 0x00000004009c7944 */ /* 0x000fea0003c00000 */
[----:B------:R-:W-:-:S07]  /*0df0*/  MOV R21, R0 ;  /* 0x0000000000157202 */ /* 0x000fce0000000f00 */
.L_x_190:
[----:B------:R-:W-:Y:S05]  /*0e00*/  BSYNC.RECONVERGENT B2 ;  /* 0x0000000000027941 */ /* 0x000fea0003800200 */
.L_x_189:
        /* <DEDUP_REMOVED lines=18> */
.L_x_192:
[----:B------:R-:W-:Y:S05]  /*0f30*/  BSYNC.RECONVERGENT B2 ;  /* 0x0000000000027941 */ /* 0x000fea0003800200 */
.L_x_191:
[----:B------:R0:W-:Y:S01]  /*0f40*/  STG.E desc[UR4][R16.64+0xc], R0 ;  /* 0x00000c0010007986 */ /* 0x0001e2000c101904 */
[----:B------:R-:W-:-:S04]  /*0f50*/  IADD3 R4, PT, PT, R4, 0x4, RZ ;  /* 0x0000000404047810 */ /* 0x000fc80007ffe0ff */
[----:B------:R-:W-:-:S13]  /*0f60*/  ISETP.NE.AND P0, PT, R4, R5, PT ;  /* 0x000000050400720c */ /* 0x000fda0003f05270 */
[----:B0-----:R-:W-:Y:S05]  /*0f70*/  @P0 BRA `(.L_x_193) ;  /* 0xfffffff800ac0947 */ /* 0x001fea000383ffff */
.L_x_184:
[----:B------:R-:W-:Y:S05]  /*0f80*/  BSYNC.RECONVERGENT B1 ;  /* 0x0000000000017941 */ /* 0x000fea0003800200 */
.L_x_183:
        /* <DEDUP_REMOVED lines=18> */
[----:B------:R-:W-:Y:S05]  /*10b0*/  CALL.REL.NOINC `($__internal_4_$__cuda_sm3x_div_rn_noftz_f32_slowpath) ;  /* 0x0000000000e87944 */ /* 0x000fea0003c00000 */
.L_x_195:
[----:B------:R-:W-:Y:S05]  /*10c0*/  BSYNC.RECONVERGENT B1 ;  /* 0x0000000000017941 */ /* 0x000fea0003800200 */
.L_x_194:
        /* <DEDUP_REMOVED lines=23> */
[----:B------:R-:W-:Y:S05]  /*1240*/  CALL.REL.NOINC `($__internal_4_$__cuda_sm3x_div_rn_noftz_f32_slowpath) ;  /* 0x0000000000847944 */ /* 0x000fea0003c00000 */
.L_x_197:
[----:B------:R-:W-:Y:S05]  /*1250*/  BSYNC.RECONVERGENT B1 ;  /* 0x0000000000017941 */ /* 0x000fea0003800200 */
.L_x_196:
        /* <DEDUP_REMOVED lines=20> */
.L_x_199:
[----:B------:R-:W-:Y:S05]  /*13a0*/  BSYNC.RECONVERGENT B1 ;  /* 0x0000000000017941 */ /* 0x000fea0003800200 */
.L_x_198:
[----:B------:R0:W-:Y:S02]  /*13b0*/  STG.E desc[UR4][R6.64+0x8], R0 ;  /* 0x0000080006007986 */ /* 0x0001e4000c101904 */
.L_x_182:
[----:B------:R-:W-:Y:S05]  /*13c0*/  BSYNC.RECONVERGENT B0 ;  /* 0x0000000000007941 */ /* 0x000fea0003800200 */
.L_x_181:
        /* <DEDUP_REMOVED lines=9> */
        .weak           $__internal_4_$__cuda_sm3x_div_rn_noftz_f32_slowpath
        .type           $__internal_4_$__cuda_sm3x_div_rn_noftz_f32_slowpath,@function
        .size           $__internal_4_$__cuda_sm3x_div_rn_noftz_f32_slowpath,(.L_x_352 - $__internal_4_$__cuda_sm3x_div_rn_noftz_f32_slowpath)
$__internal_4_$__cuda_sm3x_div_rn_noftz_f32_slowpath:
        /* <DEDUP_REMOVED lines=35> */
.L_x_202:
        /* <DEDUP_REMOVED lines=51> */
.L_x_209:
[----:B------:R-:W-:-:S04]  /*19c0*/  LOP3.LUT R0, R0, 0x80000000, RZ, 0xc0, !PT ;  /* 0x8000000000007812 */ /* 0x000fc800078ec0ff */
[----:B------:R-:W-:Y:S01]  /*19d0*/  LOP3.LUT R0, R0, 0x7f800000, RZ, 0xfc, !PT ;  /* 0x7f80000000007812 */ /* 0x000fe200078efcff */
[----:B------:R-:W-:Y:S06]  /*19e0*/  BRA `(.L_x_210) ;  /* 0x0000000000047947 */ /* 0x000fec0003800000 */
.L_x_208:
[----:B------:R-:W-:-:S07]  /*19f0*/  IMAD R0, R13, 0x800000, R0 ;  /* 0x008000000d007824 */ /* 0x000fce00078e0200 */
.L_x_210:
[----:B------:R-:W-:Y:S05]  /*1a00*/  BSYNC.RECONVERGENT B4 ;  /* 0x0000000000047941 */ /* 0x000fea0003800200 */
.L_x_207:
[----:B------:R-:W-:Y:S05]  /*1a10*/  BRA `(.L_x_211) ;  /* 0x0000000000207947 */ /* 0x000fea0003800000 */
.L_x_206:
[----:B------:R-:W-:-:S04]  /*1a20*/  LOP3.LUT R0, R23, 0x80000000, R0, 0x48, !PT ;  /* 0x8000000017007812 */ /* 0x000fc800078e4800 */
[----:B------:R-:W-:Y:S01]  /*1a30*/  LOP3.LUT R0, R0, 0x7f800000, RZ, 0xfc, !PT ;  /* 0x7f80000000007812 */ /* 0x000fe200078efcff */
[----:B------:R-:W-:Y:S06]  /*1a40*/  BRA `(.L_x_211) ;  /* 0x0000000000147947 */ /* 0x000fec0003800000 */
.L_x_205:
[----:B------:R-:W-:Y:S01]  /*1a50*/  LOP3.LUT R0, R23, 0x80000000, R0, 0x48, !PT ;  /* 0x8000000017007812 */ /* 0x000fe200078e4800 */
[----:B------:R-:W-:Y:S06]  /*1a60*/  BRA `(.L_x_211) ;  /* 0x00000000000c7947 */ /* 0x000fec0003800000 */
.L_x_204:
[----:B------:R-:W0:Y:S01]  /*1a70*/  MUFU.RSQ R0, -QNAN ;  /* 0xffc0000000007908 */ /* 0x000e220000001400 */
[----:B------:R-:W-:Y:S05]  /*1a80*/  BRA `(.L_x_211) ;  /* 0x0000000000047947 */ /* 0x000fea0003800000 */
.L_x_203:
[----:B------:R-:W-:-:S07]  /*1a90*/  FADD.FTZ R0, R0, R3 ;  /* 0x0000000300007221 */ /* 0x000fce0000010000 */
.L_x_211:
[----:B------:R-:W-:Y:S05]  /*1aa0*/  BSYNC.RECONVERGENT B3 ;  /* 0x0000000000037941 */ /* 0x000fea0003800200 */
.L_x_201:
[----:B------:R-:W-:-:S04]  /*1ab0*/  HFMA2 R19, -RZ, RZ, 0, 0 ;  /* 0x00000000ff137431 */ /* 0x000fc800000001ff */
[----:B0-----:R-:W-:Y:S05]  /*1ac0*/  RET.REL.NODEC R18 `(_Z47normalize_lagrange_integrating_polynomials_leftP5NDG_t) ;  /* 0xffffffe4124c7950 */ /* 0x001fea0003c3ffff */
.L_x_212:
        /* <DEDUP_REMOVED lines=11> */
.L_x_352:


//--------------------- .text._Z38lagrange_integrating_polynomials_rightfiP5NDG_t --------------------------
	.section	.text._Z38lagrange_integrating_polynomials_rightfiP5NDG_t,"ax",@progbits
	.align	128
        .global         _Z38lagrange_integrating_polynomials_rightfiP5NDG_t
        .type           _Z38lagrange_integrating_polynomials_rightfiP5NDG_t,@function
        .size           _Z38lagrange_integrating_polynomials_rightfiP5NDG_t,(.L_x_353 - _Z38lagrange_integrating_polynomials_rightfiP5NDG_t)
        .other          _Z38lagrange_integrating_polynomials_rightfiP5NDG_t,@"STO_CUDA_ENTRY STV_DEFAULT"
_Z38lagrange_integrating_polynomials_rightfiP5NDG_t:
.text._Z38lagrange_integrating_polynomials_rightfiP5NDG_t:
[----:B------:R-:W-:Y:S01]  /*0000*/  LDC R1, c[0x0][0x37c] ;  /* 0x0000df00ff017b82 */ /* 0x000fe20000000800 */
[----:B------:R-:W0:Y:S07]  /*0010*/  S2R R3, SR_TID.X ;  /* 0x0000000000037919 */ /* 0x000e2e0000002100 */
[----:B------:R-:W1:Y:S01]  /*0020*/  S2UR UR5, SR_CTAID.X ;  /* 0x00000000000579c3 */ /* 0x000e620000002500 */
[----:B------:R-:W1:Y:S07]  /*0030*/  LDCU UR6, c[0x0][0x360] ;  /* 0x00006c00ff0677ac */ /* 0x000e6e0008000800 */
[----:B------:R-:W2:Y:S08]  /*0040*/  LDC R10, c[0x0][0x384] ;  /* 0x0000e100ff0a7b82 */ /* 0x000eb00000000800 */
[----:B------:R-:W3:Y:S01]  /*0050*/  LDC R0, c[0x0][0x370] ;  /* 0x0000dc00ff007b82 */ /* 0x000ee20000000800 */
[----:B-1----:R-:W-:-:S06]  /*0060*/  UIMAD UR4, UR5, UR6, URZ ;  /* 0x00000006050472a4 */ /* 0x002fcc000f8e02ff */
[----:B0-----:R-:W-:-:S05]  /*0070*/  VIADD R5, R3, UR4 ;  /* 0x0000000403057c36 */ /* 0x001fca0008000000 */
[----:B--2---:R-:W-:-:S13]  /*0080*/  ISETP.GT.AND P0, PT, R5, R10, PT ;  /* 0x0000000a0500720c */ /* 0x004fda0003f04270 */
[----:B---3--:R-:W-:Y:S05]  /*0090*/  @P0 EXIT ;  /* 0x000000000000094d */ /* 0x008fea0003800000 */
[----:B------:R-:W-:Y:S01]  /*00a0*/  IMAD R2, R0, UR6, RZ ;  /* 0x0000000600027c24 */ /* 0x000fe2000f8e02ff */
[----:B------:R-:W0:Y:S01]  /*00b0*/  LDCU.64 UR8, c[0x0][0x358] ;  /* 0x00006b00ff0877ac */ /* 0x000e220008000a00 */
[----:B------:R-:W-:Y:S01]  /*00c0*/  VIADD R4, R10, 0x1 ;  /* 0x000000010a047836 */ /* 0x000fe20000000000 */
[----:B------:R-:W-:Y:S01]  /*00d0*/  BSSY.RECONVERGENT B0, `(.L_x_213) ;  /* 0x0000044000007945 */ /* 0x000fe20003800200 */
[C---:B------:R-:W-:Y:S01]  /*00e0*/  IMAD.IADD R9, R2.reuse, 0x1, R5 ;  /* 0x0000000102097824 */ /* 0x040fe200078e0205 */
[----:B------:R-:W-:Y:S01]  /*00f0*/  VIMNMX.U32 R11, PT, PT, R2, 0x1, !PT ;  /* 0x00000001020b7848 */ /* 0x000fe20007fe0000 */
[----:B------:R-:W1:Y:S03]  /*0100*/  LDCU UR7, c[0x0][0x380] ;  /* 0x00007000ff0777ac */ /* 0x000e660008000800 */
[----:B------:R-:W2:Y:S01]  /*0110*/  I2F.U32.RP R8, R11 ;  /* 0x0000000b00087306 */ /* 0x000ea20000209000 */
[----:B------:R-:W-:-:S02]  /*0120*/  IADD3 R13, PT, PT, RZ, -R11, RZ ;  /* 0x8000000bff0d7210 */ /* 0x000fc40007ffe0ff */
[----:B------:R-:W-:Y:S02]  /*0130*/  ISETP.GE.AND P0, PT, R9, R4, PT ;  /* 0x000000040900720c */ /* 0x000fe40003f06270 */
[----:B------:R-:W-:Y:S02]  /*0140*/  VIMNMX R4, PT, PT, R4, R9, !PT ;  /* 0x0000000904047248 */ /* 0x000fe40007fe0100 */
[----:B------:R-:W-:Y:S01]  /*0150*/  ISETP.NE.U32.AND P2, PT, R11, RZ, PT ;  /* 0x000000ff0b00720c */ /* 0x000fe20003f45070 */
[----:B--2---:R-:W2:Y:S02]  /*0160*/  MUFU.RCP R8, R8 ;  /* 0x0000000800087308 */ /* 0x004ea40000001000 */
[----:B--2---:R-:W-:Y:S01]  /*0170*/  VIADD R6, R8, 0xffffffe ;  /* 0x0ffffffe08067836 */ /* 0x004fe20000000000 */
[----:B------:R-:W-:-:S05]  /*0180*/  SEL R8, RZ, 0x1, P0 ;  /* 0x00000001ff087807 */ /* 0x000fca0000000000 */
[----:B------:R2:W3:Y:S01]  /*0190*/  F2I.FTZ.U32.TRUNC.NTZ R7, R6 ;  /* 0x0000000600077305 */ /* 0x0004e2000021f000 */
[----:B------:R-:W-:Y:S01]  /*01a0*/  IADD3 R4, PT, PT, R4, -R9, -R8 ;  /* 0x8000000904047210 */ /* 0x000fe20007ffe808 */
[----:B--2---:R-:W-:Y:S02]  /*01b0*/  HFMA2 R6, -RZ, RZ, 0, 0 ;  /* 0x00000000ff067431 */ /* 0x004fe400000001ff */
[----:B---3--:R-:W-:-:S04]  /*01c0*/  IMAD R13, R13, R7, RZ ;  /* 0x000000070d0d7224 */ /* 0x008fc800078e02ff */
[----:B------:R-:W-:-:S06]  /*01d0*/  IMAD.HI.U32 R7, R7, R13, R6 ;  /* 0x0000000d07077227 */ /* 0x000fcc00078e0006 */
[----:B------:R-:W-:-:S04]  /*01e0*/  IMAD.HI.U32 R7, R7, R4, RZ ;  /* 0x0000000407077227 */ /* 0x000fc800078e00ff */
[----:B------:R-:W-:-:S04]  /*01f0*/  IMAD.MOV R6, RZ, RZ, -R7 ;  /* 0x000000ffff067224 */ /* 0x000fc800078e0a07 */
[----:B------:R-:W-:-:S05]  /*0200*/  IMAD R4, R11, R6, R4 ;  /* 0x000000060b047224 */ /* 0x000fca00078e0204 */
[----:B------:R-:W-:-:S13]  /*0210*/  ISETP.GE.U32.AND P0, PT, R4, R11, PT ;  /* 0x0000000b0400720c */ /* 0x000fda0003f06070 */
[----:B------:R-:W-:Y:S01]  /*0220*/  @P0 IADD3 R4, PT, PT, -R11, R4, RZ ;  /* 0x000000040b040210 */ /* 0x000fe20007ffe1ff */
[----:B------:R-:W-:-:S03]  /*0230*/  @P0 VIADD R7, R7, 0x1 ;  /* 0x0000000107070836 */ /* 0x000fc60000000000 */
[----:B------:R-:W-:Y:S01]  /*0240*/  ISETP.GE.U32.AND P1, PT, R4, R11, PT ;  /* 0x0000000b0400720c */ /* 0x000fe20003f26070 */
[----:B------:R-:W-:-:S05]  /*0250*/  IMAD R4, R10, R10, R10 ;  /* 0x0000000a0a047224 */ /* 0x000fca00078e020a */
[----:B------:R-:W-:-:S04]  /*0260*/  LEA.HI R4, R4, R4, RZ, 0x1 ;  /* 0x0000000404047211 */ /* 0x000fc800078f08ff */
[----:B------:R-:W-:-:S03]  /*0270*/  SHF.R.S32.HI R4, RZ, 0x1, R4 ;  /* 0x00000001ff047819 */ /* 0x000fc60000011404 */
[----:B------:R-:W-:Y:S02]  /*0280*/  @P1 IADD3 R7, PT, PT, R7, 0x1, RZ ;  /* 0x0000000107071810 */ /* 0x000fe40007ffe0ff */
[----:B------:R-:W-:-:S05]  /*0290*/  @!P2 LOP3.LUT R7, RZ, R11, RZ, 0x33, !PT ;  /* 0x0000000bff07a212 */ /* 0x000fca00078e33ff */
[----:B------:R-:W-:-:S05]  /*02a0*/  IMAD.IADD R6, R8, 0x1, R7 ;  /* 0x0000000108067824 */ /* 0x000fca00078e0207 */
[----:B------:R-:W-:-:S04]  /*02b0*/  LOP3.LUT R7, R6, 0x3, RZ, 0xc0, !PT ;  /* 0x0000000306077812 */ /* 0x000fc800078ec0ff */
[----:B------:R-:W-:-:S13]  /*02c0*/  ISETP.NE.AND P0, PT, R7, 0x3, PT ;  /* 0x000000030700780c */ /* 0x000fda0003f05270 */
[----:B01----:R-:W-:Y:S05]  /*02d0*/  @!P0 BRA `(.L_x_214) ;  /* 0x00000000008c8947 */ /* 0x003fea0003800000 */
[----:B------:R-:W-:Y:S02]  /*02e0*/  IADD3 R5, PT, PT, R6, 0x1, RZ ;  /* 0x0000000106057810 */ /* 0x000fe40007ffe0ff */
[----:B------:R-:W-:Y:S02]  /*02f0*/  IADD3 R7, PT, PT, R3, UR4, R4 ;  /* 0x0000000403077c10 */ /* 0x000fe4000fffe004 */
[----:B------:R-:W-:-:S05]  /*0300*/  LOP3.LUT R5, R5, 0x3, RZ, 0xc0, !PT ;  /* 0x0000000305057812 */ /* 0x000fca00078ec0ff */
[----:B------:R-:W-:Y:S02]  /*0310*/  IMAD R0, R5, R0, UR5 ;  /* 0x0000000505007e24 */ /* 0x000fe4000f8e0200 */
[----:B------:R-:W-:Y:S02]  /*0320*/  IMAD.MOV R8, RZ, RZ, -R5 ;  /* 0x000000ffff087224 */ /* 0x000fe400078e0a05 */
[----:B------:R-:W-:-:S07]  /*0330*/  IMAD R5, R0, UR6, R3 ;  /* 0x0000000600057c24 */ /* 0x000fce000f8e0203 */
.L_x_217:
[----:B0-----:R-:W0:Y:S02]  /*0340*/  LDC.64 R14, c[0x0][0x388] ;  /* 0x0000e200ff0e7b82 */ /* 0x001e240000000a00 */
[----:B0-----:R-:W2:Y:S04]  /*0350*/  LDG.E.64 R12, desc[UR8][R14.64+0x8] ;  /* 0x000008080e0c7981 */ /* 0x001ea8000c1e1b00 */
[----:B------:R-:W3:Y:S01]  /*0360*/  LDG.E.64 R10, desc[UR8][R14.64+0x10] ;  /* 0x000010080e0a7981 */ /* 0x000ee2000c1e1b00 */
[----:B--2---:R-:W-:-:S06]  /*0370*/  IMAD.WIDE R12, R7, 0x4, R12 ;  /* 0x00000004070c7825 */ /* 0x004fcc00078e020c */
[----:B------:R-:W2:Y:S01]  /*0380*/  LDG.E R12, desc[UR8][R12.64] ;  /* 0x000000080c0c7981 */ /* 0x000ea2000c1e1900 */
[----:B---3--:R-:W-:-:S05]  /*0390*/  IMAD.WIDE R10, R7, 0x4, R10 ;  /* 0x00000004070a7825 */ /* 0x008fca00078e020a */
[----:B------:R-:W3:Y:S01]  /*03a0*/  LDG.E R0, desc[UR8][R10.64] ;  /* 0x000000080a007981 */ /* 0x000ee2000c1e1900 */
[----:B------:R-:W-:Y:S01]  /*03b0*/  BSSY.RECONVERGENT B1, `(.L_x_215) ;  /* 0x000000d000017945 */ /* 0x000fe20003800200 */
[----:B--2---:R-:W-:-:S04]  /*03c0*/  FADD R17, -R12, UR7 ;  /* 0x000000070c117e21 */ /* 0x004fc80008000100 */
[----:B------:R-:W0:Y:S08]  /*03d0*/  MUFU.RCP R3, R17 ;  /* 0x0000001100037308 */ /* 0x000e300000001000 */
[----:B---3--:R-:W1:Y:S01]  /*03e0*/  FCHK P0, R0, R17 ;  /* 0x0000001100007302 */ /* 0x008e620000000000 */
        /* <DEDUP_REMOVED lines=8> */
[----:B------:R-:W-:Y:S05]  /*0470*/  CALL.REL.NOINC `($__internal_5_$__cuda_sm3x_div_rn_noftz_f32_slowpath) ;  /* 0x0000000400dc7944 */ /* 0x000fea0003c00000 */
.L_x_216:
[----:B------:R-:W-:Y:S05]  /*0480*/  BSYNC.RECONVERGENT B1 ;  /* 0x0000000000017941 */ /* 0x000fea0003800200 */
.L_x_215:
[----:B------:R-:W0:Y:S02]  /*0490*/  LDC.64 R12, c[0x0][0x388] ;  /* 0x0000e200ff0c7b82 */ /* 0x000e240000000a00 */
[----:B0-----:R-:W2:Y:S01]  /*04a0*/  LDG.E.64 R10, desc[UR8][R12.64+0x28] ;  /* 0x000028080c0a7981 */ /* 0x001ea2000c1e1b00 */
[----:B------:R-:W-:-:S05]  /*04b0*/  VIADD R8, R8, 0x1 ;  /* 0x0000000108087836 */ /* 0x000fca0000000000 */
[----:B------:R-:W-:Y:S01]  /*04c0*/  ISETP.NE.AND P0, PT, R8, RZ, PT ;  /* 0x000000ff0800720c */ /* 0x000fe20003f05270 */
[----:B--2---:R-:W-:Y:S01]  /*04d0*/  IMAD.WIDE R10, R7, 0x4, R10 ;  /* 0x00000004070a7825 */ /* 0x004fe200078e020a */
[----:B------:R-:W-:-:S04]  /*04e0*/  IADD3 R7, PT, PT, R2, R7, RZ ;  /* 0x0000000702077210 */ /* 0x000fc80007ffe0ff */
[----:B------:R0:W-:Y:S07]  /*04f0*/  STG.E desc[UR8][R10.64], R3 ;  /* 0x000000030a007986 */ /* 0x0001ee000c101908 */
[----:B------:R-:W-:Y:S05]  /*0500*/  @P0 BRA `(.L_x_217) ;  /* 0xfffffffc008c0947 */ /* 0x000fea000383ffff */
.L_x_214:
[----:B------:R-:W-:Y:S05]  /*0510*/  BSYNC.RECONVERGENT B0 ;  /* 0x0000000000007941 */ /* 0x000fea0003800200 */
.L_x_213:
[----:B------:R-:W-:Y:S01]  /*0520*/  ISETP.GE.U32.AND P0, PT, R6, 0x3, PT ;  /* 0x000000030600780c */ /* 0x000fe20003f06070 */
[----:B------:R-:W1:Y:S01]  /*0530*/  LDCU UR10, c[0x0][0x380] ;  /* 0x00007000ff0a77ac */ /* 0x000e620008000800 */
[----:B------:R-:W2:Y:S11]  /*0540*/  LDCU UR11, c[0x0][0x384] ;  /* 0x00007080ff0b77ac */ /* 0x000eb60008000800 */
[----:B-12---:R-:W-:Y:S05]  /*0550*/  @!P0 EXIT ;  /* 0x000000000000894d */ /* 0x006fea0003800000 */
.L_x_226:
[----:B------:R-:W0:Y:S02]  /*0560*/  LDC.64 R12, c[0x0][0x388] ;  /* 0x0000e200ff0c7b82 */ /* 0x000e240000000a00 */
[----:B0-----:R-:W2:Y:S04]  /*0570*/  LDG.E.64 R10, desc[UR8][R12.64+0x8] ;  /* 0x000008080c0a7981 */ /* 0x001ea8000c1e1b00 */
[----:B-1----:R-:W3:Y:S01]  /*0580*/  LDG.E.64 R8, desc[UR8][R12.64+0x10] ;  /* 0x000010080c087981 */ /* 0x002ee2000c1e1b00 */
[----:B------:R-:W-:-:S04]  /*0590*/  IMAD.IADD R7, R5, 0x1, R4 ;  /* 0x0000000105077824 */ /* 0x000fc800078e0204 */
        /* <DEDUP_REMOVED lines=17> */
.L_x_219:
[----:B------:R-:W-:Y:S05]  /*06b0*/  BSYNC.RECONVERGENT B0 ;  /* 0x0000000000007941 */ /* 0x000fea0003800200 */
.L_x_218:
[----:B------:R-:W0:Y:S02]  /*06c0*/  LDC.64 R14, c[0x0][0x388] ;  /* 0x0000e200ff0e7b82 */ /* 0x000e240000000a00 */
[----:B0-----:R-:W2:Y:S02]  /*06d0*/  LDG.E.64 R8, desc[UR8][R14.64+0x28] ;  /* 0x000028080e087981 */ /* 0x001ea4000c1e1b00 */
[----:B--2---:R-:W-:-:S05]  /*06e0*/  IMAD.WIDE R8, R7, 0x4, R8 ;  /* 0x0000000407087825 */ /* 0x004fca00078e0208 */
[----:B------:R0:W-:Y:S04]  /*06f0*/  STG.E desc[UR8][R8.64], R3 ;  /* 0x0000000308007986 */ /* 0x0001e8000c101908 */
[----:B------:R-:W2:Y:S04]  /*0700*/  LDG.E.64 R12, desc[UR8][R14.64+0x8] ;  /* 0x000008080e0c7981 */ /* 0x000ea8000c1e1b00 */
[----:B------:R-:W3:Y:S01]  /*0710*/  LDG.E.64 R10, desc[UR8][R14.64+0x10] ;  /* 0x000010080e0a7981 */ /* 0x000ee2000c1e1b00 */
[----:B------:R-:W-:-:S04]  /*0720*/  IMAD.IADD R7, R2, 0x1, R7 ;  /* 0x0000000102077824 */ /* 0x000fc800078e0207 */
[----:B--2---:R-:W-:-:S06]  /*0730*/  IMAD.WIDE R12, R7, 0x4, R12 ;  /* 0x00000004070c7825 */ /* 0x004fcc00078e020c */
[----:B------:R-:W2:Y:S01]  /*0740*/  LDG.E R12, desc[UR8][R12.64] ;  /* 0x000000080c0c7981 */ /* 0x000ea2000c1e1900 */
[----:B---3--:R-:W-:-:S05]  /*0750*/  IMAD.WIDE R10, R7, 0x4, R10 ;  /* 0x00000004070a7825 */ /* 0x008fca00078e020a */
[----:B------:R-:W3:Y:S01]  /*0760*/  LDG.E R0, desc[UR8][R10.64] ;  /* 0x000000080a007981 */ /* 0x000ee2000c1e1900 */
[----:B------:R-:W-:Y:S01]  /*0770*/  BSSY.RECONVERGENT B0, `(.L_x_220) ;  /* 0x000000d000007945 */ /* 0x000fe20003800200 */
[----:B--2---:R-:W-:-:S04]  /*0780*/  FADD R19, -R12, UR10 ;  /* 0x0000000a0c137e21 */ /* 0x004fc80008000100 */
[----:B------:R-:W1:Y:S08]  /*0790*/  MUFU.RCP R6, R19 ;  /* 0x0000001300067308 */ /* 0x000e700000001000 */
[----:B---3--:R-:W2:Y:S01]  /*07a0*/  FCHK P0, R0, R19 ;  /* 0x0000001300007302 */ /* 0x008ea20000000000 */
[----:B-1----:R-:W-:-:S04]  /*07b0*/  FFMA R17, -R19, R6, 1 ;  /* 0x3f80000013117423 */ /* 0x002fc80000000106 */
[----:B------:R-:W-:-:S04]  /*07c0*/  FFMA R17, R6, R17, R6 ;  /* 0x0000001106117223 */ /* 0x000fc80000000006 */
[----:B------:R-:W-:-:S04]  /*07d0*/  FFMA R6, R0, R17, RZ ;  /* 0x0000001100067223 */ /* 0x000fc800000000ff */
[----:B0-----:R-:W-:-:S04]  /*07e0*/  FFMA R3, -R19, R6, R0 ;  /* 0x0000000613037223 */ /* 0x001fc80000000100 */
[----:B------:R-:W-:Y:S01]  /*07f0*/  FFMA R3, R17, R3, R6 ;  /* 0x0000000311037223 */ /* 0x000fe20000000006 */
[----:B--2---:R-:W-:Y:S06]  /*0800*/  @!P0 BRA `(.L_x_221) ;  /* 0x00000000000c8947 */ /* 0x004fec0003800000 */
[----:B------:R-:W-:Y:S02]  /*0810*/  MOV R3, R19 ;  /* 0x0000001300037202 */ /* 0x000fe40000000f00 */
[----:B------:R-:W-:-:S07]  /*0820*/  MOV R10, 0x840 ;  /* 0x00000840000a7802 */ /* 0x000fce0000000f00 */
[----:B------:R-:W-:Y:S05]  /*0830*/  CALL.REL.NOINC `($__internal_5_$__cuda_sm3x_div_rn_noftz_f32_slowpath) ;  /* 0x0000000000ec7944 */ /* 0x000fea0003c00000 */
.L_x_221:
[----:B------:R-:W-:Y:S05]  /*0840*/  BSYNC.RECONVERGENT B0 ;  /* 0x0000000000007941 */ /* 0x000fea0003800200 */
.L_x_220:
        /* <DEDUP_REMOVED lines=24> */
.L_x_223:
[----:B------:R-:W-:Y:S05]  /*09d0*/  BSYNC.RECONVERGENT B0 ;  /* 0x0000000000007941 */ /* 0x000fea0003800200 */
.L_x_222:
        /* <DEDUP_REMOVED lines=24> */
.L_x_225:
[----:B------:R-:W-:Y:S05]  /*0b60*/  BSYNC.RECONVERGENT B0 ;  /* 0x0000000000007941 */ /* 0x000fea0003800200 */
.L_x_224:
[----:B------:R-:W0:Y:S02]  /*0b70*/  LDC.64 R10, c[0x0][0x388] ;  /* 0x0000e200ff0a7b82 */ /* 0x000e240000000a00 */
[----:B0-----:R-:W2:Y:S01]  /*0b80*/  LDG.E.64 R8, desc[UR8][R10.64+0x28] ;  /* 0x000028080a087981 */ /* 0x001ea2000c1e1b00 */
[----:B------:R-:W-:-:S05]  /*0b90*/  IMAD R5, R2, 0x4, R5 ;  /* 0x0000000402057824 */ /* 0x000fca00078e0205 */
[----:B------:R-:W-:Y:S01]  /*0ba0*/  ISETP.GT.AND P0, PT, R5, UR11, PT ;  /* 0x0000000b05007c0c */ /* 0x000fe2000bf04270 */
[----:B--2---:R-:W-:-:S05]  /*0bb0*/  IMAD.WIDE R8, R7, 0x4, R8 ;  /* 0x0000000407087825 */ /* 0x004fca00078e0208 */
[----:B------:R1:W-:Y:S07]  /*0bc0*/  STG.E desc[UR8][R8.64], R3 ;  /* 0x0000000308007986 */ /* 0x0003ee000c101908 */
[----:B------:R-:W-:Y:S05]  /*0bd0*/  @!P0 BRA `(.L_x_226) ;  /* 0xfffffff800608947 */ /* 0x000fea000383ffff */
[----:B------:R-:W-:Y:S05]  /*0be0*/  EXIT ;  /* 0x000000000000794d */ /* 0x000fea0003800000 */
        .weak           $__internal_5_$__cuda_sm3x_div_rn_noftz_f32_slowpath
        .type           $__internal_5_$__cuda_sm3x_div_rn_noftz_f32_slowpath,@function
        .size           $__internal_5_$__cuda_sm3x_div_rn_noftz_f32_slowpath,(.L_x_353 - $__internal_5_$__cuda_sm3x_div_rn_noftz_f32_slowpath)
$__internal_5_$__cuda_sm3x_div_rn_noftz_f32_slowpath:
        /* <DEDUP_REMOVED lines=34> */
.L_x_228:
[----:B------:R-:W-:Y:S01]  /*0e10*/  LEA R12, R11, 0xc0800000, 0x17 ;  /* 0xc08000000b0c7811 */ /* 0x000fe200078eb8ff */
[----:B------:R-:W-:Y:S03]  /*0e20*/  BSSY.RECONVERGENT B3, `(.L_x_233) ;  /* 0x0000036000037945 */ /* 0x000fe60003800200 */
[----:B------:R-:W-:Y:S01]  /*0e30*/  IADD3 R13, PT, PT, -R12, R3, RZ ;  /* 0x000000030c0d7210 */ /* 0x000fe20007ffe1ff */
[----:B------:R-:W-:-:S03]  /*0e40*/  VIADD R12, R14, 0xffffff81 ;  /* 0xffffff810e0c7836 */ /* 0x000fc60000000000 */
[----:B------:R-:W0:Y:S01]  /*0e50*/  MUFU.RCP R3, R13 ;  /* 0x0000000d00037308 */ /* 0x000e220000001000 */
[----:B------:R-:W-:Y:S01]  /*0e60*/  FADD.FTZ R15, -R13, -RZ ;  /* 0x800000ff0d0f7221 */ /* 0x000fe20000010100 */
[C---:B------:R-:W-:Y:S01]  /*0e70*/  IMAD R0, R12.reuse, -0x800000, R0 ;  /* 0xff8000000c007824 */ /* 0x040fe200078e0200 */
[----:B------:R-:W-:-:S04]  /*0e80*/  IADD3 R12, PT, PT, R12, 0x7f, -R11 ;  /* 0x0000007f0c0c7810 */ /* 0x000fc80007ffe80b */
[----:B------:R-:W-:Y:S01]  /*0e90*/  IADD3 R12, PT, PT, R12, R9, RZ ;  /* 0x000000090c0c7210 */ /* 0x000fe20007ffe0ff */
        /* <DEDUP_REMOVED lines=21> */
[----:B------:R-:W-:Y:S02]  /*0ff0*/  VIADD R14, R13, 0x20 ;  /* 0x000000200d0e7836 */ /* 0x000fe40000000000 */
[-CC-:B------:R-:W-:Y:S01]  /*1000*/  FFMA.RM R12, R3, R15.reuse, R16.reuse ;  /* 0x0000000f030c7223 */ /* 0x180fe20000004010 */
[----:B------:R-:W-:Y:S02]  /*1010*/  ISETP.NE.AND P2, PT, R13, RZ, PT ;  /* 0x000000ff0d00720c */ /* 0x000fe40003f45270 */
[----:B------:R-:W-:Y:S01]  /*1020*/  LOP3.LUT R11, R9, 0x7fffff, RZ, 0xc0, !PT ;  /* 0x007fffff090b7812 */ /* 0x000fe200078ec0ff */
[----:B------:R-:W-:Y:S01]  /*1030*/  FFMA.RP R9, R3, R15, R16 ;  /* 0x0000000f03097223 */ /* 0x000fe20000008010 */
[----:B------:R-:W-:Y:S02]  /*1040*/  ISETP.NE.AND P1, PT, R13, RZ, PT ;  /* 0x000000ff0d00720c */ /* 0x000fe40003f25270 */
        /* <DEDUP_REMOVED lines=15> */
.L_x_235:
[----:B------:R-:W-:-:S04]  /*1140*/  LOP3.LUT R0, R0, 0x80000000, RZ, 0xc0, !PT ;  /* 0x8000000000007812 */ /* 0x000fc800078ec0ff */
[----:B------:R-:W-:Y:S01]  /*1150*/  LOP3.LUT R0, R0, 0x7f800000, RZ, 0xfc, !PT ;  /* 0x7f80000000007812 */ /* 0x000fe200078efcff */
[----:B------:R-:W-:Y:S06]  /*1160*/  BRA `(.L_x_236) ;  /* 0x0000000000047947 */ /* 0x000fec0003800000 */
.L_x_234:
[----:B------:R-:W-:-:S07]  /*1170*/  LEA R0, R12, R0, 0x17 ;  /* 0x000000000c007211 */ /* 0x000fce00078eb8ff */
.L_x_236:
[----:B------:R-:W-:Y:S05]  /*1180*/  BSYNC.RECONVERGENT B3 ;  /* 0x0000000000037941 */ /* 0x000fea0003800200 */
.L_x_233:
[----:B------:R-:W-:Y:S05]  /*1190*/  BRA `(.L_x_237) ;  /* 0x0000000000207947 */ /* 0x000fea0003800000 */
.L_x_232:
[----:B------:R-:W-:-:S04]  /*11a0*/  LOP3.LUT R0, R3, 0x80000000, R0, 0x48, !PT ;  /* 0x8000000003007812 */ /* 0x000fc800078e4800 */
[----:B------:R-:W-:Y:S01]  /*11b0*/  LOP3.LUT R0, R0, 0x7f800000, RZ, 0xfc, !PT ;  /* 0x7f80000000007812 */ /* 0x000fe200078efcff */
[----:B------:R-:W-:Y:S06]  /*11c0*/  BRA `(.L_x_237) ;  /* 0x0000000000147947 */ /* 0x000fec0003800000 */
.L_x_231:
[----:B------:R-:W-:Y:S01]  /*11d0*/  LOP3.LUT R0, R3, 0x80000000, R0, 0x48, !PT ;  /* 0x8000000003007812 */ /* 0x000fe200078e4800 */
[----:B------:R-:W-:Y:S06]  /*11e0*/  BRA `(.L_x_237) ;  /* 0x00000000000c7947 */ /* 0x000fec0003800000 */
.L_x_230:
[----:B------:R-:W0:Y:S01]  /*11f0*/  MUFU.RSQ R0, -QNAN ;  /* 0xffc0000000007908 */ /* 0x000e220000001400 */
[----:B------:R-:W-:Y:S05]  /*1200*/  BRA `(.L_x_237) ;  /* 0x0000000000047947 */ /* 0x000fea0003800000 */
.L_x_229:
[----:B------:R-:W-:-:S07]  /*1210*/  FADD.FTZ R0, R0, R3 ;  /* 0x0000000300007221 */ /* 0x000fce0000010000 */
.L_x_237:
[----:B------:R-:W-:Y:S05]  /*1220*/  BSYNC.RECONVERGENT B2 ;  /* 0x0000000000027941 */ /* 0x000fea0003800200 */
.L_x_227:
[----:B------:R-:W-:Y:S02]  /*1230*/  HFMA2 R11, -RZ, RZ, 0, 0 ;  /* 0x00000000ff0b7431 */ /* 0x000fe400000001ff */
[----:B0-----:R-:W-:Y:S02]  /*1240*/  IMAD.MOV.U32 R3, RZ, RZ, R0 ;  /* 0x000000ffff037224 */ /* 0x001fe400078e0000 */
[----:B------:R-:W-:Y:S05]  /*1250*/  RET.REL.NODEC R10 `(_Z38lagrange_integrating_polynomials_rightfiP5NDG_t) ;  /* 0xffffffec0a687950 */ /* 0x000fea0003c3ffff */
.L_x_238:
        /* <DEDUP_REMOVED lines=10> */
.L_x_353:


//--------------------- .text._Z37lagrange_integrating_polynomials_leftfiP5NDG_t --------------------------
	.section	.text._Z37lagrange_integrating_polynomials_leftfiP5NDG_t,"ax",@progbits
	.align	128
        .global         _Z37lagrange_integrating_polynomials_leftfiP5NDG_t
        .type           _Z37lagrange_integrating_polynomials_leftfiP5NDG_t,@function
        .size           _Z37lagrange_integrating_polynomials_leftfiP5NDG_t,(.L_x_354 - _Z37lagrange_integrating_polynomials_leftfiP5NDG_t)
        .other          _Z37lagrange_integrating_polynomials_leftfiP5NDG_t,@"STO_CUDA_ENTRY STV_DEFAULT"
_Z37lagrange_integrating_polynomials_leftfiP5NDG_t:
.text._Z37lagrange_integrating_polynomials_leftfiP5NDG_t:
        /* <DEDUP_REMOVED lines=52> */
.L_x_243:
        /* <DEDUP_REMOVED lines=19> */
[----:B------:R-:W-:Y:S05]  /*0470*/  CALL.REL.NOINC `($__internal_6_$__cuda_sm3x_div_rn_noftz_f32_slowpath) ;  /* 0x0000000400dc7944 */ /* 0x000fea0003c00000 */
.L_x_242:
[----:B------:R-:W-:Y:S05]  /*0480*/  BSYNC.RECONVERGENT B1 ;  /* 0x0000000000017941 */ /* 0x000fea0003800200 */
.L_x_241:
        /* <DEDUP_REMOVED lines=8> */
.L_x_240:
[----:B------:R-:W-:Y:S05]  /*0510*/  BSYNC.RECONVERGENT B0 ;  /* 0x0000000000007941 */ /* 0x000fea0003800200 */
.L_x_239:
[----:B------:R-:W-:Y:S01]  /*0520*/  ISETP.GE.U32.AND P0, PT, R6, 0x3, PT ;  /* 0x000000030600780c */ /* 0x000fe20003f06070 */
[----:B------:R-:W1:Y:S01]  /*0530*/  LDCU UR10, c[0x0][0x380] ;  /* 0x00007000ff0a77ac */ /* 0x000e620008000800 */
[----:B------:R-:W2:Y:S11]  /*0540*/  LDCU UR11, c[0x0][0x384] ;  /* 0x00007080ff0b77ac */ /* 0x000eb60008000800 */
[----:B-12---:R-:W-:Y:S05]  /*0550*/  @!P0 EXIT ;  /* 0x000000000000894d */ /* 0x006fea0003800000 */
.L_x_252:
        /* <DEDUP_REMOVED lines=21> */
.L_x_245:
[----:B------:R-:W-:Y:S05]  /*06b0*/  BSYNC.RECONVERGENT B0 ;  /* 0x0000000000007941 */ /* 0x000fea0003800200 */
.L_x_244:
        /* <DEDUP_REMOVED lines=23> */
[----:B------:R-:W-:Y:S05]  /*0830*/  CALL.REL.NOINC `($__internal_6_$__cuda_sm3x_div_rn_noftz_f32_slowpath) ;  /* 0x0000000000ec7944 */ /* 0x000fea0003c00000 */
.L_x_247:
[----:B------:R-:W-:Y:S05]  /*0840*/  BSYNC.RECONVERGENT B0 ;  /* 0x0000000000007941 */ /* 0x000fea0003800200 */
.L_x_246:
        /* <DEDUP_REMOVED lines=24> */
.L_x_249:
[----:B------:R-:W-:Y:S05]  /*09d0*/  BSYNC.RECONVERGENT B0 ;  /* 0x0000000000007941 */ /* 0x000fea0003800200 */
.L_x_248:
        /* <DEDUP_REMOVED lines=24> */
.L_x_251:
[----:B------:R-:W-:Y:S05]  /*0b60*/  BSYNC.RECONVERGENT B0 ;  /* 0x0000000000007941 */ /* 0x000fea0003800200 */
.L_x_250:
        /* <DEDUP_REMOVED lines=8> */
        .weak           $__internal_6_$__cuda_sm3x_div_rn_noftz_f32_slowpath
        .type           $__internal_6_$__cuda_sm3x_div_rn_noftz_f32_slowpath,@function
        .size           $__internal_6_$__cuda_sm3x_div_rn_noftz_f32_slowpath,(.L_x_354 - $__internal_6_$__cuda_sm3x_div_rn_noftz_f32_slowpath)
$__internal_6_$__cuda_sm3x_div_rn_noftz_f32_slowpath:
        /* <DEDUP_REMOVED lines=34> */
.L_x_254:
        /* <DEDUP_REMOVED lines=51> */
.L_x_261:
[----:B------:R-:W-:-:S04]  /*1140*/  LOP3.LUT R0, R0, 0x80000000, RZ, 0xc0, !PT ;  /* 0x8000000000007812 */ /* 0x000fc800078ec0ff */
[----:B------:R-:W-:Y:S01]  /*1150*/  LOP3.LUT R0, R0, 0x7f800000, RZ, 0xfc, !PT ;  /* 0x7f80000000007812 */ /* 0x000fe200078efcff */
[----:B------:R-:W-:Y:S06]  /*1160*/  BRA `(.L_x_262) ;  /* 0x0000000000047947 */ /* 0x000fec0003800000 */
.L_x_260:
[----:B------:R-:W-:-:S07]  /*1170*/  LEA R0, R12, R0, 0x17 ;  /* 0x000000000c007211 */ /* 0x000fce00078eb8ff */
.L_x_262:
[----:B------:R-:W-:Y:S05]  /*1180*/  BSYNC.RECONVERGENT B3 ;  /* 0x0000000000037941 */ /* 0x000fea0003800200 */
.L_x_259:
[----:B------:R-:W-:Y:S05]  /*1190*/  BRA `(.L_x_263) ;  /* 0x0000000000207947 */ /* 0x000fea0003800000 */
.L_x_258:
[----:B------:R-:W-:-:S04]  /*11a0*/  LOP3.LUT R0, R3, 0x80000000, R0, 0x48, !PT ;  /* 0x8000000003007812 */ /* 0x000fc800078e4800 */
[----:B------:R-:W-:Y:S01]  /*11b0*/  LOP3.LUT R0, R0, 0x7f800000, RZ, 0xfc, !PT ;  /* 0x7f80000000007812 */ /* 0x000fe200078efcff */
[----:B------:R-:W-:Y:S06]  /*11c0*/  BRA `(.L_x_263) ;  /* 0x0000000000147947 */ /* 0x000fec0003800000 */
.L_x_257:
[----:B------:R-:W-:Y:S01]  /*11d0*/  LOP3.LUT R0, R3, 0x80000000, R0, 0x48, !PT ;  /* 0x8000000003007812 */ /* 0x000fe200078e4800 */
[----:B------:R-:W-:Y:S06]  /*11e0*/  BRA `(.L_x_263) ;  /* 0x00000000000c7947 */ /* 0x000fec0003800000 */
.L_x_256:
[----:B------:R-:W0:Y:S01]  /*11f0*/  MUFU.RSQ R0, -QNAN ;  /* 0xffc0000000007908 */ /* 0x000e220000001400 */
[----:B------:R-:W-:Y:S05]  /*1200*/  BRA `(.L_x_263) ;  /* 0x0000000000047947 */ /* 0x000fea0003800000 */
.L_x_255:
[----:B------:R-:W-:-:S07]  /*1210*/  FADD.FTZ R0, R0, R3 ;  /* 0x0000000300007221 */ /* 0x000fce0000010000 */
.L_x_263:
[----:B------:R-:W-:Y:S05]  /*1220*/  BSYNC.RECONVERGENT B2 ;  /* 0x0000000000027941 */ /* 0x000fea0003800200 */
.L_x_253:
[----:B------:R-:W-:Y:S02]  /*1230*/  HFMA2 R11, -RZ, RZ, 0, 0 ;  /* 0x00000000ff0b7431 */ /* 0x000fe400000001ff */
[----:B0-----:R-:W-:Y:S02]  /*1240*/  IMAD.MOV.U32 R3, RZ, RZ, R0 ;  /* 0x000000ffff037224 */ /* 0x001fe400078e0000 */
[----:B------:R-:W-:Y:S05]  /*1250*/  RET.REL.NODEC R10 `(_Z37lagrange_integrating_polynomials_leftfiP5NDG_t) ;  /* 0xffffffec0a687950 */ /* 0x000fea0003c3ffff */
.L_x_264:
        /* <DEDUP_REMOVED lines=10> */
.L_x_354:


//--------------------- .text._Z29calculate_barycentric_weightsiP5NDG_t --------------------------
	.section	.text._Z29calculate_barycentric_weightsiP5NDG_t,"ax",@progbits
	.align	128
        .global         _Z29calculate_barycentric_weightsiP5NDG_t
        .type           _Z29calculate_barycentric_weightsiP5NDG_t,@function
        .size           _Z29calculate_barycentric_weightsiP5NDG_t,(.L_x_355 - _Z29calculate_barycentric_weightsiP5NDG_t)
        .other          _Z29calculate_barycentric_weightsiP5NDG_t,@"STO_CUDA_ENTRY STV_DEFAULT"
_Z29calculate_barycentric_weightsiP5NDG_t:
.text._Z29calculate_barycentric_weightsiP5NDG_t:
        /* <DEDUP_REMOVED lines=8> */
[-C--:B--2---:R-:W-:Y:S01]  /*0080*/  ISETP.GT.AND P0, PT, R12, R9.reuse, PT ;  /* 0x000000090c00720c */ /* 0x084fe20003f04270 */
[----:B------:R-:W-:-:S05]  /*0090*/  IMAD R0, R9, R9, R9 ;  /* 0x0000000909007224 */ /* 0x000fca00078e0209 */
[----:B------:R-:W-:-:S07]  /*00a0*/  LEA.HI R10, R0, R0, RZ, 0x1 ;  /* 0x00000000000a7211 */ /* 0x000fce00078f08ff */
[----:B------:R-:W-:Y:S05]  /*00b0*/  @P0 EXIT ;  /* 0x000000000000094d */ /* 0x000fea0003800000 */
[----:B------:R-:W-:Y:S01]  /*00c0*/  SHF.R.S32.HI R10, RZ, 0x1, R10 ;  /* 0x00000001ff0a7819 */ /* 0x000fe2000001140a */
[----:B------:R-:W-:Y:S01]  /*00d0*/  HFMA2 R8, -RZ, RZ, 0, 0 ;  /* 0x00000000ff087431 */ /* 0x000fe200000001ff */
[----:B------:R-:W-:Y:S01]  /*00e0*/  IADD3 R9, PT, PT, -R12, R9, RZ ;  /* 0x000000090c097210 */ /* 0x000fe20007ffe1ff */
[----:B------:R-:W0:Y:S01]  /*00f0*/  LDCU.64 UR4, c[0x0][0x358] ;  /* 0x00006b00ff0477ac */ /* 0x000e220008000a00 */
[----:B------:R-:W-:Y:S02]  /*0100*/  IADD3 R13, PT, PT, -R11, RZ, RZ ;  /* 0x000000ff0b0d7210 */ /* 0x000fe40007ffe1ff */
[----:B------:R-:W-:Y:S02]  /*0110*/  PRMT R7, RZ, 0x7610, R7 ;  /* 0x00007610ff077816 */ /* 0x000fe40000000007 */
[----:B------:R-:W-:Y:S02]  /*0120*/  PRMT R6, RZ, 0x7610, R6 ;  /* 0x00007610ff067816 */ /* 0x000fe40000000006 */
[----:B------:R-:W-:-:S02]  /*0130*/  MOV R5, R12 ;  /* 0x0000000c00057202 */ /* 0x000fc40000000f00 */
[----:B------:R-:W-:-:S07]  /*0140*/  IADD3 R4, PT, PT, R10, 0x1, RZ ;  /* 0x000000010a047810 */ /* 0x000fce0007ffe0ff */
.L_x_286:
[----:B------:R-:W-:Y:S01]  /*0150*/  ISETP.GE.AND P0, PT, R5, 0x1, PT ;  /* 0x000000010500780c */ /* 0x000fe20003f06270 */
[----:B------:R-:W-:Y:S01]  /*0160*/  BSSY.RECONVERGENT B0, `(.L_x_265) ;  /* 0x00000a0000007945 */ /* 0x000fe20003800200 */
[----:B-1----:R-:W-:Y:S02]  /*0170*/  IADD3 R3, PT, PT, -R11, RZ, RZ ;  /* 0x000000ff0b037210 */ /* 0x002fe40007ffe1ff */
[----:B------:R-:W-:-:S03]  /*0180*/  MOV R0, 0x3f800000 ;  /* 0x3f80000000007802 */ /* 0x000fc60000000f00 */
[----:B------:R-:W-:-:S05]  /*0190*/  IMAD R18, R8, R3, RZ ;  /* 0x0000000308127224 */ /* 0x000fca00078e02ff */
[----:B------:R-:W-:Y:S01]  /*01a0*/  IADD3 R19, PT, PT, R9, R18, RZ ;  /* 0x0000001209137210 */ /* 0x000fe20007ffe0ff */
[----:B-----5:R-:W-:Y:S06]  /*01b0*/  @!P0 BRA `(.L_x_266) ;  /* 0x0000000800688947 */ /* 0x020fec0003800000 */
[----:B------:R-:W0:Y:S02]  /*01c0*/  LDC.64 R2, c[0x0][0x388] ;  /* 0x0000e200ff027b82 */ /* 0x000e240000000a00 */
[----:B0-----:R-:W2:Y:S01]  /*01d0*/  LDG.E.64 R2, desc[UR4][R2.64+0x8] ;  /* 0x0000080402027981 */ /* 0x001ea2000c1e1b00 */
[----:B------:R-:W-:Y:S01]  /*01e0*/  IADD3 R15, PT, PT, R10, R5, RZ ;  /* 0x000000050a0f7210 */ /* 0x000fe20007ffe0ff */
[----:B------:R-:W-:-:S05]  /*01f0*/  IMAD R0, R11, R8, R12 ;  /* 0x000000080b007224 */ /* 0x000fca00078e020c */
[----:B------:R-:W-:-:S04]  /*0200*/  IADD3 R0, PT, PT, R0, -0x1, RZ ;  /* 0xffffffff00007810 */ /* 0x000fc80007ffe0ff */
[----:B------:R-:W-:Y:S01]  /*0210*/  ISETP.GE.U32.AND P1, PT, R0, 0xf, PT ;  /* 0x0000000f0000780c */ /* 0x000fe20003f26070 */
[----:B--2---:R-:W-:-:S05]  /*0220*/  IMAD.WIDE R14, R15, 0x4, R2 ;  /* 0x000000040f0e7825 */ /* 0x004fca00078e0202 */
[----:B------:R0:W5:Y:S01]  /*0230*/  LDG.E R20, desc[UR4][R14.64] ;  /* 0x000000040e147981 */ /* 0x000162000c1e1900 */
[----:B------:R-:W-:Y:S01]  /*0240*/  BSSY.RECONVERGENT B1, `(.L_x_267) ;  /* 0x0000040000017945 */ /* 0x000fe20003800200 */
[----:B------:R-:W-:Y:S01]  /*0250*/  HFMA2 R0, -RZ, RZ, 1.875, 0 ;  /* 0x3f800000ff007431 */ /* 0x000fe200000001ff */
[----:B------:R-:W-:Y:S02]  /*0260*/  LOP3.LUT P0, RZ, R5, 0xf, RZ, 0xc0, !PT ;  /* 0x0000000f05ff7812 */ /* 0x000fe4000780c0ff */
[----:B------:R-:W-:Y:S02]  /*0270*/  MOV R21, RZ ;  /* 0x000000ff00157202 */ /* 0x000fe40000000f00 */
[----:B------:R-:W-:Y:S09]  /*0280*/  @!P1 BRA `(.L_x_268) ;  /* 0x0000000000ec9947 */ /* 0x000ff20003800000 */
[----:B0-----:R-:W-:Y:S02]  /*0290*/  IADD3 R14, P1, PT, R2, 0x20, RZ ;  /* 0x00000020020e7810 */ /* 0x001fe40007f3e0ff */
[----:B------:R-:W-:Y:S02]  /*02a0*/  LOP3.LUT R21, R5, 0x7ffffff0, RZ, 0xc0, !PT ;  /* 0x7ffffff005157812 */ /* 0x000fe400078ec0ff */
[----:B------:R-:W-:Y:S02]  /*02b0*/  MOV R0, 0x3f800000 ;  /* 0x3f80000000007802 */ /* 0x000fe40000000f00 */
[----:B------:R-:W-:Y:S02]  /*02c0*/  MOV R23, R10 ;  /* 0x0000000a00177202 */ /* 0x000fe40000000f00 */
[----:B------:R-:W-:Y:S02]  /*02d0*/  IADD3.X R15, PT, PT, RZ, R3, RZ, P1, !PT ;  /* 0x00000003ff0f7210 */ /* 0x000fe40000ffe4ff */
[----:B------:R-:W-:-:S07]  /*02e0*/  IADD3 R22, PT, PT, -R21, RZ, RZ ;  /* 0x000000ff15167210 */ /* 0x000fce0007ffe1ff */
.L_x_269:
[----:B------:R-:W-:-:S05]  /*02f0*/  IMAD.WIDE R16, R23, 0x4, R14 ;  /* 0x0000000417107825 */ /* 0x000fca00078e020e */
[----:B------:R-:W2:Y:S04]  /*0300*/  LDG.E R29, desc[UR4][R16.64+-0x20] ;  /* 0xffffe004101d7981 */ /* 0x000ea8000c1e1900 */
[----:B------:R-:W3:Y:S04]  /*0310*/  LDG.E R24, desc[UR4][R16.64+-0x1c] ;  /* 0xffffe40410187981 */ /* 0x000ee8000c1e1900 */
[----:B------:R-:W4:Y:S04]  /*0320*/  LDG.E R27, desc[UR4][R16.64+-0x18] ;  /* 0xffffe804101b7981 */ /* 0x000f28000c1e1900 */
[----:B------:R-:W4:Y:S01]  /*0330*/  LDG.E R25, desc[UR4][R16.64+-0x14] ;  /* 0xffffec0410197981 */ /* 0x000f22000c1e1900 */
[----:B--2--5:R-:W-:-:S04]  /*0340*/  FADD R29, R20, -R29 ;  /* 0x8000001d141d7221 */ /* 0x024fc80000000000 */
[----:B------:R-:W-:Y:S01]  /*0350*/  FMUL R29, R29, R0 ;  /* 0x000000001d1d7220 */ /* 0x000fe20000400000 */
[C---:B---3--:R-:W-:Y:S01]  /*0360*/  FADD R24, R20.reuse, -R24 ;  /* 0x8000001814187221 */ /* 0x048fe20000000000 */
[----:B------:R-:W2:Y:S01]  /*0370*/  LDG.E R0, desc[UR4][R16.64+-0x8] ;  /* 0xfffff80410007981 */ /* 0x000ea2000c1e1900 */
[----:B----4-:R-:W-:Y:S02]  /*0380*/  FADD R27, R20, -R27 ;  /* 0x8000001b141b7221 */ /* 0x010fe40000000000 */
[----:B------:R-:W-:-:S04]  /*0390*/  FMUL R24, R29, R24 ;  /* 0x000000181d187220 */ /* 0x000fc80000400000 */
[----:B------:R-:W-:Y:S02]  /*03a0*/  FMUL R24, R24, R27 ;  /* 0x0000001b18187220 */ /* 0x000fe40000400000 */
[----:B------:R-:W3:Y:S01]  /*03b0*/  LDG.E R27, desc[UR4][R16.64+-0x10] ;  /* 0xfffff004101b7981 */ /* 0x000ee2000c1e1900 */
[----:B------:R-:W-:-:S03]  /*03c0*/  FADD R29, R20, -R25 ;  /* 0x80000019141d7221 */ /* 0x000fc60000000000 */
[----:B------:R-:W4:Y:S01]  /*03d0*/  LDG.E R25, desc[UR4][R16.64+-0xc] ;  /* 0xfffff40410197981 */ /* 0x000f22000c1e1900 */
[----:B------:R-:W-:-:S03]  /*03e0*/  FMUL R24, R24, R29 ;  /* 0x0000001d18187220 */ /* 0x000fc60000400000 */
[----:B------:R-:W2:Y:S01]  /*03f0*/  LDG.E R29, desc[UR4][R16.64+-0x4] ;  /* 0xfffffc04101d7981 */ /* 0x000ea2000c1e1900 */
[----:B---3--:R-:W-:-:S04]  /*0400*/  FADD R27, R20, -R27 ;  /* 0x8000001b141b7221 */ /* 0x008fc80000000000 */
[----:B------:R-:W-:Y:S01]  /*0410*/  FMUL R24, R24, R27 ;  /* 0x0000001b18187220 */ /* 0x000fe20000400000 */
[----:B----4-:R-:W-:Y:S01]  /*0420*/  FADD R25, R20, -R25 ;  /* 0x8000001914197221 */ /* 0x010fe20000000000 */
[----:B------:R-:W3:Y:S03]  /*0430*/  LDG.E R27, desc[UR4][R16.64+0x4] ;  /* 0x00000404101b7981 */ /* 0x000ee6000c1e1900 */
[----:B------:R-:W-:Y:S01]  /*0440*/  FMUL R24, R24, R25 ;  /* 0x0000001918187220 */ /* 0x000fe20000400000 */
[----:B--2---:R-:W-:Y:S02]  /*0450*/  FADD R25, R20, -R0 ;  /* 0x8000000014197221 */ /* 0x004fe40000000000 */
[----:B------:R-:W2:Y:S02]  /*0460*/  LDG.E R0, desc[UR4][R16.64+0x8] ;  /* 0x0000080410007981 */ /* 0x000ea4000c1e1900 */
[----:B------:R-:W-:-:S02]  /*0470*/  FMUL R24, R24, R25 ;  /* 0x0000001918187220 */ /* 0x000fc40000400000 */
[----:B------:R-:W4:Y:S01]  /*0480*/  LDG.E R25, desc[UR4][R16.64] ;  /* 0x0000000410197981 */ /* 0x000f22000c1e1900 */
[----:B------:R-:W-:-:S04]  /*0490*/  FADD R29, R20, -R29 ;  /* 0x8000001d141d7221 */ /* 0x000fc80000000000 */
[----:B------:R-:W-:Y:S02]  /*04a0*/  FMUL R24, R24, R29 ;  /* 0x0000001d18187220 */ /* 0x000fe40000400000 */
[----:B------:R-:W2:Y:S01]  /*04b0*/  LDG.E R29, desc[UR4][R16.64+0xc] ;  /* 0x00000c04101d7981 */ /* 0x000ea2000c1e1900 */
[C---:B---3--:R-:W-:Y:S01]  /*04c0*/  FADD R27, R20.reuse, -R27 ;  /* 0x8000001b141b7221 */ /* 0x048fe20000000000 */
[----:B----4-:R-:W-:-:S04]  /*04d0*/  FADD R25, R20, -R25 ;  /* 0x8000001914197221 */ /* 0x010fc80000000000 */
[----:B------:R-:W-:Y:S01]  /*04e0*/  FMUL R24, R24, R25 ;  /* 0x0000001918187220 */ /* 0x000fe20000400000 */
[C---:B--2---:R-:W-:Y:S01]  /*04f0*/  FADD R25, R20.reuse, -R0 ;  /* 0x8000000014197221 */ /* 0x044fe20000000000 */
[----:B------:R-:W-:Y:S02]  /*0500*/  FADD R29, R20, -R29 ;  /* 0x8000001d141d7221 */ /* 0x000fe40000000000 */
[----:B------:R-:W-:Y:S01]  /*0510*/  FMUL R24, R24, R27 ;  /* 0x0000001b18187220 */ /* 0x000fe20000400000 */
[----:B------:R-:W2:Y:S03]  /*0520*/  LDG.E R0, desc[UR4][R16.64+0x1c] ;  /* 0x00001c0410007981 */ /* 0x000ea6000c1e1900 */
[----:B------:R-:W-:Y:S01]  /*0530*/  FMUL R24, R24, R25 ;  /* 0x0000001918187220 */ /* 0x000fe20000400000 */
[----:B------:R-:W3:Y:S04]  /*0540*/  LDG.E R27, desc[UR4][R16.64+0x14] ;  /* 0x00001404101b7981 */ /* 0x000ee8000c1e1900 */
[----:B------:R-:W4:Y:S01]  /*0550*/  LDG.E R25, desc[UR4][R16.64+0x10] ;  /* 0x0000100410197981 */ /* 0x000f22000c1e1900 */
[----:B------:R-:W-:-:S03]  /*0560*/  FMUL R24, R24, R29 ;  /* 0x0000001d18187220 */ /* 0x000fc60000400000 */
[----:B------:R-:W2:Y:S01]  /*0570*/  LDG.E R29, desc[UR4][R16.64+0x18] ;  /* 0x00001804101d7981 */ /* 0x000ea2000c1e1900 */
[----:B------:R-:W-:-:S04]  /*0580*/  IADD3 R22, PT, PT, R22, 0x10, RZ ;  /* 0x0000001016167810 */ /* 0x000fc80007ffe0ff */
[----:B------:R-:W-:Y:S02]  /*0590*/  ISETP.NE.AND P1, PT, R22, RZ, PT ;  /* 0x000000ff1600720c */ /* 0x000fe40003f25270 */
[----:B------:R-:W-:Y:S01]  /*05a0*/  IADD3 R23, PT, PT, R23, 0x10, RZ ;  /* 0x0000001017177810 */ /* 0x000fe20007ffe0ff */
[C---:B---3--:R-:W-:Y:S01]  /*05b0*/  FADD R27, R20.reuse, -R27 ;  /* 0x8000001b141b7221 */ /* 0x048fe20000000000 */
[----:B----4-:R-:W-:-:S04]  /*05c0*/  FADD R25, R20, -R25 ;  /* 0x8000001914197221 */ /* 0x010fc80000000000 */
[----:B------:R-:W-:Y:S01]  /*05d0*/  FMUL R24, R24, R25 ;  /* 0x0000001918187220 */ /* 0x000fe20000400000 */
[----:B--2---:R-:W-:-:S03]  /*05e0*/  FADD R29, R20, -R29 ;  /* 0x8000001d141d7221 */ /* 0x004fc60000000000 */
[----:B------:R-:W-:Y:S01]  /*05f0*/  FMUL R24, R24, R27 ;  /* 0x0000001b18187220 */ /* 0x000fe20000400000 */
[----:B------:R-:W-:-:S03]  /*0600*/  FADD R25, R20, -R0 ;  /* 0x8000000014197221 */ /* 0x000fc60000000000 */
[----:B------:R-:W-:-:S04]  /*0610*/  FMUL R24, R24, R29 ;  /* 0x0000001d18187220 */ /* 0x000fc80000400000 */
[----:B------:R-:W-:Y:S01]  /*0620*/  FMUL R0, R24, R25 ;  /* 0x0000001918007220 */ /* 0x000fe20000400000 */
[----:B------:R-:W-:Y:S06]  /*0630*/  @P1 BRA `(.L_x_269) ;  /* 0xfffffffc002c1947 */ /* 0x000fec000383ffff */
.L_x_268:
[----:B------:R-:W-:Y:S05]  /*0640*/  BSYNC.RECONVERGENT B1 ;  /* 0x0000000000017941 */ /* 0x000fea0003800200 */
.L_x_267:
[----:B------:R-:W-:Y:S05]  /*0650*/  @!P0 BRA `(.L_x_266) ;  /* 0x0000000400408947 */ /* 0x000fea0003800000 */
[----:B------:R-:W-:Y:S01]  /*0660*/  PRMT R17, R12, 0x9910, RZ ;  /* 0x000099100c117816 */ /* 0x000fe200000000ff */
[----:B------:R-:W-:Y:S01]  /*0670*/  BSSY.RECONVERGENT B1, `(.L_x_270) ;  /* 0x0000024000017945 */ /* 0x000fe20003800200 */
[----:B------:R-:W-:Y:S02]  /*0680*/  PRMT R16, R11, 0x9910, RZ ;  /* 0x000099100b107816 */ /* 0x000fe400000000ff */
[----:B0-----:R-:W-:-:S05]  /*0690*/  PRMT R14, R6, 0x9910, RZ ;  /* 0x00009910060e7816 */ /* 0x001fca00000000ff */
[----:B------:R-:W-:-:S05]  /*06a0*/  IMAD R14, R16, R14, R17 ;  /* 0x0000000e100e7224 */ /* 0x000fca00078e0211 */
[----:B------:R-:W-:-:S04]  /*06b0*/  LOP3.LUT R14, R14, 0xf, RZ, 0xc0, !PT ;  /* 0x0000000f0e0e7812 */ /* 0x000fc800078ec0ff */
[C---:B------:R-:W-:Y:S02]  /*06c0*/  IADD3 R15, PT, PT, R14.reuse, -0x1, RZ ;  /* 0xffffffff0e0f7810 */ /* 0x040fe40007ffe0ff */
[----:B------:R-:W-:Y:S02]  /*06d0*/  LOP3.LUT P1, RZ, R14, 0x7, RZ, 0xc0, !PT ;  /* 0x000000070eff7812 */ /* 0x000fe4000782c0ff */
[----:B------:R-:W-:-:S13]  /*06e0*/  ISETP.GE.U32.AND P0, PT, R15, 0x7, PT ;  /* 0x000000070f00780c */ /* 0x000fda0003f06070 */
[----:B------:R-:W-:Y:S05]  /*06f0*/  @!P0 BRA `(.L_x_271) ;  /* 0x00000000006c8947 */ /* 0x000fea0003800000 */
[----:B------:R-:W-:-:S05]  /*0700*/  IADD3 R15, PT, PT, R10, R21, RZ ;  /* 0x000000150a0f7210 */ /* 0x000fca0007ffe0ff */
[----:B------:R-:W-:-:S05]  /*0710*/  IMAD.WIDE R14, R15, 0x4, R2 ;  /* 0x000000040f0e7825 */ /* 0x000fca00078e0202 */
[----:B------:R-:W2:Y:S04]  /*0720*/  LDG.E R25, desc[UR4][R14.64] ;  /* 0x000000040e197981 */ /* 0x000ea8000c1e1900 */
[----:B------:R-:W3:Y:S04]  /*0730*/  LDG.E R29, desc[UR4][R14.64+0x4] ;  /* 0x000004040e1d7981 */ /* 0x000ee8000c1e1900 */
[----:B------:R-:W4:Y:S04]  /*0740*/  LDG.E R23, desc[UR4][R14.64+0x8] ;  /* 0x000008040e177981 */ /* 0x000f28000c1e1900 */
[----:B------:R-:W4:Y:S01]  /*0750*/  LDG.E R22, desc[UR4][R14.64+0x1c] ;  /* 0x00001c040e167981 */ /* 0x000f22000c1e1900 */
[----:B--2--5:R-:W-:-:S03]  /*0760*/  FADD R27, R20, -R25 ;  /* 0x80000019141b7221 */ /* 0x024fc60000000000 */
[----:B------:R-:W2:Y:S01]  /*0770*/  LDG.E R25, desc[UR4][R14.64+0xc] ;  /* 0x00000c040e197981 */ /* 0x000ea2000c1e1900 */
[----:B------:R-:W-:Y:S01]  /*0780*/  FMUL R0, R0, R27 ;  /* 0x0000001b00007220 */ /* 0x000fe20000400000 */
[----:B---3--:R-:W-:Y:S02]  /*0790*/  FADD R29, R20, -R29 ;  /* 0x8000001d141d7221 */ /* 0x008fe40000000000 */
[----:B------:R-:W3:Y:S02]  /*07a0*/  LDG.E R27, desc[UR4][R14.64+0x10] ;  /* 0x000010040e1b7981 */ /* 0x000ee4000c1e1900 */
[----:B------:R-:W-:Y:S02]  /*07b0*/  FMUL R24, R0, R29 ;  /* 0x0000001d00187220 */ /* 0x000fe40000400000 */
[----:B------:R-:W3:Y:S04]  /*07c0*/  LDG.E R0, desc[UR4][R14.64+0x14] ;  /* 0x000014040e007981 */ /* 0x000ee8000c1e1900 */
[----:B------:R-:W3:Y:S01]  /*07d0*/  LDG.E R29, desc[UR4][R14.64+0x18] ;  /* 0x000018040e1d7981 */ /* 0x000ee2000c1e1900 */
[----:B----4-:R-:W-:-:S04]  /*07e0*/  FADD R23, R20, -R23 ;  /* 0x8000001714177221 */ /* 0x010fc80000000000 */
[----:B------:R-:W-:Y:S01]  /*07f0*/  FMUL R23, R24, R23 ;  /* 0x0000001718177220 */ /* 0x000fe20000400000 */
[----:B------:R-:W-:Y:S01]  /*0800*/  IADD3 R21, PT, PT, R21, 0x8, RZ ;  /* 0x0000000815157810 */ /* 0x000fe20007ffe0ff */
[----:B--2---:R-:W-:-:S04]  /*0810*/  FADD R24, R20, -R25 ;  /* 0x8000001914187221 */ /* 0x004fc80000000000 */
[----:B------:R-:W-:Y:S01]  /*0820*/  FMUL R23, R23, R24 ;  /* 0x0000001817177220 */ /* 0x000fe20000400000 */
[----:B---3--:R-:W-:-:S04]  /*0830*/  FADD R24, R20, -R27 ;  /* 0x8000001b14187221 */ /* 0x008fc80000000000 */
[----:B------:R-:W-:Y:S01]  /*0840*/  FMUL R23, R23, R24 ;  /* 0x0000001817177220 */ /* 0x000fe20000400000 */
[C---:B------:R-:W-:Y:S01]  /*0850*/  FADD R0, R20.reuse, -R0 ;  /* 0x8000000014007221 */ /* 0x040fe20000000000 */
[----:B------:R-:W-:-:S03]  /*0860*/  FADD R29, R20, -R29 ;  /* 0x8000001d141d7221 */ /* 0x000fc60000000000 */
[----:B------:R-:W-:Y:S01]  /*0870*/  FMUL R0, R23, R0 ;  /* 0x0000000017007220 */ /* 0x000fe20000400000 */
[----:B------:R-:W-:-:S03]  /*0880*/  FADD R23, R20, -R22 ;  /* 0x8000001614177221 */ /* 0x000fc60000000000 */
[----:B------:R-:W-:-:S04]  /*0890*/  FMUL R0, R0, R29 ;  /* 0x0000001d00007220 */ /* 0x000fc80000400000 */
[----:B------:R-:W-:-:S07]  /*08a0*/  FMUL R0, R0, R23 ;  /* 0x0000001700007220 */ /* 0x000fce0000400000 */
.L_x_271:
[----:B------:R-:W-:Y:S05]  /*08b0*/  BSYNC.RECONVERGENT B1 ;  /* 0x0000000000017941 */ /* 0x000fea0003800200 */
.L_x_270:
[----:B------:R-:W-:Y:S05]  /*08c0*/  @!P1 BRA `(.L_x_266) ;  /* 0x0000000000a49947 */ /* 0x000fea0003800000 */
[----:B------:R-:W-:Y:S01]  /*08d0*/  PRMT R14, R7, 0x9910, RZ ;  /* 0x00009910070e7816 */ /* 0x000fe200000000ff */
[----:B------:R-:W-:Y:S04]  /*08e0*/  BSSY.RECONVERGENT B1, `(.L_x_272) ;  /* 0x0000018000017945 */ /* 0x000fe80003800200 */
[----:B------:R-:W-:-:S05]  /*08f0*/  IMAD R16, R16, R14, R17 ;  /* 0x0000000e10107224 */ /* 0x000fca00078e0211 */
[----:B------:R-:W-:-:S04]  /*0900*/  LOP3.LUT R16, R16, 0xffff, RZ, 0xc0, !PT ;  /* 0x0000ffff10107812 */ /* 0x000fc800078ec0ff */
[C---:B------:R-:W-:Y:S02]  /*0910*/  LOP3.LUT R14, R16.reuse, 0x7, RZ, 0xc0, !PT ;  /* 0x00000007100e7812 */ /* 0x040fe400078ec0ff */
[----:B------:R-:W-:Y:S02]  /*0920*/  LOP3.LUT R16, R16, 0x3, RZ, 0xc0, !PT ;  /* 0x0000000310107812 */ /* 0x000fe400078ec0ff */
[----:B------:R-:W-:Y:S02]  /*0930*/  IADD3 R14, PT, PT, R14, -0x1, RZ ;  /* 0xffffffff0e0e7810 */ /* 0x000fe40007ffe0ff */
[----:B------:R-:W-:Y:S02]  /*0940*/  ISETP.NE.AND P1, PT, R16, RZ, PT ;  /* 0x000000ff1000720c */ /* 0x000fe40003f25270 */
        /* <DEDUP_REMOVED lines=8> */
[----:B------:R-:W-:Y:S01]  /*09d0*/  IADD3 R21, PT, PT, R21, 0x4, RZ ;  /* 0x0000000415157810 */ /* 0x000fe20007ffe0ff */
[----:B--2--5:R-:W-:-:S04]  /*09e0*/  FADD R17, R20, -R17 ;  /* 0x8000001114117221 */ /* 0x024fc80000000000 */
[----:B------:R-:W-:Y:S01]  /*09f0*/  FMUL R17, R0, R17 ;  /* 0x0000001100117220 */ /* 0x000fe20000400000 */
[C---:B---3--:R-:W-:Y:S01]  /*0a00*/  FADD R0, R20.reuse, -R23 ;  /* 0x8000001714007221 */ /* 0x048fe20000000000 */
[----:B----4-:R-:W-:-:S03]  /*0a10*/  FADD R25, R20, -R25 ;  /* 0x8000001914197221 */ /* 0x010fc60000000000 */
[----:B------:R-:W-:Y:S01]  /*0a20*/  FMUL R0, R17, R0 ;  /* 0x0000000011007220 */ /* 0x000fe20000400000 */
[----:B------:R-:W-:-:S03]  /*0a30*/  FADD R27, R20, -R27 ;  /* 0x8000001b141b7221 */ /* 0x000fc60000000000 */
[----:B------:R-:W-:-:S04]  /*0a40*/  FMUL R0, R0, R25 ;  /* 0x0000001900007220 */ /* 0x000fc80000400000 */
[----:B------:R-:W-:-:S07]  /*0a50*/  FMUL R0, R0, R27 ;  /* 0x0000001b00007220 */ /* 0x000fce0000400000 */
.L_x_273:
[----:B------:R-:W-:Y:S05]  /*0a60*/  BSYNC.RECONVERGENT B1 ;  /* 0x0000000000017941 */ /* 0x000fea0003800200 */
.L_x_272:
[----:B------:R-:W-:Y:S05]  /*0a70*/  @!P1 BRA `(.L_x_266) ;  /* 0x0000000000389947 */ /* 0x000fea0003800000 */
[----:B------:R-:W-:-:S05]  /*0a80*/  IADD3 R21, PT, PT, R10, R21, RZ ;  /* 0x000000150a157210 */ /* 0x000fca0007ffe0ff */
[----:B------:R-:W-:-:S05]  /*0a90*/  IMAD.WIDE R2, R21, 0x4, R2 ;  /* 0x0000000415027825 */ /* 0x000fca00078e0202 */
[----:B------:R-:W2:Y:S01]  /*0aa0*/  LDG.E R15, desc[UR4][R2.64] ;  /* 0x00000004020f7981 */ /* 0x000ea2000c1e1900 */
[----:B------:R-:W-:Y:S01]  /*0ab0*/  ISETP.NE.AND P0, PT, R16, 0x1, PT ;  /* 0x000000011000780c */ /* 0x000fe20003f05270 */
[----:B--2--5:R-:W-:-:S04]  /*0ac0*/  FADD R15, R20, -R15 ;  /* 0x8000000f140f7221 */ /* 0x024fc80000000000 */
[----:B------:R-:W-:-:S08]  /*0ad0*/  FMUL R0, R0, R15 ;  /* 0x0000000f00007220 */ /* 0x000fd00000400000 */
[----:B------:R-:W-:Y:S05]  /*0ae0*/  @!P0 BRA `(.L_x_266) ;  /* 0x00000000001c8947 */ /* 0x000fea0003800000 */
[----:B------:R-:W-:Y:S01]  /*0af0*/  ISETP.NE.AND P0, PT, R16, 0x2, PT ;  /* 0x000000021000780c */ /* 0x000fe20003f05270 */
[----:B------:R-:W2:-:S12]  /*0b00*/  LDG.E R15, desc[UR4][R2.64+0x4] ;  /* 0x00000404020f7981 */ /* 0x000e98000c1e1900 */
[----:B------:R-:W3:Y:S01]  /*0b10*/  @P0 LDG.E R17, desc[UR4][R2.64+0x8] ;  /* 0x0000080402110981 */ /* 0x000ee2000c1e1900 */
[----:B--2---:R-:W-:-:S04]  /*0b20*/  FADD R15, R20, -R15 ;  /* 0x8000000f140f7221 */ /* 0x004fc80000000000 */
[----:B------:R-:W-:Y:S01]  /*0b30*/  FMUL R0, R0, R15 ;  /* 0x0000000f00007220 */ /* 0x000fe20000400000 */
[----:B---3--:R-:W-:-:S04]  /*0b40*/  @P0 FADD R17, R20, -R17 ;  /* 0x8000001114110221 */ /* 0x008fc80000000000 */
[----:B------:R-:W-:-:S07]  /*0b50*/  @P0 FMUL R0, R0, R17 ;  /* 0x0000001100000220 */ /* 0x000fce0000400000 */
.L_x_266:
[----:B0-----:R-:W-:Y:S05]  /*0b60*/  BSYNC.RECONVERGENT B0 ;  /* 0x0000000000007941 */ /* 0x001fea0003800200 */
.L_x_265:
[----:B------:R-:W0:Y:S01]  /*0b70*/  LDC R17, c[0x0][0x380] ;  /* 0x0000e000ff117b82 */ /* 0x000e220000000800 */
[----:B------:R-:W-:Y:S01]  /*0b80*/  BSSY.RECONVERGENT B0, `(.L_x_274) ;  /* 0x00000aa000007945 */ /* 0x000fe20003800200 */
[----:B0-----:R-:W-:-:S13]  /*0b90*/  ISETP.GE.AND P0, PT, R5, R17, PT ;  /* 0x000000110500720c */ /* 0x001fda0003f06270 */
[----:B------:R-:W-:Y:S05]  /*0ba0*/  @P0 BRA `(.L_x_275) ;  /* 0x00000008009c0947 */ /* 0x000fea0003800000 */
[----:B------:R-:W0:Y:S02]  /*0bb0*/  LDC.64 R2, c[0x0][0x388] ;  /* 0x0000e200ff027b82 */ /* 0x000e240000000a00 */
[----:B0-----:R-:W2:Y:S01]  /*0bc0*/  LDG.E.64 R2, desc[UR4][R2.64+0x8] ;  /* 0x0000080402027981 */ /* 0x001ea2000c1e1b00 */
[----:B------:R-:W-:Y:S02]  /*0bd0*/  IADD3 R15, PT, PT, R10, R5, RZ ;  /* 0x000000050a0f7210 */ /* 0x000fe40007ffe0ff */
[----:B------:R-:W-:-:S04]  /*0be0*/  IADD3 R18, PT, PT, R12, -R17, -R18 ;  /* 0x800000110c127210 */ /* 0x000fc80007ffe812 */
[----:B------:R-:W-:Y:S01]  /*0bf0*/  ISETP.GT.U32.AND P0, PT, R18, -0x10, PT ;  /* 0xfffffff01200780c */ /* 0x000fe20003f04070 */
[----:B--2---:R-:W-:-:S05]  /*0c00*/  IMAD.WIDE R14, R15, 0x4, R2 ;  /* 0x000000040f0e7825 */ /* 0x004fca00078e0202 */
[----:B-----5:R0:W5:Y:S01]  /*0c10*/  LDG.E R20, desc[UR4][R14.64] ;  /* 0x000000040e147981 */ /* 0x020162000c1e1900 */
[----:B------:R-:W-:Y:S01]  /*0c20*/  BSSY.RECONVERGENT B1, `(.L_x_276) ;  /* 0x0000043000017945 */ /* 0x000fe20003800200 */
[----:B------:R-:W-:-:S05]  /*0c30*/  MOV R21, R5 ;  /* 0x0000000500157202 */ /* 0x000fca0000000f00 */
[----:B------:R-:W-:Y:S05]  /*0c40*/  @P0 BRA `(.L_x_277) ;  /* 0x0000000400000947 */ /* 0x000fea0003800000 */
[----:B------:R-:W-:Y:S01]  /*0c50*/  HFMA2 R23, -RZ, RZ, 0, 0 ;  /* 0x00000000ff177431 */ /* 0x000fe200000001ff */
[----:B------:R-:W-:Y:S01]  /*0c60*/  BSSY.RECONVERGENT B2, `(.L_x_277) ;  /* 0x000003e000027945 */ /* 0x000fe20003800200 */
[----:B------:R-:W-:Y:S02]  /*0c70*/  LOP3.LUT R18, R19, 0xfffffff0, RZ, 0xc0, !PT ;  /* 0xfffffff013127812 */ /* 0x000fe400078ec0ff */
[----:B------:R-:W-:-:S07]  /*0c80*/  MOV R21, R5 ;  /* 0x0000000500157202 */ /* 0x000fce0000000f00 */
.L_x_278:
[----:B0-----:R-:W-:-:S05]  /*0c90*/  IADD3 R15, PT, PT, R4, R21, RZ ;  /* 0x00000015040f7210 */ /* 0x001fca0007ffe0ff */
[----:B------:R-:W-:-:S05]  /*0ca0*/  IMAD.WIDE R14, R15, 0x4, R2 ;  /* 0x000000040f0e7825 */ /* 0x000fca00078e0202 */
[----:B------:R-:W2:Y:S04]  /*0cb0*/  LDG.E R27, desc[UR4][R14.64] ;  /* 0x000000040e1b7981 */ /* 0x000ea8000c1e1900 */
[----:B------:R-:W3:Y:S04]  /*0cc0*/  LDG.E R29, desc[UR4][R14.64+0x4] ;  /* 0x000004040e1d7981 */ /* 0x000ee8000c1e1900 */
[----:B------:R-:W4:Y:S04]  /*0cd0*/  LDG.E R16, desc[UR4][R14.64+0x8] ;  /* 0x000008040e107981 */ /* 0x000f28000c1e1900 */
[----:B------:R-:W4:Y:S04]  /*0ce0*/  LDG.E R25, desc[UR4][R14.64+0xc] ;  /* 0x00000c040e197981 */ /* 0x000f28000c1e1900 */
[----:B------:R-:W4:Y:S01]  /*0cf0*/  LDG.E R17, desc[UR4][R14.64+0x10] ;  /* 0x000010040e117981 */ /* 0x000f22000c1e1900 */
[----:B--2--5:R-:W-:-:S04]  /*0d00*/  FADD R27, R20, -R27 ;  /* 0x8000001b141b7221 */ /* 0x024fc80000000000 */
[----:B------:R-:W-:Y:S01]  /*0d10*/  FMUL R27, R27, R0 ;  /* 0x000000001b1b7220 */ /* 0x000fe20000400000 */
[C---:B---3--:R-:W-:Y:S02]  /*0d20*/  FADD R0, R20.reuse, -R29 ;  /* 0x8000001d14007221 */ /* 0x048fe40000000000 */
[----:B------:R-:W2:Y:S02]  /*0d30*/  LDG.E R29, desc[UR4][R14.64+0x18] ;  /* 0x000018040e1d7981 */ /* 0x000ea4000c1e1900 */
[----:B------:R-:W-:Y:S01]  /*0d40*/  FMUL R0, R27, R0 ;  /* 0x000000001b007220 */ /* 0x000fe20000400000 */
[C---:B----4-:R-:W-:Y:S01]  /*0d50*/  FADD R27, R20.reuse, -R16 ;  /* 0x80000010141b7221 */ /* 0x050fe20000000000 */
[----:B------:R-:W-:-:S03]  /*0d60*/  FADD R25, R20, -R25 ;  /* 0x8000001914197221 */ /* 0x000fc60000000000 */
[----:B------:R-:W-:Y:S02]  /*0d70*/  FMUL R0, R0, R27 ;  /* 0x0000001b00007220 */ /* 0x000fe40000400000 */
[----:B------:R-:W3:Y:S01]  /*0d80*/  LDG.E R27, desc[UR4][R14.64+0x14] ;  /* 0x000014040e1b7981 */ /* 0x000ee2000c1e1900 */
[----:B------:R-:W-:Y:S01]  /*0d90*/  FADD R17, R20, -R17 ;  /* 0x8000001114117221 */ /* 0x000fe20000000000 */
[----:B------:R-:W-:Y:S01]  /*0da0*/  FMUL R0, R0, R25 ;  /* 0x0000001900007220 */ /* 0x000fe20000400000 */
[----:B------:R-:W-:-:S03]  /*0db0*/  IADD3 R25, P0, PT, R10, R21, RZ ;  /* 0x000000150a197210 */ /* 0x000fc60007f1e0ff */
[----:B------:R-:W-:Y:S01]  /*0dc0*/  FMUL R22, R0, R17 ;  /* 0x0000001100167220 */ /* 0x000fe20000400000 */
[----:B------:R-:W-:Y:S01]  /*0dd0*/  SHF.R.S32.HI R17, RZ, 0x1f, R21 ;  /* 0x0000001fff117819 */ /* 0x000fe20000011415 */
[----:B------:R-:W4:Y:S03]  /*0de0*/  LDG.E R0, desc[UR4][R14.64+0x1c] ;  /* 0x00001c040e007981 */ /* 0x000f26000c1e1900 */
[----:B------:R-:W-:Y:S02]  /*0df0*/  LEA.HI.X.SX32 R17, R10, R17, 0x1, P0 ;  /* 0x000000110a117211 */ /* 0x000fe400000f0eff */
[----:B------:R-:W-:-:S04]  /*0e00*/  LEA R16, P0, R25, R2, 0x2 ;  /* 0x0000000219107211 */ /* 0x000fc800078010ff */
[----:B------:R-:W-:Y:S02]  /*0e10*/  LEA.HI.X R17, R25, R3, R17, 0x2, P0 ;  /* 0x0000000319117211 */ /* 0x000fe400000f1411 */
[----:B------:R-:W4:Y:S04]  /*0e20*/  LDG.E R25, desc[UR4][R14.64+0x20] ;  /* 0x000020040e197981 */ /* 0x000f28000c1e1900 */
[----:B------:R-:W4:Y:S04]  /*0e30*/  LDG.E R17, desc[UR4][R16.64+0x40] ;  /* 0x0000400410117981 */ /* 0x000f28000c1e1900 */
[----:B------:R-:W4:Y:S01]  /*0e40*/  LDG.E R16, desc[UR4][R14.64+0x34] ;  /* 0x000034040e107981 */ /* 0x000f22000c1e1900 */
[C---:B--2---:R-:W-:Y:S01]  /*0e50*/  FADD R29, R20.reuse, -R29 ;  /* 0x8000001d141d7221 */ /* 0x044fe20000000000 */
[----:B---3--:R-:W-:-:S04]  /*0e60*/  FADD R27, R20, -R27 ;  /* 0x8000001b141b7221 */ /* 0x008fc80000000000 */
[----:B------:R-:W-:Y:S02]  /*0e70*/  FMUL R22, R22, R27 ;  /* 0x0000001b16167220 */ /* 0x000fe40000400000 */
[----:B------:R-:W2:Y:S01]  /*0e80*/  LDG.E R27, desc[UR4][R14.64+0x24] ;  /* 0x000024040e1b7981 */ /* 0x000ea2000c1e1900 */
[----:B----4-:R-:W-:Y:S01]  /*0e90*/  FADD R0, R20, -R0 ;  /* 0x8000000014007221 */ /* 0x010fe20000000000 */
[----:B------:R-:W-:Y:S02]  /*0ea0*/  FMUL R22, R22, R29 ;  /* 0x0000001d16167220 */ /* 0x000fe40000400000 */
[----:B------:R-:W3:Y:S02]  /*0eb0*/  LDG.E R29, desc[UR4][R14.64+0x28] ;  /* 0x000028040e1d7981 */ /* 0x000ee4000c1e1900 */
[----:B------:R-:W-:Y:S02]  /*0ec0*/  FMUL R22, R22, R0 ;  /* 0x0000000016167220 */ /* 0x000fe40000400000 */
[----:B------:R-:W4:Y:S01]  /*0ed0*/  LDG.E R0, desc[UR4][R14.64+0x2c] ;  /* 0x00002c040e007981 */ /* 0x000f22000c1e1900 */
[----:B------:R-:W-:-:S03]  /*0ee0*/  FADD R24, R20, -R25 ;  /* 0x8000001914187221 */ /* 0x000fc60000000000 */
[----:B------:R-:W4:Y:S01]  /*0ef0*/  LDG.E R25, desc[UR4][R14.64+0x30] ;  /* 0x000030040e197981 */ /* 0x000f22000c1e1900 */
[----:B------:R-:W-:-:S03]  /*0f00*/  FMUL R24, R22, R24 ;  /* 0x0000001816187220 */ /* 0x000fc60000400000 */
[----:B------:R-:W4:Y:S01]  /*0f10*/  LDG.E R22, desc[UR4][R14.64+0x38] ;  /* 0x000038040e167981 */ /* 0x000f22000c1e1900 */
[----:B------:R-:W-:-:S04]  /*0f20*/  IADD3 R23, PT, PT, R23, 0x10, RZ ;  /* 0x0000001017177810 */ /* 0x000fc80007ffe0ff */
[----:B------:R-:W-:Y:S02]  /*0f30*/  ISETP.NE.AND P0, PT, R23, R18, PT ;  /* 0x000000121700720c */ /* 0x000fe40003f05270 */
[----:B------:R-:W-:Y:S01]  /*0f40*/  IADD3 R21, PT, PT, R21, 0x10, RZ ;  /* 0x0000001015157810 */ /* 0x000fe20007ffe0ff */
[----:B--2---:R-:W-:-:S04]  /*0f50*/  FADD R27, R20, -R27 ;  /* 0x8000001b141b7221 */ /* 0x004fc80000000000 */
[----:B------:R-:W-:Y:S01]  /*0f60*/  FMUL R24, R24, R27 ;  /* 0x0000001b18187220 */ /* 0x000fe20000400000 */
[----:B---3--:R-:W-:-:S04]  /*0f70*/  FADD R29, R20, -R29 ;  /* 0x8000001d141d7221 */ /* 0x008fc80000000000 */
[----:B------:R-:W-:Y:S01]  /*0f80*/  FMUL R24, R24, R29 ;  /* 0x0000001d18187220 */ /* 0x000fe20000400000 */
[----:B----4-:R-:W-:-:S04]  /*0f90*/  FADD R27, R20, -R0 ;  /* 0x80000000141b7221 */ /* 0x010fc80000000000 */
[----:B------:R-:W-:Y:S01]  /*0fa0*/  FMUL R24, R24, R27 ;  /* 0x0000001b18187220 */ /* 0x000fe20000400000 */
[----:B------:R-:W-:-:S04]  /*0fb0*/  FADD R25, R20, -R25 ;  /* 0x8000001914197221 */ /* 0x000fc80000000000 */
[----:B------:R-:W-:Y:S01]  /*0fc0*/  FMUL R24, R24, R25 ;  /* 0x0000001918187220 */ /* 0x000fe20000400000 */
[C---:B------:R-:W-:Y:S01]  /*0fd0*/  FADD R25, R20.reuse, -R16 ;  /* 0x8000001014197221 */ /* 0x040fe20000000000 */
[----:B------:R-:W-:-:S03]  /*0fe0*/  FADD R15, R20, -R22 ;  /* 0x80000016140f7221 */ /* 0x000fc60000000000 */
[----:B------:R-:W-:Y:S01]  /*0ff0*/  FMUL R24, R24, R25 ;  /* 0x0000001918187220 */ /* 0x000fe20000400000 */
[----:B------:R-:W-:-:S03]  /*1000*/  FADD R0, R20, -R17 ;  /* 0x8000001114007221 */ /* 0x000fc60000000000 */
[----:B------:R-:W-:-:S04]  /*1010*/  FMUL R15, R24, R15 ;  /* 0x0000000f180f7220 */ /* 0x000fc80000400000 */
[----:B------:R-:W-:Y:S01]  /*1020*/  FMUL R0, R15, R0 ;  /* 0x000000000f007220 */ /* 0x000fe20000400000 */
[----:B------:R-:W-:Y:S06]  /*1030*/  @P0 BRA `(.L_x_278) ;  /* 0xfffffffc00140947 */ /* 0x000fec000383ffff */
[----:B------:R-:W-:Y:S05]  /*1040*/  BSYNC.RECONVERGENT B2 ;  /* 0x0000000000027941 */ /* 0x000fea0003800200 */
.L_x_277:
[----:B------:R-:W-:Y:S05]  /*1050*/  BSYNC.RECONVERGENT B1 ;  /* 0x0000000000017941 */ /* 0x000fea0003800200 */
.L_x_276:
[----:B------:R-:W-:-:S13]  /*1060*/  LOP3.LUT P0, RZ, R19, 0xf, RZ, 0xc0, !PT ;  /* 0x0000000f13ff7812 */ /* 0x000fda000780c0ff */
        /* <DEDUP_REMOVED lines=13> */
[----:B------:R-:W2:Y:S01]  /*1140*/  LDG.E R26, desc[UR4][R14.64] ;  /* 0x000000040e1a7981 */ /* 0x000ea2000c1e1900 */
[----:B------:R-:W-:-:S03]  /*1150*/  IADD3 R23, P1, PT, R10, R21, RZ ;  /* 0x000000150a177210 */ /* 0x000fc60007f3e0ff */
[----:B------:R-:W3:Y:S01]  /*1160*/  LDG.E R29, desc[UR4][R14.64+0x4] ;  /* 0x000004040e1d7981 */ /* 0x000ee2000c1e1900 */
[----:B------:R-:W-:-:S03]  /*1170*/  SHF.R.S32.HI R17, RZ, 0x1f, R21 ;  /* 0x0000001fff117819 */ /* 0x000fc60000011415 */
[----:B------:R-:W4:Y:S01]  /*1180*/  LDG.E R27, desc[UR4][R14.64+0x8] ;  /* 0x000008040e1b7981 */ /* 0x000f22000c1e1900 */
[----:B------:R-:W-:Y:S02]  /*1190*/  LEA.HI.X.SX32 R17, R10, R17, 0x1, P1 ;  /* 0x000000110a117211 */ /* 0x000fe400008f0eff */
[C---:B------:R-:W-:Y:S01]  /*11a0*/  LEA R16, P1, R23.reuse, R2, 0x2 ;  /* 0x0000000217107211 */ /* 0x040fe200078210ff */
[----:B------:R-:W4:Y:S03]  /*11b0*/  LDG.E R25, desc[UR4][R14.64+0xc] ;  /* 0x00000c040e197981 */ /* 0x000f26000c1e1900 */
[----:B------:R-:W-:Y:S01]  /*11c0*/  LEA.HI.X R17, R23, R3, R17, 0x2, P1 ;  /* 0x0000000317117211 */ /* 0x000fe200008f1411 */
[----:B------:R-:W4:Y:S04]  /*11d0*/  LDG.E R22, desc[UR4][R14.64+0x14] ;  /* 0x000014040e167981 */ /* 0x000f28000c1e1900 */
[----:B------:R-:W4:Y:S04]  /*11e0*/  LDG.E R23, desc[UR4][R14.64+0x10] ;  /* 0x000010040e177981 */ /* 0x000f28000c1e1900 */
[----:B------:R0:W4:Y:S04]  /*11f0*/  LDG.E R24, desc[UR4][R14.64+0x18] ;  /* 0x000018040e187981 */ /* 0x000128000c1e1900 */
        /* <DEDUP_REMOVED lines=9> */
[----:B------:R-:W-:Y:S01]  /*1290*/  FMUL R25, R26, R25 ;  /* 0x000000191a197220 */ /* 0x000fe20000400000 */
[C---:B------:R-:W-:Y:S01]  /*12a0*/  FADD R0, R20.reuse, -R23 ;  /* 0x8000001714007221 */ /* 0x040fe20000000000 */
[----:B0-----:R-:W-:-:S03]  /*12b0*/  FADD R15, R20, -R22 ;  /* 0x80000016140f7221 */ /* 0x001fc60000000000 */
[----:B------:R-:W-:Y:S01]  /*12c0*/  FMUL R0, R25, R0 ;  /* 0x0000000019007220 */ /* 0x000fe20000400000 */
[----:B------:R-:W-:-:S03]  /*12d0*/  FADD R23, R20, -R24 ;  /* 0x8000001814177221 */ /* 0x000fc60000000000 */
[----:B------:R-:W-:Y:S01]  /*12e0*/  FMUL R0, R0, R15 ;  /* 0x0000000f00007220 */ /* 0x000fe20000400000 */
[----:B------:R-:W-:-:S03]  /*12f0*/  FADD R17, R20, -R17 ;  /* 0x8000001114117221 */ /* 0x000fc60000000000 */
[----:B------:R-:W-:-:S04]  /*1300*/  FMUL R0, R0, R23 ;  /* 0x0000001700007220 */ /* 0x000fc80000400000 */
[----:B------:R-:W-:-:S07]  /*1310*/  FMUL R0, R0, R17 ;  /* 0x0000001100007220 */ /* 0x000fce0000400000 */
.L_x_280:
[----:B------:R-:W-:Y:S05]  /*1320*/  BSYNC.RECONVERGENT B1 ;  /* 0x0000000000017941 */ /* 0x000fea0003800200 */
.L_x_279:
        /* <DEDUP_REMOVED lines=11> */
[-C--:B------:R-:W-:Y:S02]  /*13e0*/  IADD3 R15, PT, PT, R4, R21.reuse, RZ ;  /* 0x00000015040f7210 */ /* 0x080fe40007ffe0ff */
[----:B------:R-:W-:Y:S02]  /*13f0*/  IADD3 R25, P1, PT, R10, R21, RZ ;  /* 0x000000150a197210 */ /* 0x000fe40007f3e0ff */
[----:B------:R-:W-:Y:S01]  /*1400*/  SHF.R.S32.HI R17, RZ, 0x1f, R21 ;  /* 0x0000001fff117819 */ /* 0x000fe20000011415 */
[----:B------:R-:W-:-:S03]  /*1410*/  IMAD.WIDE R14, R15, 0x4, R2 ;  /* 0x000000040f0e7825 */ /* 0x000fc600078e0202 */
[----:B------:R-:W-:Y:S02]  /*1420*/  LEA.HI.X.SX32 R17, R10, R17, 0x1, P1 ;  /* 0x000000110a117211 */ /* 0x000fe400008f0eff */
[----:B------:R-:W2:Y:S01]  /*1430*/  LDG.E R19, desc[UR4][R14.64] ;  /* 0x000000040e137981 */ /* 0x000ea2000c1e1900 */
[----:B------:R-:W-:-:S03]  /*1440*/  LEA R16, P1, R25, R2, 0x2 ;  /* 0x0000000219107211 */ /* 0x000fc600078210ff */
[----:B------:R-:W3:Y:S01]  /*1450*/  LDG.E R23, desc[UR4][R14.64+0x4] ;  /* 0x000004040e177981 */ /* 0x000ee2000c1e1900 */
[----:B------:R-:W-:-:S03]  /*1460*/  LEA.HI.X R17, R25, R3, R17, 0x2, P1 ;  /* 0x0000000319117211 */ /* 0x000fc600008f1411 */
        /* <DEDUP_REMOVED lines=11> */
.L_x_282:
[----:B------:R-:W-:Y:S05]  /*1520*/  BSYNC.RECONVERGENT B1 ;  /* 0x0000000000017941 */ /* 0x000fea0003800200 */
.L_x_281:
        /* <DEDUP_REMOVED lines=15> */
.L_x_275:
[----:B------:R-:W-:Y:S05]  /*1620*/  BSYNC.RECONVERGENT B0 ;  /* 0x0000000000007941 */ /* 0x000fea0003800200 */
.L_x_274:
[----:B------:R-:W-:Y:S01]  /*1630*/  IADD3 R2, PT, PT, R0, 0x1800000, RZ ;  /* 0x0180000000027810 */ /* 0x000fe20007ffe0ff */
[----:B------:R-:W-:Y:S03]  /*1640*/  BSSY.RECONVERGENT B0, `(.L_x_283) ;  /* 0x000000c000007945 */ /* 0x000fe60003800200 */
[----:B------:R-:W-:-:S04]  /*1650*/  LOP3.LUT R2, R2, 0x7f800000, RZ, 0xc0, !PT ;  /* 0x7f80000002027812 */ /* 0x000fc800078ec0ff */
[----:B------:R-:W-:-:S13]  /*1660*/  ISETP.GT.U32.AND P0, PT, R2, 0x1ffffff, PT ;  /* 0x01ffffff0200780c */ /* 0x000fda0003f04070 */
[----:B------:R-:W-:Y:S05]  /*1670*/  @P0 BRA `(.L_x_284) ;  /* 0x0000000000100947 */ /* 0x000fea0003800000 */
[----:B0-----:R-:W-:-:S07]  /*1680*/  MOV R14, 0x16a0 ;  /* 0x000016a0000e7802 */ /* 0x001fce0000000f00 */
[----:B-----5:R-:W-:Y:S05]  /*1690*/  CALL.REL.NOINC `($__internal_7_$__cuda_sm20_rcp_rn_f32_slowpath) ;  /* 0x0000000000507944 */ /* 0x020fea0003c00000 */
[----:B------:R-:W-:Y:S01]  /*16a0*/  MOV R17, R3 ;  /* 0x0000000300117202 */ /* 0x000fe20000000f00 */
[----:B------:R-:W-:Y:S06]  /*16b0*/  BRA `(.L_x_285) ;  /* 0x0000000000107947 */ /* 0x000fec0003800000 */
.L_x_284:
[----:B------:R-:W1:Y:S02]  /*16c0*/  MUFU.RCP R17, R0 ;  /* 0x0000000000117308 */ /* 0x000e640000001000 */
[----:B-1----:R-:W-:-:S04]  /*16d0*/  FFMA R2, R17, R0, -1 ;  /* 0xbf80000011027423 */ /* 0x002fc80000000000 */
[----:B------:R-:W-:-:S04]  /*16e0*/  FADD.FTZ R2, -R2, -RZ ;  /* 0x800000ff02027221 */ /* 0x000fc80000010100 */
[----:B------:R-:W-:-:S07]  /*16f0*/  FFMA R17, R17, R2, R17 ;  /* 0x0000000211117223 */ /* 0x000fce0000000011 */
.L_x_285:
[----:B------:R-:W-:Y:S05]  /*1700*/  BSYNC.RECONVERGENT B0 ;  /* 0x0000000000007941 */ /* 0x000fea0003800200 */
.L_x_283:
[----:B0-----:R-:W0:Y:S01]  /*1710*/  LDC.64 R14, c[0x0][0x388] ;  /* 0x0000e200ff0e7b82 */ /* 0x001e220000000a00 */
[----:B------:R-:W1:Y:S01]  /*1720*/  LDCU UR6, c[0x0][0x380] ;  /* 0x00007000ff0677ac */ /* 0x000e620008000800 */
[----:B0-----:R-:W2:Y:S01]  /*1730*/  LDG.E.64 R2, desc[UR4][R14.64+0x18] ;  /* 0x000018040e027981 */ /* 0x001ea2000c1e1b00 */
[-C--:B------:R-:W-:Y:S02]  /*1740*/  IADD3 R19, PT, PT, R10, R5.reuse, RZ ;  /* 0x000000050a137210 */ /* 0x080fe40007ffe0ff */
[----:B------:R-:W-:Y:S02]  /*1750*/  IADD3 R5, PT, PT, R11, R5, RZ ;  /* 0x000000050b057210 */ /* 0x000fe40007ffe0ff */
[----:B------:R-:W-:Y:S02]  /*1760*/  IADD3 R6, PT, PT, R6, 0x1, RZ ;  /* 0x0000000106067810 */ /* 0x000fe40007ffe0ff */
[----:B-1----:R-:W-:Y:S02]  /*1770*/  ISETP.GT.AND P0, PT, R5, UR6, PT ;  /* 0x0000000605007c0c */ /* 0x002fe4000bf04270 */
[----:B------:R-:W-:-:S02]  /*1780*/  IADD3 R7, PT, PT, R7, 0x1, RZ ;  /* 0x0000000107077810 */ /* 0x000fc40007ffe0ff */
[----:B------:R-:W-:Y:S01]  /*1790*/  IADD3 R8, PT, PT, R8, 0x1, RZ ;  /* 0x0000000108087810 */ /* 0x000fe20007ffe0ff */
[----:B--2---:R-:W-:-:S05]  /*17a0*/  IMAD.WIDE R2, R19, 0x4, R2 ;  /* 0x0000000413027825 */ /* 0x004fca00078e0202 */
[----:B------:R1:W-:Y:S03]  /*17b0*/  STG.E desc[UR4][R2.64], R17 ;  /* 0x0000001102007986 */ /* 0x0003e6000c101904 */
[----:B------:R-:W-:Y:S05]  /*17c0*/  @!P0 BRA `(.L_x_286) ;  /* 0xffffffe800608947 */ /* 0x000fea000383ffff */
[----:B------:R-:W-:Y:S05]  /*17d0*/  EXIT ;  /* 0x000000000000794d */ /* 0x000fea0003800000 */
        .weak           $__internal_7_$__cuda_sm20_rcp_rn_f32_slowpath
        .type           $__internal_7_$__cuda_sm20_rcp_rn_f32_slowpath,@function
        .size           $__internal_7_$__cuda_sm20_rcp_rn_f32_slowpath,(.L_x_355 - $__internal_7_$__cuda_sm20_rcp_rn_f32_slowpath)
$__internal_7_$__cuda_sm20_rcp_rn_f32_slowpath:
[----:B------:R-:W-:Y:S01]  /*17e0*/  SHF.L.U32 R2, R0, 0x1, RZ ;  /* 0x0000000100027819 */ /* 0x000fe200000006ff */
[----:B------:R-:W-:Y:S03]  /*17f0*/  BSSY.RECONVERGENT B1, `(.L_x_287) ;  /* 0x0000030000017945 */ /* 0x000fe60003800200 */
[----:B------:R-:W-:-:S04]  /*1800*/  SHF.R.U32.HI R2, RZ, 0x18, R2 ;  /* 0x00000018ff027819 */ /* 0x000fc80000011602 */
[----:B------:R-:W-:-:S13]  /*1810*/  ISETP.NE.U32.AND P0, PT, R2, RZ, PT ;  /* 0x000000ff0200720c */ /* 0x000fda0003f05070 */
[----:B------:R-:W-:Y:S05]  /*1820*/  @P0 BRA `(.L_x_288) ;  /* 0x0000000000280947 */ /* 0x000fea0003800000 */
[----:B------:R-:W-:-:S04]  /*1830*/  SHF.L.U32 R2, R0, 0x1, RZ ;  /* 0x0000000100027819 */ /* 0x000fc800000006ff */
[----:B------:R-:W-:-:S13]  /*1840*/  ISETP.NE.AND P0, PT, R2, RZ, PT ;  /* 0x000000ff0200720c */ /* 0x000fda0003f05270 */
[----:B------:R-:W-:Y:S01]  /*1850*/  @P0 FFMA R15, R0, 1.84467440737095516160e+19, RZ ;  /* 0x5f800000000f0823 */ /* 0x000fe200000000ff */
[----:B------:R-:W-:Y:S08]  /*1860*/  @!P0 MUFU.RCP R3, R0 ;  /* 0x0000000000038308 */ /* 0x000ff00000001000 */
[----:B------:R-:W0:Y:S02]  /*1870*/  @P0 MUFU.RCP R2, R15 ;  /* 0x0000000f00020308 */ /* 0x000e240000001000 */
[----:B0-----:R-:W-:-:S04]  /*1880*/  @P0 FFMA R16, R15, R2, -1 ;  /* 0xbf8000000f100423 */ /* 0x001fc80000000002 */
[----:B------:R-:W-:-:S04]  /*1890*/  @P0 FADD.FTZ R17, -R16, -RZ ;  /* 0x800000ff10110221 */ /* 0x000fc80000010100 */
[----:B------:R-:W-:-:S04]  /*18a0*/  @P0 FFMA R2, R2, R17, R2 ;  /* 0x0000001102020223 */ /* 0x000fc80000000002 */
[----:B------:R-:W-:Y:S01]  /*18b0*/  @P0 FFMA R3, R2, 1.84467440737095516160e+19, RZ ;  /* 0x5f80000002030823 */ /* 0x000fe200000000ff */
[----:B------:R-:W-:Y:S06]  /*18c0*/  BRA `(.L_x_289) ;  /* 0x0000000000887947 */ /* 0x000fec0003800000 */
.L_x_288:
[----:B------:R-:W-:-:S04]  /*18d0*/  IADD3 R19, PT, PT, R2, -0xfd, RZ ;  /* 0xffffff0302137810 */ /* 0x000fc80007ffe0ff */
[----:B------:R-:W-:-:S13]  /*18e0*/  ISETP.GT.U32.AND P0, PT, R19, 0x1, PT ;  /* 0x000000011300780c */ /* 0x000fda0003f04070 */
[----:B------:R-:W-:Y:S05]  /*18f0*/  @P0 BRA `(.L_x_290) ;  /* 0x0000000000780947 */ /* 0x000fea0003800000 */
[----:B------:R-:W-:Y:S01]  /*1900*/  LOP3.LUT R3, R0, 0x7fffff, RZ, 0xc0, !PT ;  /* 0x007fffff00037812 */ /* 0x000fe200078ec0ff */
[----:B------:R-:W-:Y:S01]  /*1910*/  HFMA2 R18, -RZ, RZ, 0, 1.78813934326171875e-07 ;  /* 0x00000003ff127431 */ /* 0x000fe200000001ff */
[----:B------:R-:W-:Y:S02]  /*1920*/  IADD3 R2, PT, PT, R2, -0xfc, RZ ;  /* 0xffffff0402027810 */ /* 0x000fe40007ffe0ff */
[----:B------:R-:W-:-:S04]  /*1930*/  LOP3.LUT R3, R3, 0x3f800000, RZ, 0xfc, !PT ;  /* 0x3f80000003037812 */ /* 0x000fc800078efcff */
[----:B------:R-:W0:Y:S01]  /*1940*/  MUFU.RCP R16, R3 ;  /* 0x0000000300107308 */ /* 0x000e220000001000 */
[----:B------:R-:W-:Y:S01]  /*1950*/  SHF.L.U32 R18, R18, R19, RZ ;  /* 0x0000001312127219 */ /* 0x000fe200000006ff */
[----:B0-----:R-:W-:-:S04]  /*1960*/  FFMA R15, R3, R16, -1 ;  /* 0xbf800000030f7423 */ /* 0x001fc80000000010 */
[----:B------:R-:W-:-:S04]  /*1970*/  FADD.FTZ R15, -R15, -RZ ;  /* 0x800000ff0f0f7221 */ /* 0x000fc80000010100 */
[CCC-:B------:R-:W-:Y:S01]  /*1980*/  FFMA.RM R17, R16.reuse, R15.reuse, R16.reuse ;  /* 0x0000000f10117223 */ /* 0x1c0fe20000004010 */
[----:B------:R-:W-:-:S04]  /*1990*/  FFMA.RP R16, R16, R15, R16 ;  /* 0x0000000f10107223 */ /* 0x000fc80000008010 */
[C---:B------:R-:W-:Y:S02]  /*19a0*/  LOP3.LUT R15, R17.reuse, 0x7fffff, RZ, 0xc0, !PT ;  /* 0x007fffff110f7812 */ /* 0x040fe400078ec0ff */
[----:B------:R-:W-:Y:S02]  /*19b0*/  FSETP.NEU.FTZ.AND P0, PT, R17, R16, PT ;  /* 0x000000101100720b */ /* 0x000fe40003f1d000 */
[----:B------:R-:W-:Y:S02]  /*19c0*/  LOP3.LUT R15, R15, 0x800000, RZ, 0xfc, !PT ;  /* 0x008000000f0f7812 */ /* 0x000fe400078efcff */
[----:B------:R-:W-:Y:S02]  /*19d0*/  SEL R16, RZ, 0xffffffff, !P0 ;  /* 0xffffffffff107807 */ /* 0x000fe40004000000 */
[----:B------:R-:W-:Y:S02]  /*19e0*/  LOP3.LUT R18, R18, R15, RZ, 0xc0, !PT ;  /* 0x0000000f12127212 */ /* 0x000fe400078ec0ff */
[----:B------:R-:W-:-:S02]  /*19f0*/  IADD3 R16, PT, PT, -R16, RZ, RZ ;  /* 0x000000ff10107210 */ /* 0x000fc40007ffe1ff */
[-C--:B------:R-:W-:Y:S02]  /*1a00*/  SHF.R.U32.HI R18, RZ, R19.reuse, R18 ;  /* 0x00000013ff127219 */ /* 0x080fe40000011612 */
[----:B------:R-:W-:Y:S02]  /*1a10*/  LOP3.LUT P1, RZ, R16, R19, R15, 0xf8, !PT ;  /* 0x0000001310ff7212 */ /* 0x000fe4000782f80f */
[C---:B------:R-:W-:Y:S02]  /*1a20*/  LOP3.LUT P0, RZ, R18.reuse, 0x1, RZ, 0xc0, !PT ;  /* 0x0000000112ff7812 */ /* 0x040fe4000780c0ff */
[----:B------:R-:W-:-:S04]  /*1a30*/  LOP3.LUT P2, RZ, R18, 0x2, RZ, 0xc0, !PT ;  /* 0x0000000212ff7812 */ /* 0x000fc8000784c0ff */
[----:B------:R-:W-:Y:S02]  /*1a40*/  PLOP3.LUT P0, PT, P0, P1, P2, 0xe0, 0x0 ;  /* 0x000000000000781c */ /* 0x000fe40000703c20 */
[----:B------:R-:W-:Y:S02]  /*1a50*/  LOP3.LUT P1, RZ, R0, 0x7fffff, RZ, 0xc0, !PT ;  /* 0x007fffff00ff7812 */ /* 0x000fe4000782c0ff */
[----:B------:R-:W-:-:S04]  /*1a60*/  SEL R3, RZ, 0x1, !P0 ;  /* 0x00000001ff037807 */ /* 0x000fc80004000000 */
[----:B------:R-:W-:-:S04]  /*1a70*/  IADD3 R3, PT, PT, -R3, RZ, RZ ;  /* 0x000000ff03037210 */ /* 0x000fc80007ffe1ff */
[----:B------:R-:W-:Y:S02]  /*1a80*/  ISETP.GE.AND P0, PT, R3, RZ, PT ;  /* 0x000000ff0300720c */ /* 0x000fe40003f06270 */
[----:B------:R-:W-:-:S11]  /*1a90*/  SHF.R.U32.HI R3, RZ, R2, R15 ;  /* 0x00000002ff037219 */ /* 0x000fd6000001160f */
[----:B------:R-:W-:-:S04]  /*1aa0*/  @!P0 IADD3 R3, PT, PT, R3, 0x1, RZ ;  /* 0x0000000103038810 */ /* 0x000fc80007ffe0ff */
[----:B------:R-:W-:-:S04]  /*1ab0*/  @!P1 SHF.L.U32 R3, R3, 0x1, RZ ;  /* 0x0000000103039819 */ /* 0x000fc800000006ff */
[----:B------:R-:W-:Y:S01]  /*1ac0*/  LOP3.LUT R3, R3, 0x80000000, R0, 0xf8, !PT ;  /* 0x8000000003037812 */ /* 0x000fe200078ef800 */
[----:B------:R-:W-:Y:S06]  /*1ad0*/  BRA `(.L_x_289) ;  /* 0x0000000000047947 */ /* 0x000fec0003800000 */
.L_x_290:
[----:B------:R0:W1:Y:S02]  /*1ae0*/  MUFU.RCP R3, R0 ;  /* 0x0000000000037308 */ /* 0x0000640000001000 */
.L_x_289:
[----:B------:R-:W-:Y:S05]  /*1af0*/  BSYNC.RECONVERGENT B1 ;  /* 0x0000000000017941 */ /* 0x000fea0003800200 */
.L_x_287:
[----:B------:R-:W-:-:S04]  /*1b00*/  MOV R15, 0x0 ;  /* 0x00000000000f7802 */ /* 0x000fc80000000f00 */
[----:B01----:R-:W-:Y:S05]  /*1b10*/  RET.REL.NODEC R14 `(_Z29calculate_barycentric_weightsiP5NDG_t) ;  /* 0xffffffe40e387950 */ /* 0x003fea0003c3ffff */
.L_x_291:
        /* <DEDUP_REMOVED lines=14> */
.L_x_355:


//--------------------- .text._Z33chebyshev_gauss_nodes_and_weightsiP5NDG_t --------------------------
	.section	.text._Z33chebyshev_gauss_nodes_and_weightsiP5NDG_t,"ax",@progbits
	.align	128
        .global         _Z33chebyshev_gauss_nodes_and_weightsiP5NDG_t
        .type           _Z33chebyshev_gauss_nodes_and_weightsiP5NDG_t,@function
        .size           _Z33chebyshev_gauss_nodes_and_weightsiP5NDG_t,(.L_x_356 - _Z33chebyshev_gauss_nodes_and_weightsiP5NDG_t)
        .other          _Z33chebyshev_gauss_nodes_and_weightsiP5NDG_t,@"STO_CUDA_ENTRY STV_DEFAULT"
_Z33chebyshev_gauss_nodes_and_weightsiP5NDG_t:
.text._Z33chebyshev_gauss_nodes_and_weightsiP5NDG_t:
[----:B------:R-:W0:Y:S01]  /*0000*/  LDC R1, c[0x0][0x37c] ;  /* 0x0000df00ff017b82 */ /* 0x000e220000000800 */
[----:B------:R-:W1:Y:S07]  /*0010*/  S2R R5, SR_TID.X ;  /* 0x0000000000057919 */ /* 0x000e6e0000002100 */
[----:B------:R-:W1:Y:S01]  /*0020*/  S2UR UR5, SR_CTAID.X ;  /* 0x00000000000579c3 */ /* 0x000e620000002500 */
[----:B------:R-:W2:Y:S01]  /*0030*/  LDCU UR4, c[0x0][0x380] ;  /* 0x00007000ff0477ac */ /* 0x000ea20008000800 */
[----:B0-----:R-:W-:-:S06]  /*0040*/  VIADD R1, R1, 0xffffffe0 ;  /* 0xffffffe001017836 */ /* 0x001fcc0000000000 */
[----:B------:R-:W1:Y:S02]  /*0050*/  LDC R10, c[0x0][0x360] ;  /* 0x0000d800ff0a7b82 */ /* 0x000e640000000800 */
[----:B-1----:R-:W-:-:S05]  /*0060*/  IMAD R5, R10, UR5, R5 ;  /* 0x000000050a057c24 */ /* 0x002fca000f8e0205 */
[----:B--2---:R-:W-:-:S13]  /*0070*/  ISETP.GT.AND P0, PT, R5, UR4, PT ;  /* 0x0000000405007c0c */ /* 0x004fda000bf04270 */
[----:B------:R-:W-:Y:S05]  /*0080*/  @P0 EXIT ;  /* 0x000000000000094d */ /* 0x000fea0003800000 */
[----:B------:R-:W-:-:S06]  /*0090*/  UIADD3 UR4, UPT, UPT, UR4, 0x1, URZ ;  /* 0x0000000104047890 */ /* 0x000fcc000fffe0ff */
[----:B------:R-:W-:Y:S01]  /*00a0*/  I2FP.F32.S32 R3, UR4 ;  /* 0x0000000400037c45 */ /* 0x000fe20008201400 */
[----:B------:R-:W-:Y:S02]  /*00b0*/  UMOV UR4, 0x40490fdb ;  /* 0x40490fdb00047882 */ /* 0x000fe40000000000 */
[----:B------:R-:W-:Y:S01]  /*00c0*/  IMAD.U32 R4, RZ, RZ, UR4 ;  /* 0x00000004ff047e24 */ /* 0x000fe2000f8e00ff */
[----:B------:R-:W0:Y:S08]  /*00d0*/  MUFU.RCP R0, R3 ;  /* 0x0000000300007308 */ /* 0x000e300000001000 */
[----:B------:R-:W1:Y:S01]  /*00e0*/  FCHK P0, R4, R3 ;  /* 0x0000000304007302 */ /* 0x000e620000000000 */
[----:B0-----:R-:W-:-:S04]  /*00f0*/  FFMA R7, -R3, R0, 1 ;  /* 0x3f80000003077423 */ /* 0x001fc80000000100 */
[----:B------:R-:W-:-:S04]  /*0100*/  FFMA R0, R0, R7, R0 ;  /* 0x0000000700007223 */ /* 0x000fc80000000000 */
[----:B------:R-:W-:-:S04]  /*0110*/  FFMA R7, R0, 3.1415927410125732422, RZ ;  /* 0x40490fdb00077823 */ /* 0x000fc800000000ff */
[----:B------:R-:W-:-:S04]  /*0120*/  FFMA R2, -R3, R7, 3.1415927410125732422 ;  /* 0x40490fdb03027423 */ /* 0x000fc80000000107 */
[----:B------:R-:W-:Y:S01]  /*0130*/  FFMA R7, R0, R2, R7 ;  /* 0x0000000200077223 */ /* 0x000fe20000000007 */
[----:B-1----:R-:W-:Y:S06]  /*0140*/  @!P0 BRA `(.L_x_292) ;  /* 0x0000000000108947 */ /* 0x002fec0003800000 */
[----:B------:R-:W-:Y:S01]  /*0150*/  IMAD.MOV.U32 R0, RZ, RZ, 0x40490fdb ;  /* 0x40490fdbff007424 */ /* 0x000fe200078e00ff */
[----:B------:R-:W-:-:S07]  /*0160*/  MOV R2, 0x180 ;  /* 0x0000018000027802 */ /* 0x000fce0000000f00 */
[----:B------:R-:W-:Y:S05]  /*0170*/  CALL.REL.NOINC `($__internal_8_$__cuda_sm3x_div_rn_noftz_f32_slowpath) ;  /* 0x0000000400f47944 */ /* 0x000fea0003c00000 */
[----:B------:R-:W-:-:S07]  /*0180*/  IMAD.MOV.U32 R7, RZ, RZ, R0 ;  /* 0x000000ffff077224 */ /* 0x000fce00078e0000 */
.L_x_292:
[----:B------:R-:W0:Y:S01]  /*0190*/  LDCU UR5, c[0x0][0x380] ;  /* 0x00007000ff0577ac */ /* 0x000e220008000800 */
[----:B------:R-:W1:Y:S01]  /*01a0*/  LDCU UR7, c[0x0][0x370] ;  /* 0x00006e00ff0777ac */ /* 0x000e620008000800 */
[----:B------:R-:W2:Y:S01]  /*01b0*/  LDCU.64 UR8, c[0x0][0x358] ;  /* 0x00006b00ff0877ac */ /* 0x000ea20008000a00 */
[----:B0-----:R-:W-:Y:S02]  /*01c0*/  UIMAD UR4, UR5, UR5, UR5 ;  /* 0x00000005050472a4 */ /* 0x001fe4000f8e0205 */
[----:B------:R-:W-:Y:S02]  /*01d0*/  UIADD3 UR5, UPT, UPT, UR5, 0x1, URZ ;  /* 0x0000000105057890 */ /* 0x000fe4000fffe0ff */
[----:B------:R-:W-:Y:S01]  /*01e0*/  ULEA.HI UR4, UR4, UR4, URZ, 0x1 ;  /* 0x0000000404047291 */ /* 0x000fe2000f8f08ff */
[----:B-1----:R-:W-:Y:S01]  /*01f0*/  IMAD R10, R10, UR7, RZ ;  /* 0x000000070a0a7c24 */ /* 0x002fe2000f8e02ff */
[----:B------:R-:W-:Y:S02]  /*0200*/  USHF.L.U32 UR5, UR5, 0x1, URZ ;  /* 0x0000000105057899 */ /* 0x000fe400080006ff */
[----:B------:R-:W-:-:S04]  /*0210*/  USHF.R.S32.HI UR6, URZ, 0x1, UR4 ;  /* 0x00000001ff067899 */ /* 0x000fc80008011404 */
[----:B--2---:R-:W-:-:S08]  /*0220*/  I2FP.F32.S32 R11, UR5 ;  /* 0x00000005000b7c45 */ /* 0x004fd00008201400 */
.L_x_298:
[----:B0-----:R-:W0:Y:S01]  /*0230*/  MUFU.RCP R2, R11 ;  /* 0x0000000b00027308 */ /* 0x001e220000001000 */
[----:B------:R-:W-:Y:S01]  /*0240*/  LEA R0, R5, 0x1, 0x1 ;  /* 0x0000000105007811 */ /* 0x000fe200078e08ff */
[----:B------:R-:W-:Y:S03]  /*0250*/  BSSY.RECONVERGENT B0, `(.L_x_293) ;  /* 0x000000e000007945 */ /* 0x000fe60003800200 */
[----:B------:R-:W-:-:S05]  /*0260*/  I2FP.F32.S32 R0, R0 ;  /* 0x0000000000007245 */ /* 0x000fca0000201400 */
[----:B------:R-:W-:-:S04]  /*0270*/  FMUL R0, R0, 3.1415927410125732422 ;  /* 0x40490fdb00007820 */ /* 0x000fc80000400000 */
[----:B------:R-:W1:Y:S01]  /*0280*/  FCHK P0, R0, R11 ;  /* 0x0000000b00007302 */ /* 0x000e620000000000 */
[----:B0-----:R-:W-:-:S04]  /*0290*/  FFMA R3, R2, -R11, 1 ;  /* 0x3f80000002037423 */ /* 0x001fc8000000080b */
[----:B------:R-:W-:-:S04]  /*02a0*/  FFMA R3, R2, R3, R2 ;  /* 0x0000000302037223 */ /* 0x000fc80000000002 */
[----:B------:R-:W-:-:S04]  /*02b0*/  FFMA R2, R0, R3, RZ ;  /* 0x0000000300027223 */ /* 0x000fc800000000ff */
[----:B------:R-:W-:-:S04]  /*02c0*/  FFMA R13, R2, -R11, R0 ;  /* 0x8000000b020d7223 */ /* 0x000fc80000000000 */
[----:B------:R-:W-:Y:S01]  /*02d0*/  FFMA R13, R3, R13, R2 ;  /* 0x0000000d030d7223 */ /* 0x000fe20000000002 */
[----:B-1----:R-:W-:Y:S06]  /*02e0*/  @!P0 BRA `(.L_x_294) ;  /* 0x0000000000108947 */ /* 0x002fec0003800000 */
[----:B------:R-:W-:Y:S01]  /*02f0*/  IMAD.MOV.U32 R3, RZ, RZ, R11 ;  /* 0x000000ffff037224 */ /* 0x000fe200078e000b */
[----:B------:R-:W-:-:S07]  /*0300*/  MOV R2, 0x320 ;  /* 0x0000032000027802 */ /* 0x000fce0000000f00 */
[----:B------:R-:W-:Y:S05]  /*0310*/  CALL.REL.NOINC `($__internal_8_$__cuda_sm3x_div_rn_noftz_f32_slowpath) ;  /* 0x00000004008c7944 */ /* 0x000fea0003c00000 */
[----:B------:R-:W-:-:S07]  /*0320*/  IMAD.MOV.U32 R13, RZ, RZ, R0 ;  /* 0x000000ffff0d7224 */ /* 0x000fce00078e0000 */
.L_x_294:
[----:B------:R-:W-:Y:S05]  /*0330*/  BSYNC.RECONVERGENT B0 ;  /* 0x0000000000007941 */ /* 0x000fea0003800200 */
.L_x_293:
[C---:B------:R-:W-:Y:S01]  /*0340*/  FMUL R0, R13.reuse, 0.63661974668502807617 ;  /* 0x3f22f9830d007820 */ /* 0x040fe20000400000 */
[----:B------:R-:W-:Y:S01]  /*0350*/  FSETP.GE.AND P0, PT, |R13|, 105615, PT ;  /* 0x47ce47800d00780b */ /* 0x000fe20003f06200 */
[----:B------:R-:W-:Y:S04]  /*0360*/  BSSY.RECONVERGENT B0, `(.L_x_295) ;  /* 0x000003e000007945 */ /* 0x000fe80003800200 */
[----:B------:R-:W0:Y:S02]  /*0370*/  F2I.NTZ R0, R0 ;  /* 0x0000000000007305 */ /* 0x000e240000203100 */
[----:B0-----:R-:W-:-:S05]  /*0380*/  I2FP.F32.S32 R2, R0 ;  /* 0x0000000000027245 */ /* 0x001fca0000201400 */
[----:B------:R-:W-:-:S04]  /*0390*/  FFMA R3, R2, -1.5707962512969970703, R13 ;  /* 0xbfc90fda02037823 */ /* 0x000fc8000000000d */
[----:B------:R-:W-:-:S04]  /*03a0*/  FFMA R3, R2, -7.5497894158615963534e-08, R3 ;  /* 0xb3a2216802037823 */ /* 0x000fc80000000003 */
[----:B------:R-:W-:Y:S01]  /*03b0*/  FFMA R4, R2, -5.3903029534742383927e-15, R3 ;  /* 0xa7c234c502047823 */ /* 0x000fe20000000003 */
[----:B------:R-:W-:Y:S06]  /*03c0*/  @!P0 BRA `(.L_x_296) ;  /* 0x0000000000dc8947 */ /* 0x000fec0003800000 */
[----:B------:R-:W-:-:S13]  /*03d0*/  FSETP.NEU.AND P0, PT, |R13|, +INF , PT ;  /* 0x7f8000000d00780b */ /* 0x000fda0003f0d200 */
[----:B------:R-:W-:Y:S01]  /*03e0*/  @!P0 FMUL R4, RZ, R13 ;  /* 0x0000000dff048220 */ /* 0x000fe20000400000 */
[----:B------:R-:W-:Y:S01]  /*03f0*/  @!P0 IMAD.MOV.U32 R0, RZ, RZ, RZ ;  /* 0x000000ffff008224 */ /* 0x000fe200078e00ff */
[----:B------:R-:W-:Y:S06]  /*0400*/  @!P0 BRA `(.L_x_296) ;  /* 0x0000000000cc8947 */ /* 0x000fec0003800000 */
[----:B------:R-:W-:Y:S01]  /*0410*/  IMAD.SHL.U32 R2, R13, 0x100, RZ ;  /* 0x000001000d027824 */ /* 0x000fe200078e00ff */
[----:B------:R-:W0:Y:S01]  /*0420*/  LDCU.64 UR10, c[0x4][URZ] ;  /* 0x01000000ff0a77ac */ /* 0x000e220008000a00 */
[----:B------:R-:W-:Y:S02]  /*0430*/  IMAD.MOV.U32 R6, RZ, RZ, RZ ;  /* 0x000000ffff067224 */ /* 0x000fe400078e00ff */
[----:B------:R-:W-:Y:S01]  /*0440*/  IMAD.MOV.U32 R0, RZ, RZ, R1 ;  /* 0x000000ffff007224 */ /* 0x000fe200078e0001 */
[----:B------:R-:W-:Y:S01]  /*0450*/  LOP3.LUT R17, R2, 0x80000000, RZ, 0xfc, !PT ;  /* 0x8000000002117812 */ /* 0x000fe200078efcff */
[----:B------:R-:W-:Y:S01]  /*0460*/  UMOV UR5, URZ ;  /* 0x000000ff00057c82 */ /* 0x000fe20008000000 */
[----:B------:R-:W-:-:S05]  /*0470*/  UMOV UR4, URZ ;  /* 0x000000ff00047c82 */ /* 0x000fca0008000000 */
.L_x_297:
[----:B0-----:R-:W-:Y:S02]  /*0480*/  IMAD.U32 R8, RZ, RZ, UR10 ;  /* 0x0000000aff087e24 */ /* 0x001fe4000f8e00ff */
[----:B------:R-:W-:-:S05]  /*0490*/  IMAD.U32 R9, RZ, RZ, UR11 ;  /* 0x0000000bff097e24 */ /* 0x000fca000f8e00ff */
[----:B------:R-:W2:Y:S01]  /*04a0*/  LDG.E.CONSTANT R2, desc[UR8][R8.64] ;  /* 0x0000000808027981 */ /* 0x000ea2000c1e9900 */
[----:B------:R-:W-:Y:S02]  /*04b0*/  UIADD3 UR10, UP0, UPT, UR10, 0x4, URZ ;  /* 0x000000040a0a7890 */ /* 0x000fe4000ff1e0ff */
[----:B------:R-:W-:Y:S02]  /*04c0*/  UIADD3 UR4, UPT, UPT, UR4, 0x1, URZ ;  /* 0x0000000104047890 */ /* 0x000fe4000fffe0ff */
[----:B------:R-:W-:Y:S02]  /*04d0*/  UIADD3.X UR11, UPT, UPT, URZ, UR11, URZ, UP0, !UPT ;  /* 0x0000000bff0b7290 */ /* 0x000fe400087fe4ff */
[----:B------:R-:W-:Y:S01]  /*04e0*/  UISETP.NE.AND UP0, UPT, UR4, 0x6, UPT ;  /* 0x000000060400788c */ /* 0x000fe2000bf05270 */
[----:B--2---:R-:W-:-:S03]  /*04f0*/  IMAD.WIDE.U32 R2, R2, R17, RZ ;  /* 0x0000001102027225 */ /* 0x004fc600078e00ff */
[----:B------:R-:W-:-:S04]  /*0500*/  IADD3 R15, P0, PT, R2, R6, RZ ;  /* 0x00000006020f7210 */ /* 0x000fc80007f1e0ff */
[----:B------:R-:W-:Y:S01]  /*0510*/  IADD3.X R6, PT, PT, R3, UR5, RZ, P0, !PT ;  /* 0x0000000503067c10 */ /* 0x000fe200087fe4ff */
[----:B------:R0:W-:Y:S02]  /*0520*/  STL [R0], R15 ;  /* 0x0000000f00007387 */ /* 0x0001e40000100800 */
[----:B0-----:R-:W-:Y:S01]  /*0530*/  VIADD R0, R0, 0x4 ;  /* 0x0000000400007836 */ /* 0x001fe20000000000 */
[----:B------:R-:W-:Y:S06]  /*0540*/  BRA.U UP0, `(.L_x_297) ;  /* 0xfffffffd00cc7547 */ /* 0x000fec000b83ffff */
[----:B------:R-:W-:Y:S01]  /*0550*/  SHF.R.U32.HI R4, RZ, 0x17, R13 ;  /* 0x00000017ff047819 */ /* 0x000fe2000001160d */
[----:B------:R0:W-:Y:S03]  /*0560*/  STL [R1+0x18], R6 ;  /* 0x0000180601007387 */ /* 0x0001e60000100800 */
[C---:B------:R-:W-:Y:S02]  /*0570*/  LOP3.LUT R0, R4.reuse, 0xe0, RZ, 0xc0, !PT ;  /* 0x000000e004007812 */ /* 0x040fe400078ec0ff */
[----:B------:R-:W-:-:S03]  /*0580*/  LOP3.LUT P0, RZ, R4, 0x1f, RZ, 0xc0, !PT ;  /* 0x0000001f04ff7812 */ /* 0x000fc6000780c0ff */
[----:B------:R-:W-:-:S05]  /*0590*/  VIADD R0, R0, 0xffffff80 ;  /* 0xffffff8000007836 */ /* 0x000fca0000000000 */
[----:B------:R-:W-:-:S05]  /*05a0*/  SHF.R.U32.HI R0, RZ, 0x5, R0 ;  /* 0x00000005ff007819 */ /* 0x000fca0000011600 */
[----:B------:R-:W-:-:S05]  /*05b0*/  IMAD R12, R0, -0x4, R1 ;  /* 0xfffffffc000c7824 */ /* 0x000fca00078e0201 */
[----:B------:R-:W2:Y:S04]  /*05c0*/  LDL R0, [R12+0x18] ;  /* 0x000018000c007983 */ /* 0x000ea80000100800 */
[----:B------:R-:W2:Y:S04]  /*05d0*/  LDL R3, [R12+0x14] ;  /* 0x000014000c037983 */ /* 0x000ea80000100800 */
[----:B------:R-:W3:Y:S01]  /*05e0*/  @P0 LDL R2, [R12+0x10] ;  /* 0x000010000c020983 */ /* 0x000ee20000100800 */
[----:B------:R-:W-:Y:S01]  /*05f0*/  LOP3.LUT R4, R4, 0x1f, RZ, 0xc0, !PT ;  /* 0x0000001f04047812 */ /* 0x000fe200078ec0ff */
[----:B------:R-:W-:Y:S01]  /*0600*/  UMOV UR4, 0x54442d19 ;  /* 0x54442d1900047882 */ /* 0x000fe20000000000 */
[----:B------:R-:W-:-:S02]  /*0610*/  UMOV UR5, 0x3bf921fb ;  /* 0x3bf921fb00057882 */ /* 0x000fc40000000000 */
[-C--:B--2---:R-:W-:Y:S02]  /*0620*/  @P0 SHF.L.W.U32.HI R0, R3, R4.reuse, R0 ;  /* 0x0000000403000219 */ /* 0x084fe40000010e00 */
[----:B---3--:R-:W-:Y:S02]  /*0630*/  @P0 SHF.L.W.U32.HI R3, R2, R4, R3 ;  /* 0x0000000402030219 */ /* 0x008fe40000010e03 */
[----:B------:R-:W-:Y:S02]  /*0640*/  ISETP.GE.AND P0, PT, R13, RZ, PT ;  /* 0x000000ff0d00720c */ /* 0x000fe40003f06270 */
[C---:B------:R-:W-:Y:S01]  /*0650*/  SHF.L.W.U32.HI R2, R3.reuse, 0x2, R0 ;  /* 0x0000000203027819 */ /* 0x040fe20000010e00 */
[----:B------:R-:W-:-:S03]  /*0660*/  IMAD.SHL.U32 R3, R3, 0x4, RZ ;  /* 0x0000000403037824 */ /* 0x000fc600078e00ff */
[----:B------:R-:W-:Y:S02]  /*0670*/  SHF.R.S32.HI R4, RZ, 0x1f, R2 ;  /* 0x0000001fff047819 */ /* 0x000fe40000011402 */
[----:B------:R-:W-:Y:S02]  /*0680*/  LOP3.LUT R13, R2, R13, RZ, 0x3c, !PT ;  /* 0x0000000d020d7212 */ /* 0x000fe400078e3cff */
[C---:B------:R-:W-:Y:S02]  /*0690*/  LOP3.LUT R8, R4.reuse, R3, RZ, 0x3c, !PT ;  /* 0x0000000304087212 */ /* 0x040fe400078e3cff */
[----:B------:R-:W-:Y:S02]  /*06a0*/  LOP3.LUT R9, R4, R2, RZ, 0x3c, !PT ;  /* 0x0000000204097212 */ /* 0x000fe400078e3cff */
[----:B------:R-:W-:Y:S02]  /*06b0*/  SHF.R.U32.HI R3, RZ, 0x1e, R0 ;  /* 0x0000001eff037819 */ /* 0x000fe40000011600 */
[----:B------:R-:W-:-:S02]  /*06c0*/  ISETP.GE.AND P1, PT, R13, RZ, PT ;  /* 0x000000ff0d00720c */ /* 0x000fc40003f26270 */
[----:B------:R-:W1:Y:S01]  /*06d0*/  I2F.F64.S64 R8, R8 ;  /* 0x0000000800087312 */ /* 0x000e620000301c00 */
[----:B------:R-:W-:-:S05]  /*06e0*/  LEA.HI R0, R2, R3, RZ, 0x1 ;  /* 0x0000000302007211 */ /* 0x000fca00078f08ff */
[----:B------:R-:W-:-:S04]  /*06f0*/  IMAD.MOV R2, RZ, RZ, -R0 ;  /* 0x000000ffff027224 */ /* 0x000fc800078e0a00 */
[----:B------:R-:W-:Y:S01]  /*0700*/  @!P0 IMAD.MOV.U32 R0, RZ, RZ, R2 ;  /* 0x000000ffff008224 */ /* 0x000fe200078e0002 */
[----:B-1----:R-:W-:-:S10]  /*0710*/  DMUL R14, R8, UR4 ;  /* 0x00000004080e7c28 */ /* 0x002fd40008000000 */
[----:B------:R-:W1:Y:S02]  /*0720*/  F2F.F32.F64 R14, R14 ;  /* 0x0000000e000e7310 */ /* 0x000e640000301000 */
[----:B01----:R-:W-:-:S07]  /*0730*/  FSEL R4, -R14, R14, !P1 ;  /* 0x0000000e0e047208 */ /* 0x003fce0004800100 */
.L_x_296:
[----:B------:R-:W-:Y:S05]  /*0740*/  BSYNC.RECONVERGENT B0 ;  /* 0x0000000000007941 */ /* 0x000fea0003800200 */
.L_x_295:
[----:B------:R-:W0:Y:S01]  /*0750*/  LDC.64 R2, c[0x0][0x388] ;  /* 0x0000e200ff027b82 */ /* 0x000e220000000a00 */
[----:B------:R-:W-:Y:S01]  /*0760*/  LOP3.LUT R6, R0, 0x1, RZ, 0xc0, !PT ;  /* 0x0000000100067812 */ /* 0x000fe200078ec0ff */
[----:B------:R-:W-:Y:S02]  /*0770*/  IMAD.MOV.U32 R12, RZ, RZ, 0x37cbac00 ;  /* 0x37cbac00ff0c7424 */ /* 0x000fe400078e00ff */
[----:B------:R-:W-:Y:S01]  /*0780*/  FMUL R13, R4, R4 ;  /* 0x00000004040d7220 */ /* 0x000fe20000400000 */
[----:B------:R-:W-:Y:S01]  /*0790*/  IMAD.MOV.U32 R15, RZ, RZ, 0x3e2aaaa8 ;  /* 0x3e2aaaa8ff0f7424 */ /* 0x000fe200078e00ff */
[----:B------:R-:W1:Y:S01]  /*07a0*/  LDCU UR4, c[0x0][0x380] ;  /* 0x00007000ff0477ac */ /* 0x000e620008000800 */
[----:B0-----:R-:W2:Y:S01]  /*07b0*/  LDG.E.64 R8, desc[UR8][R2.64+0x8] ;  /* 0x0000080802087981 */ /* 0x001ea2000c1e1b00 */
[----:B------:R-:W-:Y:S01]  /*07c0*/  ISETP.NE.U32.AND P0, PT, R6, 0x1, PT ;  /* 0x000000010600780c */ /* 0x000fe20003f05070 */
[----:B------:R-:W-:Y:S01]  /*07d0*/  FFMA R12, R13, R12, -0.0013887860113754868507 ;  /* 0xbab607ed0d0c7423 */ /* 0x000fe2000000000c */
[----:B------:R-:W-:-:S02]  /*07e0*/  IMAD.MOV.U32 R6, RZ, RZ, 0x3c0885e4 ;  /* 0x3c0885e4ff067424 */ /* 0x000fc400078e00ff */
[----:B------:R-:W-:Y:S01]  /*07f0*/  VIADD R0, R0, 0x1 ;  /* 0x0000000100007836 */ /* 0x000fe20000000000 */
[----:B------:R-:W-:Y:S02]  /*0800*/  FSEL R15, -R15, -0.4999999701976776123, !P0 ;  /* 0xbeffffff0f0f7808 */ /* 0x000fe40004000100 */
[----:B------:R-:W-:Y:S02]  /*0810*/  FSEL R12, R12, -0.00019574658654164522886, P0 ;  /* 0xb94d41530c0c7808 */ /* 0x000fe40000000000 */
[----:B------:R-:W-:Y:S02]  /*0820*/  FSEL R6, R6, 0.041666727513074874878, !P0 ;  /* 0x3d2aaabb06067808 */ /* 0x000fe40004000000 */
[----:B------:R-:W-:Y:S02]  /*0830*/  LOP3.LUT P1, RZ, R0, 0x2, RZ, 0xc0, !PT ;  /* 0x0000000200ff7812 */ /* 0x000fe4000782c0ff */
[----:B------:R-:W-:Y:S01]  /*0840*/  FSEL R0, R4, 1, !P0 ;  /* 0x3f80000004007808 */ /* 0x000fe20004000000 */
[----:B------:R-:W-:-:S04]  /*0850*/  FFMA R6, R13, R12, R6 ;  /* 0x0000000c0d067223 */ /* 0x000fc80000000006 */
[C---:B------:R-:W-:Y:S01]  /*0860*/  FFMA R6, R13.reuse, R6, R15 ;  /* 0x000000060d067223 */ /* 0x040fe2000000000f */
[----:B------:R-:W-:-:S04]  /*0870*/  FFMA R13, R13, R0, RZ ;  /* 0x000000000d0d7223 */ /* 0x000fc800000000ff */
[----:B------:R-:W-:Y:S01]  /*0880*/  FFMA R0, R13, R6, R0 ;  /* 0x000000060d007223 */ /* 0x000fe20000000000 */
[----:B------:R-:W-:-:S03]  /*0890*/  VIADD R13, R5, UR6 ;  /* 0x00000006050d7c36 */ /* 0x000fc60008000000 */
[----:B------:R-:W-:-:S04]  /*08a0*/  @P1 FADD R0, RZ, -R0 ;  /* 0x80000000ff001221 */ /* 0x000fc80000000000 */
[----:B------:R-:W-:Y:S01]  /*08b0*/  FADD R15, -R0, -RZ ;  /* 0x800000ff000f7221 */ /* 0x000fe20000000100 */
[----:B--2---:R-:W-:-:S05]  /*08c0*/  IMAD.WIDE R8, R13, 0x4, R8 ;  /* 0x000000040d087825 */ /* 0x004fca00078e0208 */
[----:B------:R0:W-:Y:S04]  /*08d0*/  STG.E desc[UR8][R8.64], R15 ;  /* 0x0000000f08007986 */ /* 0x0001e8000c101908 */
[----:B------:R-:W2:Y:S01]  /*08e0*/  LDG.E.64 R2, desc[UR8][R2.64+0x10] ;  /* 0x0000100802027981 */ /* 0x000ea2000c1e1b00 */
[----:B------:R-:W-:-:S05]  /*08f0*/  IMAD.IADD R5, R10, 0x1, R5 ;  /* 0x000000010a057824 */ /* 0x000fca00078e0205 */
[----:B-1----:R-:W-:Y:S01]  /*0900*/  ISETP.GT.AND P0, PT, R5, UR4, PT ;  /* 0x0000000405007c0c */ /* 0x002fe2000bf04270 */
[----:B--2---:R-:W-:-:S05]  /*0910*/  IMAD.WIDE R12, R13, 0x4, R2 ;  /* 0x000000040d0c7825 */ /* 0x004fca00078e0202 */
[----:B------:R0:W-:Y:S07]  /*0920*/  STG.E desc[UR8][R12.64], R7 ;  /* 0x000000070c007986 */ /* 0x0001ee000c101908 */
[----:B------:R-:W-:Y:S05]  /*0930*/  @!P0 BRA `(.L_x_298) ;  /* 0xfffffff8003c8947 */ /* 0x000fea000383ffff */
[----:B------:R-:W-:Y:S05]  /*0940*/  EXIT ;  /* 0x000000000000794d */ /* 0x000fea0003800000 */
        .weak           $__internal_8_$__cuda_sm3x_div_rn_noftz_f32_slowpath
        .type           $__internal_8_$__cuda_sm3x_div_rn_noftz_f32_slowpath,@function
        .size           $__internal_8_$__cuda_sm3x_div_rn_noftz_f32_slowpath,(.L_x_356 - $__internal_8_$__cuda_sm3x_div_rn_noftz_f32_slowpath)
$__internal_8_$__cuda_sm3x_div_rn_noftz_f32_slowpath:
[----:B------:R-:W-:Y:S01]  /*0950*/  SHF.R.U32.HI R6, RZ, 0x17, R3 ;  /* 0x00000017ff067819 */ /* 0x000fe20000011603 */
[----:B------:R-:W-:Y:S01]  /*0960*/  BSSY.RECONVERGENT B1, `(.L_x_299) ;  /* 0x0000062000017945 */ /* 0x000fe20003800200 */
[----:B------:R-:W-:Y:S02]  /*0970*/  SHF.R.U32.HI R4, RZ, 0x17, R0 ;  /* 0x00000017ff047819 */ /* 0x000fe40000011600 */
[----:B------:R-:W-:Y:S02]  /*0980*/  LOP3.LUT R14, R6, 0xff, RZ, 0xc0, !PT ;  /* 0x000000ff060e7812 */ /* 0x000fe400078ec0ff */
[----:B------:R-:W-:-:S03]  /*0990*/  LOP3.LUT R12, R4, 0xff, RZ, 0xc0, !PT ;  /* 0x000000ff040c7812 */ /* 0x000fc600078ec0ff */
[----:B------:R-:W-:Y:S02]  /*09a0*/  VIADD R8, R14, 0xffffffff ;  /* 0xffffffff0e087836 */ /* 0x000fe40000000000 */
[----:B------:R-:W-:-:S03]  /*09b0*/  VIADD R6, R12, 0xffffffff ;  /* 0xffffffff0c067836 */ /* 0x000fc60000000000 */
        /* <DEDUP_REMOVED lines=22> */
[----:B------:R-:W-:Y:S02]  /*0b20*/  @P0 IMAD.MOV.U32 R4, RZ, RZ, RZ ;  /* 0x000000ffff040224 */ /* 0x000fe400078e00ff */
[----:B------:R-:W-:Y:S01]  /*0b30*/  @!P0 FFMA R0, R0, 1.84467440737095516160e+19, RZ ;  /* 0x5f80000000008823 */ /* 0x000fe200000000ff */
[----:B------:R-:W-:Y:S02]  /*0b40*/  @!P0 IMAD.MOV.U32 R4, RZ, RZ, -0x40 ;  /* 0xffffffc0ff048424 */ /* 0x000fe400078e00ff */
[----:B------:R-:W-:Y:S02]  /*0b50*/  @!P1 FFMA R3, R3, 1.84467440737095516160e+19, RZ ;  /* 0x5f80000003039823 */ /* 0x000fe400000000ff */
[----:B------:R-:W-:-:S07]  /*0b60*/  @!P1 VIADD R4, R4, 0x40 ;  /* 0x0000004004049836 */ /* 0x000fce0000000000 */
.L_x_300:
[----:B------:R-:W-:Y:S01]  /*0b70*/  LEA R6, R14, 0xc0800000, 0x17 ;  /* 0xc08000000e067811 */ /* 0x000fe200078eb8ff */
[----:B------:R-:W-:Y:S04]  /*0b80*/  BSSY.RECONVERGENT B2, `(.L_x_305) ;  /* 0x0000036000027945 */ /* 0x000fe80003800200 */
[----:B------:R-:W-:Y:S02]  /*0b90*/  IMAD.IADD R6, R3, 0x1, -R6 ;  /* 0x0000000103067824 */ /* 0x000fe400078e0a06 */
[----:B------:R-:W-:Y:S02]  /*0ba0*/  VIADD R3, R12, 0xffffff81 ;  /* 0xffffff810c037836 */ /* 0x000fe40000000000 */
[----:B------:R-:W0:Y:S01]  /*0bb0*/  MUFU.RCP R8, R6 ;  /* 0x0000000600087308 */ /* 0x000e220000001000 */
[----:B------:R-:W-:Y:S01]  /*0bc0*/  FADD.FTZ R9, -R6, -RZ ;  /* 0x800000ff06097221 */ /* 0x000fe20000010100 */
[----:B------:R-:W-:-:S03]  /*0bd0*/  IMAD R0, R3, -0x800000, R0 ;  /* 0xff80000003007824 */ /* 0x000fc600078e0200 */
[----:B0-----:R-:W-:-:S04]  /*0be0*/  FFMA R13, R8, R9, 1 ;  /* 0x3f800000080d7423 */ /* 0x001fc80000000009 */
[----:B------:R-:W-:-:S04]  /*0bf0*/  FFMA R15, R8, R13, R8 ;  /* 0x0000000d080f7223 */ /* 0x000fc80000000008 */
[----:B------:R-:W-:-:S04]  /*0c00*/  FFMA R8, R0, R15, RZ ;  /* 0x0000000f00087223 */ /* 0x000fc800000000ff */
[----:B------:R-:W-:-:S04]  /*0c10*/  FFMA R13, R9, R8, R0 ;  /* 0x00000008090d7223 */ /* 0x000fc80000000000 */
[----:B------:R-:W-:-:S04]  /*0c20*/  FFMA R8, R15, R13, R8 ;  /* 0x0000000d0f087223 */ /* 0x000fc80000000008 */
[----:B------:R-:W-:Y:S01]  /*0c30*/  FFMA R13, R9, R8, R0 ;  /* 0x00000008090d7223 */ /* 0x000fe20000000000 */
[----:B------:R-:W-:-:S03]  /*0c40*/  IADD3 R9, PT, PT, R3, 0x7f, -R14 ;  /* 0x0000007f03097810 */ /* 0x000fc60007ffe80e */
[----:B------:R-:W-:Y:S02]  /*0c50*/  FFMA R0, R15, R13, R8 ;  /* 0x0000000d0f007223 */ /* 0x000fe40000000008 */
[----:B------:R-:W-:-:S03]  /*0c60*/  IMAD.IADD R9, R9, 0x1, R4 ;  /* 0x0000000109097824 */ /* 0x000fc600078e0204 */
[----:B------:R-:W-:-:S04]  /*0c70*/  SHF.R.U32.HI R3, RZ, 0x17, R0 ;  /* 0x00000017ff037819 */ /* 0x000fc80000011600 */
[----:B------:R-:W-:-:S05]  /*0c80*/  LOP3.LUT R3, R3, 0xff, RZ, 0xc0, !PT ;  /* 0x000000ff03037812 */ /* 0x000fca00078ec0ff */
[----:B------:R-:W-:-:S04]  /*0c90*/  IMAD.IADD R12, R3, 0x1, R9 ;  /* 0x00000001030c7824 */ /* 0x000fc800078e0209 */
        /* <DEDUP_REMOVED lines=11> */
[C---:B------:R-:W-:Y:S02]  /*0d50*/  VIADD R9, R12.reuse, 0x20 ;  /* 0x000000200c097836 */ /* 0x040fe40000000000 */
[-CC-:B------:R-:W-:Y:S01]  /*0d60*/  FFMA.RM R4, R15, R13.reuse, R8.reuse ;  /* 0x0000000d0f047223 */ /* 0x180fe20000004008 */
[C---:B------:R-:W-:Y:S02]  /*0d70*/  ISETP.NE.AND P2, PT, R12.reuse, RZ, PT ;  /* 0x000000ff0c00720c */ /* 0x040fe40003f45270 */
[----:B------:R-:W-:Y:S01]  /*0d80*/  LOP3.LUT R6, R3, 0x7fffff, RZ, 0xc0, !PT ;  /* 0x007fffff03067812 */ /* 0x000fe200078ec0ff */
[----:B------:R-:W-:Y:S01]  /*0d90*/  FFMA.RP R3, R15, R13, R8 ;  /* 0x0000000d0f037223 */ /* 0x000fe20000008008 */
[----:B------:R-:W-:Y:S01]  /*0da0*/  IMAD.MOV R8, RZ, RZ, -R12 ;  /* 0x000000ffff087224 */ /* 0x000fe200078e0a0c */
[----:B------:R-:W-:Y:S02]  /*0db0*/  ISETP.NE.AND P1, PT, R12, RZ, PT ;  /* 0x000000ff0c00720c */ /* 0x000fe40003f25270 */
        /* <DEDUP_REMOVED lines=14> */
.L_x_307:
[----:B------:R-:W-:-:S04]  /*0ea0*/  LOP3.LUT R0, R0, 0x80000000, RZ, 0xc0, !PT ;  /* 0x8000000000007812 */ /* 0x000fc800078ec0ff */
[----:B------:R-:W-:Y:S01]  /*0eb0*/  LOP3.LUT R0, R0, 0x7f800000, RZ, 0xfc, !PT ;  /* 0x7f80000000007812 */ /* 0x000fe200078efcff */
[----:B------:R-:W-:Y:S06]  /*0ec0*/  BRA `(.L_x_308) ;  /* 0x0000000000047947 */ /* 0x000fec0003800000 */
.L_x_306:
[----:B------:R-:W-:-:S07]  /*0ed0*/  IMAD R0, R9, 0x800000, R0 ;  /* 0x0080000009007824 */ /* 0x000fce00078e0200 */
.L_x_308:
[----:B------:R-:W-:Y:S05]  /*0ee0*/  BSYNC.RECONVERGENT B2 ;  /* 0x0000000000027941 */ /* 0x000fea0003800200 */
.L_x_305:
[----:B------:R-:W-:Y:S05]  /*0ef0*/  BRA `(.L_x_309) ;  /* 0x0000000000207947 */ /* 0x000fea0003800000 */
.L_x_304:
[----:B------:R-:W-:-:S04]  /*0f00*/  LOP3.LUT R0, R3, 0x80000000, R0, 0x48, !PT ;  /* 0x8000000003007812 */ /* 0x000fc800078e4800 */
[----:B------:R-:W-:Y:S01]  /*0f10*/  LOP3.LUT R0, R0, 0x7f800000, RZ, 0xfc, !PT ;  /* 0x7f80000000007812 */ /* 0x000fe200078efcff */
[----:B------:R-:W-:Y:S06]  /*0f20*/  BRA `(.L_x_309) ;  /* 0x0000000000147947 */ /* 0x000fec0003800000 */
.L_x_303:
[----:B------:R-:W-:Y:S01]  /*0f30*/  LOP3.LUT R0, R3, 0x80000000, R0, 0x48, !PT ;  /* 0x8000000003007812 */ /* 0x000fe200078e4800 */
[----:B------:R-:W-:Y:S06]  /*0f40*/  BRA `(.L_x_309) ;  /* 0x00000000000c7947 */ /* 0x000fec0003800000 */
.L_x_302:
[----:B------:R-:W0:Y:S01]  /*0f50*/  MUFU.RSQ R0, -QNAN ;  /* 0xffc0000000007908 */ /* 0x000e220000001400 */
[----:B------:R-:W-:Y:S05]  /*0f60*/  BRA `(.L_x_309) ;  /* 0x0000000000047947 */ /* 0x000fea0003800000 */
.L_x_301:
[----:B------:R-:W-:-:S07]  /*0f70*/  FADD.FTZ R0, R0, R3 ;  /* 0x0000000300007221 */ /* 0x000fce0000010000 */
.L_x_309:
[----:B------:R-:W-:Y:S05]  /*0f80*/  BSYNC.RECONVERGENT B1 ;  /* 0x0000000000017941 */ /* 0x000fea0003800200 */
.L_x_299:
[----:B------:R-:W-:-:S04]  /*0f90*/  IMAD.MOV.U32 R3, RZ, RZ, 0x0 ;  /* 0x00000000ff037424 */ /* 0x000fc800078e00ff */
[----:B0-----:R-:W-:Y:S05]  /*0fa0*/  RET.REL.NODEC R2 `(_Z33chebyshev_gauss_nodes_and_weightsiP5NDG_t) ;  /* 0xfffffff002147950 */ /* 0x001fea0003c3ffff */
.L_x_310:
        /* <DEDUP_REMOVED lines=13> */
.L_x_356:


//--------------------- .text._Z12get_solutioniPK9Element_tPfS2_ --------------------------
	.section	.text._Z12get_solutioniPK9Element_tPfS2_,"ax",@progbits
	.align	128
        .global         _Z12get_solutioniPK9Element_tPfS2_
        .type           _Z12get_solutioniPK9Element_tPfS2_,@function
        .size           _Z12get_solutioniPK9Element_tPfS2_,(.L_x_367 - _Z12get_solutioniPK9Element_tPfS2_)
        .other          _Z12get_solutioniPK9Element_tPfS2_,@"STO_CUDA_ENTRY STV_DEFAULT"
_Z12get_solutioniPK9Element_tPfS2_:
.text._Z12get_solutioniPK9Element_tPfS2_:
[----:B------:R-:W-:Y:S01]  /*0000*/  LDC R1, c[0x0][0x37c] ;  /* 0x0000df00ff017b82 */ /* 0x000fe20000000800 */
[----:B------:R-:W0:Y:S07]  /*0010*/  S2R R0, SR_TID.X ;  /* 0x0000000000007919 */ /* 0x000e2e0000002100 */
[----:B------:R-:W0:Y:S01]  /*0020*/  S2UR UR4, SR_CTAID.X ;  /* 0x00000000000479c3 */ /* 0x000e220000002500 */
[----:B------:R-:W1:Y:S07]  /*0030*/  LDCU UR5, c[0x0][0x380] ;  /* 0x00007000ff0577ac */ /* 0x000e6e0008000800 */
[----:B------:R-:W0:Y:S02]  /*0040*/  LDC R13, c[0x0][0x360] ;  /* 0x0000d800ff0d7b82 */ /* 0x000e240000000800 */
[----:B0-----:R-:W-:-:S05]  /*0050*/  IMAD R0, R13, UR4, R0 ;  /* 0x000000040d007c24 */ /* 0x001fca000f8e0200 */
[----:B-1----:R-:W-:-:S13]  /*0060*/  ISETP.GE.AND P0, PT, R0, UR5, PT ;  /* 0x0000000500007c0c */ /* 0x002fda000bf06270 */
[----:B------:R-:W-:Y:S05]  /*0070*/  @P0 EXIT ;  /* 0x000000000000094d */ /* 0x000fea0003800000 */
[----:B------:R-:W0:Y:S01]  /*0080*/  LDCU UR4, c[0x0][0x370] ;  /* 0x00006e00ff0477ac */ /* 0x000e220008000800 */
[----:B------:R-:W1:Y:S01]  /*0090*/  LDCU.64 UR6, c[0x0][0x358] ;  /* 0x00006b00ff0677ac */ /* 0x000e620008000a00 */
[----:B0-----:R-:W-:-:S07]  /*00a0*/  IMAD R13, R13, UR4, RZ ;  /* 0x000000040d0d7c24 */ /* 0x001fce000f8e02ff */
.L_x_314:
[----:B------:R-:W0:Y:S01]  /*00b0*/  LDC.64 R2, c[0x0][0x388] ;  /* 0x0000e200ff027b82 */ /* 0x000e220000000a00 */
[----:B------:R-:W2:Y:S01]  /*00c0*/  LDCU UR4, c[0x0][0x380] ;  /* 0x00007000ff0477ac */ /* 0x000ea20008000800 */
[----:B0-----:R-:W-:-:S05]  /*00d0*/  IMAD.WIDE R2, R0, 0x28, R2 ;  /* 0x0000002800027825 */ /* 0x001fca00078e0202 */
[----:B-1----:R-:W3:Y:S01]  /*00e0*/  LDG.E R4, desc[UR6][R2.64] ;  /* 0x0000000602047981 */ /* 0x002ee2000c1e1900 */
[----:B------:R-:W-:Y:S01]  /*00f0*/  IADD3 R0, PT, PT, R13, R0, RZ ;  /* 0x000000000d007210 */ /* 0x000fe20007ffe0ff */
[----:B------:R-:W-:Y:S03]  /*0100*/  BSSY.RECONVERGENT B0, `(.L_x_311) ;  /* 0x0000015000007945 */ /* 0x000fe60003800200 */
[----:B--2---:R-:W-:Y:S02]  /*0110*/  ISETP.GE.AND P0, PT, R0, UR4, PT ;  /* 0x0000000400007c0c */ /* 0x004fe4000bf06270 */
[----:B---3--:R-:W-:-:S13]  /*0120*/  ISETP.GE.AND P1, PT, R4, RZ, PT ;  /* 0x000000ff0400720c */ /* 0x008fda0003f26270 */
[----:B------:R-:W-:Y:S05]  /*0130*/  @!P1 BRA `(.L_x_312) ;  /* 0x0000000000449947 */ /* 0x000fea0003800000 */
[----:B------:R-:W-:-:S07]  /*0140*/  HFMA2 R15, -RZ, RZ, 0, 0 ;  /* 0x00000000ff0f7431 */ /* 0x000fce00000001ff */
.L_x_313:
[----:B------:R-:W2:Y:S01]  /*0150*/  LDG.E.64 R4, desc[UR6][R2.64+0x18] ;  /* 0x0000180602047981 */ /* 0x000ea2000c1e1b00 */
[----:B------:R-:W0:Y:S08]  /*0160*/  LDC.64 R6, c[0x0][0x390] ;  /* 0x0000e400ff067b82 */ /* 0x000e300000000a00 */
[----:B------:R-:W1:Y:S01]  /*0170*/  LDC.64 R10, c[0x0][0x398] ;  /* 0x0000e600ff0a7b82 */ /* 0x000e620000000a00 */
[----:B--2---:R-:W-:-:S06]  /*0180*/  IMAD.WIDE.U32 R4, R15, 0x4, R4 ;  /* 0x000000040f047825 */ /* 0x004fcc00078e0004 */
[----:B------:R-:W2:Y:S01]  /*0190*/  LDG.E R5, desc[UR6][R4.64] ;  /* 0x0000000604057981 */ /* 0x000ea2000c1e1900 */
[----:B0-----:R-:W-:-:S05]  /*01a0*/  IMAD.WIDE.U32 R6, R15, 0x4, R6 ;  /* 0x000000040f067825 */ /* 0x001fca00078e0006 */
[----:B--2---:R0:W-:Y:S04]  /*01b0*/  STG.E desc[UR6][R6.64], R5 ;  /* 0x0000000506007986 */ /* 0x0041e8000c101906 */
[----:B------:R-:W2:Y:S02]  /*01c0*/  LDG.E.64 R8, desc[UR6][R2.64+0x20] ;  /* 0x0000200602087981 */ /* 0x000ea4000c1e1b00 */
[----:B--2---:R-:W-:-:S06]  /*01d0*/  IMAD.WIDE.U32 R8, R15, 0x4, R8 ;  /* 0x000000040f087825 */ /* 0x004fcc00078e0008 */
[----:B------:R-:W2:Y:S01]  /*01e0*/  LDG.E R9, desc[UR6][R8.64] ;  /* 0x0000000608097981 */ /* 0x000ea2000c1e1900 */
[----:B-1----:R-:W-:-:S05]  /*01f0*/  IMAD.WIDE.U32 R10, R15, 0x4, R10 ;  /* 0x000000040f0a7825 */ /* 0x002fca00078e000a */
[----:B--2---:R0:W-:Y:S04]  /*0200*/  STG.E desc[UR6][R10.64], R9 ;  /* 0x000000090a007986 */ /* 0x0041e8000c101906 */
[----:B------:R-:W2:Y:S02]  /*0210*/  LDG.E R12, desc[UR6][R2.64] ;  /* 0x00000006020c7981 */ /* 0x000ea4000c1e1900 */
[C---:B--2---:R-:W-:Y:S02]  /*0220*/  ISETP.GE.AND P1, PT, R15.reuse, R12, PT ;  /* 0x0000000c0f00720c */ /* 0x044fe40003f26270 */
[----:B------:R-:W-:-:S11]  /*0230*/  IADD3 R15, PT, PT, R15, 0x1, RZ ;  /* 0x000000010f0f7810 */ /* 0x000fd60007ffe0ff */
[----:B0-----:R-:W-:Y:S05]  /*0240*/  @!P1 BRA `(.L_x_313) ;  /* 0xfffffffc00c09947 */ /* 0x001fea000383ffff */
.L_x_312:
[----:B------:R-:W-:Y:S05]  /*0250*/  BSYNC.RECONVERGENT B0 ;  /* 0x0000000000007941 */ /* 0x000fea0003800200 */
.L_x_311:
[----:B------:R-:W-:Y:S05]  /*0260*/  @!P0 BRA `(.L_x_314) ;  /* 0xfffffffc00908947 */ /* 0x000fea000383ffff */
[----:B------:R-:W-:Y:S05]  /*0270*/  EXIT ;  /* 0x000000000000794d */ /* 0x000fea0003800000 */
.L_x_315:
        /* <DEDUP_REMOVED lines=16> */
.L_x_367:


//--------------------- .text._Z18initial_conditionsiP9Element_tPK5NDG_t --------------------------
	.section	.text._Z18initial_conditionsiP9Element_tPK5NDG_t,"ax",@progbits
	.align	128
        .global         _Z18initial_conditionsiP9Element_tPK5NDG_t
        .type           _Z18initial_conditionsiP9Element_tPK5NDG_t,@function
        .size           _Z18initial_conditionsiP9Element_tPK5NDG_t,(.L_x_368 - _Z18initial_conditionsiP9Element_tPK5NDG_t)
        .other          _Z18initial_conditionsiP9Element_tPK5NDG_t,@"STO_CUDA_ENTRY STV_DEFAULT"
_Z18initial_conditionsiP9Element_tPK5NDG_t:
.text._Z18initial_conditionsiP9Element_tPK5NDG_t:
        /* <DEDUP_REMOVED lines=8> */
[----:B------:R-:W-:Y:S01]  /*0080*/  IMAD.MOV.U32 R5, RZ, RZ, 0x3ea6d05d ;  /* 0x3ea6d05dff057424 */ /* 0x000fe200078e00ff */
[----:B------:R-:W0:Y:S01]  /*0090*/  LDCU UR4, c[0x0][0x370] ;  /* 0x00006e00ff0477ac */ /* 0x000e220008000800 */
[----:B------:R-:W-:Y:S01]  /*00a0*/  IMAD.MOV.U32 R0, RZ, RZ, 0x37cbac00 ;  /* 0x37cbac00ff007424 */ /* 0x000fe200078e00ff */
[----:B------:R-:W1:Y:S03]  /*00b0*/  LDCU.64 UR6, c[0x0][0x358] ;  /* 0x00006b00ff0677ac */ /* 0x000e660008000a00 */
[----:B------:R-:W-:-:S04]  /*00c0*/  FFMA R0, R5, R0, -0.0013887860113754868507 ;  /* 0xbab607ed05007423 */ /* 0x000fc80000000000 */
[----:B------:R-:W-:-:S04]  /*00d0*/  FFMA R0, R0, R5, 0.041666727513074874878 ;  /* 0x3d2aaabb00007423 */ /* 0x000fc80000000005 */
[----:B------:R-:W-:-:S04]  /*00e0*/  FFMA R0, R0, R5, -0.4999999701976776123 ;  /* 0xbeffffff00007423 */ /* 0x000fc80000000005 */
[----:B------:R-:W-:Y:S01]  /*00f0*/  FFMA R0, R0, R5, 1 ;  /* 0x3f80000000007423 */ /* 0x000fe20000000005 */
[----:B0-----:R-:W-:-:S03]  /*0100*/  IMAD R3, R3, UR4, RZ ;  /* 0x0000000403037c24 */ /* 0x001fc6000f8e02ff */
[----:B-1----:R-:W-:-:S07]  /*0110*/  FADD R4, RZ, -R0 ;  /* 0x80000000ff047221 */ /* 0x002fce0000000000 */
.L_x_324:
[----:B------:R-:W0:Y:S01]  /*0120*/  LDC.64 R14, c[0x0][0x388] ;  /* 0x0000e200ff0e7b82 */ /* 0x000e220000000a00 */
[----:B------:R-:W1:Y:S01]  /*0130*/  LDCU UR4, c[0x0][0x380] ;  /* 0x00007000ff0477ac */ /* 0x000e620008000800 */
[----:B0-----:R-:W-:-:S05]  /*0140*/  IMAD.WIDE R14, R2, 0x28, R14 ;  /* 0x00000028020e7825 */ /* 0x001fca00078e020e */
[----:B------:R-:W2:Y:S01]  /*0150*/  LDG.E R5, desc[UR6][R14.64] ;  /* 0x000000060e057981 */ /* 0x000ea2000c1e1900 */
[----:B------:R-:W-:Y:S01]  /*0160*/  FADD R6, -R0, -RZ ;  /* 0x800000ff00067221 */ /* 0x000fe20000000100 */
[----:B------:R-:W-:Y:S02]  /*0170*/  IMAD.IADD R2, R3, 0x1, R2 ;  /* 0x0000000103027824 */ /* 0x000fe400078e0202 */
[----:B------:R-:W-:Y:S01]  /*0180*/  FADD R7, -R4, -RZ ;  /* 0x800000ff04077221 */ /* 0x000fe20000000100 */
[----:B------:R-:W-:Y:S01]  /*0190*/  BSSY.RECONVERGENT B0, `(.L_x_316) ;  /* 0x0000093000007945 */ /* 0x000fe20003800200 */
[----:B------:R-:W-:Y:S01]  /*01a0*/  STG.E desc[UR6][R14.64+0x10], R6 ;  /* 0x000010060e007986 */ /* 0x000fe2000c101906 */
[----:B-1----:R-:W-:-:S03]  /*01b0*/  ISETP.GE.AND P1, PT, R2, UR4, PT ;  /* 0x0000000402007c0c */ /* 0x002fc6000bf26270 */
[----:B------:R-:W-:Y:S04]  /*01c0*/  STG.E.64 desc[UR6][R14.64+0x8], R6 ;  /* 0x000008060e007986 */ /* 0x000fe8000c101b06 */
[----:B------:R0:W-:Y:S02]  /*01d0*/  STG.E desc[UR6][R14.64+0x4], R7 ;  /* 0x000004070e007986 */ /* 0x0001e4000c101906 */
[----:B0-----:R-:W-:Y:S02]  /*01e0*/  P2R R7, PR, RZ, 0x2 ;  /* 0x00000002ff077803 */ /* 0x001fe40000000000 */
[C---:B--2---:R-:W-:Y:S01]  /*01f0*/  ISETP.GE.AND P0, PT, R5.reuse, RZ, PT ;  /* 0x000000ff0500720c */ /* 0x044fe20003f06270 */
[----:B------:R-:W-:-:S12]  /*0200*/  IMAD R5, R5, R5, R5 ;  /* 0x0000000505057224 */ /* 0x000fd800078e0205 */
[----:B------:R-:W-:Y:S05]  /*0210*/  @!P0 BRA `(.L_x_317) ;  /* 0x0000000800288947 */ /* 0x000fea0003800000 */
[----:B------:R-:W-:Y:S01]  /*0220*/  LEA.HI R6, R5, R5, RZ, 0x1 ;  /* 0x0000000505067211 */ /* 0x000fe200078f08ff */
[----:B------:R-:W-:-:S03]  /*0230*/  IMAD.MOV.U32 R5, RZ, RZ, RZ ;  /* 0x000000ffff057224 */ /* 0x000fc600078e00ff */
[----:B------:R-:W-:-:S07]  /*0240*/  SHF.R.S32.HI R6, RZ, 0x1, R6 ;  /* 0x00000001ff067819 */ /* 0x000fce0000011406 */
.L_x_323:
[----:B------:R-:W0:Y:S02]  /*0250*/  LDC.64 R16, c[0x0][0x390] ;  /* 0x0000e400ff107b82 */ /* 0x000e240000000a00 */
[----:B0-----:R-:W2:Y:S01]  /*0260*/  LDG.E.64 R16, desc[UR6][R16.64+0x8] ;  /* 0x0000080610107981 */ /* 0x001ea2000c1e1b00 */
[----:B------:R-:W-:-:S05]  /*0270*/  IADD3 R19, PT, PT, R6, R5, RZ ;  /* 0x0000000506137210 */ /* 0x000fca0007ffe0ff */
[----:B--2---:R-:W-:-:S05]  /*0280*/  IMAD.WIDE.U32 R18, R19, 0x4, R16 ;  /* 0x0000000413127825 */ /* 0x004fca00078e0010 */
[----:B------:R-:W2:Y:S01]  /*0290*/  LDG.E R20, desc[UR6][R18.64] ;  /* 0x0000000612147981 */ /* 0x000ea2000c1e1900 */
[----:B------:R-:W-:Y:S01]  /*02a0*/  BSSY.RECONVERGENT B1, `(.L_x_318) ;  /* 0x0000068000017945 */ /* 0x000fe20003800200 */
[C---:B--2---:R-:W-:Y:S01]  /*02b0*/  FMUL R21, R20.reuse, 0.63661974668502807617 ;  /* 0x3f22f98314157820 */ /* 0x044fe20000400000 */
[----:B------:R-:W-:-:S05]  /*02c0*/  FSETP.GE.AND P0, PT, |R20|, 105615, PT ;  /* 0x47ce47801400780b */ /* 0x000fca0003f06200 */
        /* <DEDUP_REMOVED lines=10> */
[----:B------:R-:W-:Y:S02]  /*0370*/  IMAD.SHL.U32 R16, R20, 0x100, RZ ;  /* 0x0000010014107824 */ /* 0x000fe400078e00ff */
[----:B------:R-:W-:Y:S02]  /*0380*/  HFMA2 R22, -RZ, RZ, 0, 0 ;  /* 0x00000000ff167431 */ /* 0x000fe400000001ff */
[----:B------:R-:W-:Y:S01]  /*0390*/  IMAD.MOV.U32 R21, RZ, RZ, RZ ;  /* 0x000000ffff157224 */ /* 0x000fe200078e00ff */
[----:B------:R-:W0:Y:S01]  /*03a0*/  LDCU.64 UR8, c[0x4][URZ] ;  /* 0x01000000ff0877ac */ /* 0x000e220008000a00 */
[----:B------:R-:W-:Y:S01]  /*03b0*/  LOP3.LUT R23, R16, 0x80000000, RZ, 0xfc, !PT ;  /* 0x8000000010177812 */ /* 0x000fe200078efcff */
[----:B------:R-:W-:Y:S01]  /*03c0*/  UMOV UR5, URZ ;  /* 0x000000ff00057c82 */ /* 0x000fe20008000000 */
[----:B------:R-:W-:-:S05]  /*03d0*/  UMOV UR4, URZ ;  /* 0x000000ff00047c82 */ /* 0x000fca0008000000 */
.L_x_320:
[----:B0-----:R-:W-:Y:S02]  /*03e0*/  IMAD.U32 R16, RZ, RZ, UR8 ;  /* 0x00000008ff107e24 */ /* 0x001fe4000f8e00ff */
[----:B------:R-:W-:-:S05]  /*03f0*/  IMAD.U32 R17, RZ, RZ, UR9 ;  /* 0x00000009ff117e24 */ /* 0x000fca000f8e00ff */
[----:B------:R-:W2:Y:S01]  /*0400*/  LDG.E.CONSTANT R16, desc[UR6][R16.64] ;  /* 0x0000000610107981 */ /* 0x000ea2000c1e9900 */
[----:B------:R-:W-:Y:S01]  /*0410*/  UIADD3 UR4, UPT, UPT, UR4, 0x1, URZ ;  /* 0x0000000104047890 */ /* 0x000fe2000fffe0ff */
[C---:B------:R-:W-:Y:S01]  /*0420*/  ISETP.EQ.AND P0, PT, R22.reuse, RZ, PT ;  /* 0x000000ff1600720c */ /* 0x040fe20003f02270 */
[----:B------:R-:W-:Y:S01]  /*0430*/  UIADD3 UR8, UP1, UPT, UR8, 0x4, URZ ;  /* 0x0000000408087890 */ /* 0x000fe2000ff3e0ff */
[C---:B------:R-:W-:Y:S01]  /*0440*/  ISETP.EQ.AND P1, PT, R22.reuse, 0x4, PT ;  /* 0x000000041600780c */ /* 0x040fe20003f22270 */
[----:B------:R-:W-:Y:S01]  /*0450*/  UISETP.NE.AND UP0, UPT, UR4, 0x6, UPT ;  /* 0x000000060400788c */ /* 0x000fe2000bf05270 */
[C---:B------:R-:W-:Y:S01]  /*0460*/  ISETP.EQ.AND P3, PT, R22.reuse, 0xc, PT ;  /* 0x0000000c1600780c */ /* 0x040fe20003f62270 */
[----:B------:R-:W-:Y:S01]  /*0470*/  UIADD3.X UR9, UPT, UPT, URZ, UR9, URZ, UP1, !UPT ;  /* 0x00000009ff097290 */ /* 0x000fe20008ffe4ff */
[C---:B------:R-:W-:Y:S02]  /*0480*/  ISETP.EQ.AND P4, PT, R22.reuse, 0x10, PT ;  /* 0x000000101600780c */ /* 0x040fe40003f82270 */
[----:B------:R-:W-:Y:S01]  /*0490*/  ISETP.EQ.AND P5, PT, R22, 0x14, PT ;  /* 0x000000141600780c */ /* 0x000fe20003fa2270 */
[----:B--2---:R-:W-:-:S03]  /*04a0*/  IMAD.WIDE.U32 R18, R16, R23, RZ ;  /* 0x0000001710127225 */ /* 0x004fc600078e00ff */
[----:B------:R-:W-:-:S04]  /*04b0*/  IADD3 R18, P2, PT, R18, R21, RZ ;  /* 0x0000001512127210 */ /* 0x000fc80007f5e0ff */
[----:B------:R-:W-:Y:S01]  /*04c0*/  IADD3.X R21, PT, PT, R19, UR5, RZ, P2, !PT ;  /* 0x0000000513157c10 */ /* 0x000fe200097fe4ff */
[--C-:B------:R-:W-:Y:S01]  /*04d0*/  @P0 IMAD.MOV.U32 R8, RZ, RZ, R18.reuse ;  /* 0x000000ffff080224 */ /* 0x100fe200078e0012 */
[C---:B------:R-:W-:Y:S01]  /*04e0*/  ISETP.EQ.AND P2, PT, R22.reuse, 0x8, PT ;  /* 0x000000081600780c */ /* 0x040fe20003f42270 */
[--C-:B------:R-:W-:Y:S01]  /*04f0*/  @P3 IMAD.MOV.U32 R11, RZ, RZ, R18.reuse ;  /* 0x000000ffff0b3224 */ /* 0x100fe200078e0012 */
[-C--:B------:R-:W-:Y:S01]  /*0500*/  @P1 MOV R9, R18.reuse ;  /* 0x0000001200091202 */ /* 0x080fe20000000f00 */
[----:B------:R-:W-:Y:S01]  /*0510*/  @P4 IMAD.MOV.U32 R12, RZ, RZ, R18 ;  /* 0x000000ffff0c4224 */ /* 0x000fe200078e0012 */
[----:B------:R-:W-:Y:S01]  /*0520*/  @P5 MOV R13, R18 ;  /* 0x00000012000d5202 */ /* 0x000fe20000000f00 */
[----:B------:R-:W-:-:S08]  /*0530*/  VIADD R22, R22, 0x4 ;  /* 0x0000000416167836 */ /* 0x000fd00000000000 */
[----:B------:R-:W-:Y:S01]  /*0540*/  @P2 IMAD.MOV.U32 R10, RZ, RZ, R18 ;  /* 0x000000ffff0a2224 */ /* 0x000fe200078e0012 */
[----:B------:R-:W-:Y:S06]  /*0550*/  BRA.U UP0, `(.L_x_320) ;  /* 0xfffffffd00a07547 */ /* 0x000fec000b83ffff */
[----:B------:R-:W-:Y:S01]  /*0560*/  SHF.R.U32.HI R16, RZ, 0x17, R20 ;  /* 0x00000017ff107819 */ /* 0x000fe20000011614 */
[----:B------:R-:W-:Y:S03]  /*0570*/  BSSY.RECONVERGENT B2, `(.L_x_321) ;  /* 0x0000028000027945 */ /* 0x000fe60003800200 */
[C---:B------:R-:W-:Y:S02]  /*0580*/  LOP3.LUT R17, R16.reuse, 0xe0, RZ, 0xc0, !PT ;  /* 0x000000e010117812 */ /* 0x040fe400078ec0ff */
[----:B------:R-:W-:-:S03]  /*0590*/  LOP3.LUT P6, RZ, R16, 0x1f, RZ, 0xc0, !PT ;  /* 0x0000001f10ff7812 */ /* 0x000fc600078cc0ff */
[----:B------:R-:W-:-:S05]  /*05a0*/  VIADD R17, R17, 0xffffff80 ;  /* 0xffffff8011117836 */ /* 0x000fca0000000000 */
[----:B------:R-:W-:-:S05]  /*05b0*/  SHF.R.U32.HI R17, RZ, 0x5, R17 ;  /* 0x00000005ff117819 */ /* 0x000fca0000011611 */
[----:B------:R-:W-:-:S05]  /*05c0*/  IMAD.U32 R19, R17, -0x4, RZ ;  /* 0xfffffffc11137824 */ /* 0x000fca00078e00ff */
[C---:B------:R-:W-:Y:S02]  /*05d0*/  ISETP.EQ.AND P3, PT, R19.reuse, -0x18, PT ;  /* 0xffffffe81300780c */ /* 0x040fe40003f62270 */
[C---:B------:R-:W-:Y:S02]  /*05e0*/  ISETP.EQ.AND P4, PT, R19.reuse, -0x14, PT ;  /* 0xffffffec1300780c */ /* 0x040fe40003f82270 */
[C---:B------:R-:W-:Y:S02]  /*05f0*/  ISETP.EQ.AND P0, PT, R19.reuse, -0x10, PT ;  /* 0xfffffff01300780c */ /* 0x040fe40003f02270 */
[C---:B------:R-:W-:Y:S02]  /*0600*/  ISETP.EQ.AND P1, PT, R19.reuse, -0xc, PT ;  /* 0xfffffff41300780c */ /* 0x040fe40003f22270 */
[C---:B------:R-:W-:Y:S02]  /*0610*/  ISETP.EQ.AND P2, PT, R19.reuse, -0x8, PT ;  /* 0xfffffff81300780c */ /* 0x040fe40003f42270 */
[----:B------:R-:W-:-:S03]  /*0620*/  ISETP.EQ.AND P5, PT, R19, 0x4, PT ;  /* 0x000000041300780c */ /* 0x000fc60003fa2270 */
[----:B------:R-:W-:Y:S02]  /*0630*/  @P3 MOV R22, R8 ;  /* 0x0000000800163202 */ /* 0x000fe40000000f00 */
[----:B------:R-:W-:Y:S01]  /*0640*/  @P4 IMAD.MOV.U32 R17, RZ, RZ, R8 ;  /* 0x000000ffff114224 */ /* 0x000fe200078e0008 */
[C---:B------:R-:W-:Y:S01]  /*0650*/  ISETP.EQ.AND P3, PT, R19.reuse, -0x4, PT ;  /* 0xfffffffc1300780c */ /* 0x040fe20003f62270 */
[--C-:B------:R-:W-:Y:S01]  /*0660*/  @P4 IMAD.MOV.U32 R22, RZ, RZ, R9.reuse ;  /* 0x000000ffff164224 */ /* 0x100fe200078e0009 */
[----:B------:R-:W-:Y:S01]  /*0670*/  ISETP.EQ.AND P4, PT, R19, RZ, PT ;  /* 0x000000ff1300720c */ /* 0x000fe20003f82270 */
[----:B------:R-:W-:Y:S01]  /*0680*/  @P0 IMAD.MOV.U32 R17, RZ, RZ, R9 ;  /* 0x000000ffff110224 */ /* 0x000fe200078e0009 */
[----:B------:R-:W-:Y:S01]  /*0690*/  @P0 MOV R22, R10 ;  /* 0x0000000a00160202 */ /* 0x000fe20000000f00 */
[----:B------:R-:W-:Y:S02]  /*06a0*/  @P1 IMAD.MOV.U32 R17, RZ, RZ, R10 ;  /* 0x000000ffff111224 */ /* 0x000fe400078e000a */
[--C-:B------:R-:W-:Y:S01]  /*06b0*/  @P1 IMAD.MOV.U32 R22, RZ, RZ, R11.reuse ;  /* 0x000000ffff161224 */ /* 0x100fe200078e000b */
[----:B------:R-:W-:Y:S01]  /*06c0*/  @P2 MOV R22, R12 ;  /* 0x0000000c00162202 */ /* 0x000fe20000000f00 */
[----:B------:R-:W-:-:S04]  /*06d0*/  @P2 IMAD.MOV.U32 R17, RZ, RZ, R11 ;  /* 0x000000ffff112224 */ /* 0x000fc800078e000b */
[----:B------:R-:W-:Y:S02]  /*06e0*/  @P3 IMAD.MOV.U32 R17, RZ, RZ, R12 ;  /* 0x000000ffff113224 */ /* 0x000fe400078e000c */
[--C-:B------:R-:W-:Y:S01]  /*06f0*/  @P3 IMAD.MOV.U32 R22, RZ, RZ, R13.reuse ;  /* 0x000000ffff163224 */ /* 0x100fe200078e000d */
[----:B------:R-:W-:Y:S01]  /*0700*/  @P4 MOV R22, R21 ;  /* 0x0000001500164202 */ /* 0x000fe20000000f00 */
[----:B------:R-:W-:Y:S02]  /*0710*/  @P4 IMAD.MOV.U32 R17, RZ, RZ, R13 ;  /* 0x000000ffff114224 */ /* 0x000fe400078e000d */
[----:B------:R-:W-:Y:S01]  /*0720*/  @P5 IMAD.MOV.U32 R17, RZ, RZ, R21 ;  /* 0x000000ffff115224 */ /* 0x000fe200078e0015 */
[----:B------:R-:W-:Y:S06]  /*0730*/  @!P6 BRA `(.L_x_322) ;  /* 0x00000000002ce947 */ /* 0x000fec0003800000 */
[----:B------:R-:W-:Y:S01]  /*0740*/  @P0 IMAD.MOV.U32 R18, RZ, RZ, R8 ;  /* 0x000000ffff120224 */ /* 0x000fe200078e0008 */
[----:B------:R-:W-:Y:S01]  /*0750*/  ISETP.EQ.AND P0, PT, R19, 0x8, PT ;  /* 0x000000081300780c */ /* 0x000fe20003f02270 */
[----:B------:R-:W-:Y:S01]  /*0760*/  @P1 IMAD.MOV.U32 R18, RZ, RZ, R9 ;  /* 0x000000ffff121224 */ /* 0x000fe200078e0009 */
[----:B------:R-:W-:Y:S01]  /*0770*/  @P2 MOV R18, R10 ;  /* 0x0000000a00122202 */ /* 0x000fe20000000f00 */
[----:B------:R-:W-:Y:S01]  /*0780*/  @P3 IMAD.MOV.U32 R18, RZ, RZ, R11 ;  /* 0x000000ffff123224 */ /* 0x000fe200078e000b */
[----:B------:R-:W-:Y:S01]  /*0790*/  LOP3.LUT R16, R16, 0x1f, RZ, 0xc0, !PT ;  /* 0x0000001f10107812 */ /* 0x000fe200078ec0ff */
[----:B------:R-:W-:Y:S02]  /*07a0*/  @P4 IMAD.MOV.U32 R18, RZ, RZ, R12 ;  /* 0x000000ffff124224 */ /* 0x000fe400078e000c */
[----:B------:R-:W-:Y:S01]  /*07b0*/  @P5 IMAD.MOV.U32 R18, RZ, RZ, R13 ;  /* 0x000000ffff125224 */ /* 0x000fe200078e000d */
[----:B------:R-:W-:-:S05]  /*07c0*/  SHF.L.W.U32.HI R22, R17, R16, R22 ;  /* 0x0000001011167219 */ /* 0x000fca0000010e16 */
[----:B------:R-:W-:-:S04]  /*07d0*/  @P0 MOV R18, R21 ;  /* 0x0000001500120202 */ /* 0x000fc80000000f00 */
[----:B------:R-:W-:-:S07]  /*07e0*/  SHF.L.W.U32.HI R17, R18, R16, R17 ;  /* 0x0000001012117219 */ /* 0x000fce0000010e11 */
.L_x_322:
[----:B------:R-:W-:Y:S05]  /*07f0*/  BSYNC.RECONVERGENT B2 ;  /* 0x0000000000027941 */ /* 0x000fea0003800200 */
.L_x_321:
[C-C-:B------:R-:W-:Y:S01]  /*0800*/  SHF.L.W.U32.HI R21, R17.reuse, 0x2, R22.reuse ;  /* 0x0000000211157819 */ /* 0x140fe20000010e16 */
[----:B------:R-:W-:Y:S01]  /*0810*/  IMAD.SHL.U32 R17, R17, 0x4, RZ ;  /* 0x0000000411117824 */ /* 0x000fe200078e00ff */
[----:B------:R-:W-:Y:S01]  /*0820*/  UMOV UR4, 0x54442d19 ;  /* 0x54442d1900047882 */ /* 0x000fe20000000000 */
[----:B------:R-:W-:Y:S01]  /*0830*/  UMOV UR5, 0x3bf921fb ;  /* 0x3bf921fb00057882 */ /* 0x000fe20000000000 */
[----:B------:R-:W-:Y:S02]  /*0840*/  SHF.R.S32.HI R18, RZ, 0x1f, R21 ;  /* 0x0000001fff127819 */ /* 0x000fe40000011415 */
[----:B------:R-:W-:Y:S02]  /*0850*/  SHF.R.U32.HI R22, RZ, 0x1e, R22 ;  /* 0x0000001eff167819 */ /* 0x000fe40000011616 */
[C---:B------:R-:W-:Y:S02]  /*0860*/  LOP3.LUT R16, R18.reuse, R17, RZ, 0x3c, !PT ;  /* 0x0000001112107212 */ /* 0x040fe400078e3cff */
[----:B------:R-:W-:-:S02]  /*0870*/  LOP3.LUT R17, R18, R21, RZ, 0x3c, !PT ;  /* 0x0000001512117212 */ /* 0x000fc400078e3cff */
[----:B------:R-:W-:Y:S02]  /*0880*/  ISETP.GE.AND P0, PT, R20, RZ, PT ;  /* 0x000000ff1400720c */ /* 0x000fe40003f06270 */
[C---:B------:R-:W-:Y:S02]  /*0890*/  LOP3.LUT R20, R21.reuse, R20, RZ, 0x3c, !PT ;  /* 0x0000001415147212 */ /* 0x040fe400078e3cff */
[----:B------:R-:W0:Y:S01]  /*08a0*/  I2F.F64.S64 R16, R16 ;  /* 0x0000001000107312 */ /* 0x000e220000301c00 */
[----:B------:R-:W-:Y:S02]  /*08b0*/  LEA.HI R21, R21, R22, RZ, 0x1 ;  /* 0x0000001615157211 */ /* 0x000fe400078f08ff */
[----:B------:R-:W-:-:S03]  /*08c0*/  ISETP.GE.AND P1, PT, R20, RZ, PT ;  /* 0x000000ff1400720c */ /* 0x000fc60003f26270 */
[----:B------:R-:W-:-:S05]  /*08d0*/  IMAD.MOV R20, RZ, RZ, -R21 ;  /* 0x000000ffff147224 */ /* 0x000fca00078e0a15 */
[----:B------:R-:W-:Y:S01]  /*08e0*/  @!P0 MOV R21, R20 ;  /* 0x0000001400158202 */ /* 0x000fe20000000f00 */
[----:B0-----:R-:W-:-:S10]  /*08f0*/  DMUL R18, R16, UR4 ;  /* 0x0000000410127c28 */ /* 0x001fd40008000000 */
[----:B------:R-:W0:Y:S02]  /*0900*/  F2F.F32.F64 R18, R18 ;  /* 0x0000001200127310 */ /* 0x000e240000301000 */
[----:B0-----:R-:W-:-:S07]  /*0910*/  FSEL R22, -R18, R18, !P1 ;  /* 0x0000001212167208 */ /* 0x001fce0004800100 */
.L_x_319:
[----:B------:R-:W-:Y:S05]  /*0920*/  BSYNC.RECONVERGENT B1 ;  /* 0x0000000000017941 */ /* 0x000fea0003800200 */
.L_x_318:
[----:B------:R-:W2:Y:S01]  /*0930*/  LDG.E.64 R16, desc[UR6][R14.64+0x18] ;  /* 0x000018060e107981 */ /* 0x000ea2000c1e1b00 */
[----:B------:R-:W-:Y:S01]  /*0940*/  LOP3.LUT R18, R21, 0x1, RZ, 0xc0, !PT ;  /* 0x0000000115127812 */ /* 0x000fe200078ec0ff */
[----:B------:R-:W-:Y:S02]  /*0950*/  IMAD.MOV.U32 R20, RZ, RZ, 0x37cbac00 ;  /* 0x37cbac00ff147424 */ /* 0x000fe400078e00ff */
[----:B------:R-:W-:Y:S01]  /*0960*/  FMUL R19, R22, R22 ;  /* 0x0000001616137220 */ /* 0x000fe20000400000 */
[----:B------:R-:W-:Y:S02]  /*0970*/  MOV R23, 0x3effffff ;  /* 0x3effffff00177802 */ /* 0x000fe40000000f00 */
[----:B------:R-:W-:Y:S01]  /*0980*/  ISETP.NE.U32.AND P0, PT, R18, 0x1, PT ;  /* 0x000000011200780c */ /* 0x000fe20003f05070 */
[----:B------:R-:W-:Y:S01]  /*0990*/  FFMA R20, R19, R20, -0.0013887860113754868507 ;  /* 0xbab607ed13147423 */ /* 0x000fe20000000014 */
[----:B------:R-:W-:Y:S01]  /*09a0*/  IMAD.MOV.U32 R18, RZ, RZ, 0x3d2aaabb ;  /* 0x3d2aaabbff127424 */ /* 0x000fe200078e00ff */
[----:B------:R-:W-:-:S02]  /*09b0*/  LOP3.LUT P1, RZ, R21, 0x2, RZ, 0xc0, !PT ;  /* 0x0000000215ff7812 */ /* 0x000fc4000782c0ff */
[----:B------:R-:W-:Y:S02]  /*09c0*/  FSEL R21, -R23, -0.16666662693023681641, !P0 ;  /* 0xbe2aaaa817157808 */ /* 0x000fe40004000100 */
[----:B------:R-:W-:Y:S02]  /*09d0*/  FSEL R20, R20, -0.00019574658654164522886, !P0 ;  /* 0xb94d415314147808 */ /* 0x000fe40004000000 */
[----:B------:R-:W-:-:S05]  /*09e0*/  FSEL R18, R18, 0.0083327032625675201416, !P0 ;  /* 0x3c0885e412127808 */ /* 0x000fca0004000000 */
[----:B------:R-:W-:Y:S01]  /*09f0*/  FFMA R20, R19, R20, R18 ;  /* 0x0000001413147223 */ /* 0x000fe20000000012 */
[----:B------:R-:W-:-:S03]  /*0a00*/  FSEL R18, R22, 1, P0 ;  /* 0x3f80000016127808 */ /* 0x000fc60000000000 */
[C---:B------:R-:W-:Y:S02]  /*0a10*/  FFMA R20, R19.reuse, R20, R21 ;  /* 0x0000001413147223 */ /* 0x040fe40000000015 */
[----:B------:R-:W-:-:S04]  /*0a20*/  FFMA R19, R19, R18, RZ ;  /* 0x0000001213137223 */ /* 0x000fc800000000ff */
[----:B------:R-:W-:-:S04]  /*0a30*/  FFMA R18, R19, R20, R18 ;  /* 0x0000001413127223 */ /* 0x000fc80000000012 */
[----:B------:R-:W-:-:S04]  /*0a40*/  @P1 FADD R18, RZ, -R18 ;  /* 0x80000012ff121221 */ /* 0x000fc80000000000 */
[----:B------:R-:W-:Y:S01]  /*0a50*/  FADD R19, -R18, -RZ ;  /* 0x800000ff12137221 */ /* 0x000fe20000000100 */
[----:B--2---:R-:W-:-:S05]  /*0a60*/  IMAD.WIDE.U32 R16, R5, 0x4, R16 ;  /* 0x0000000405107825 */ /* 0x004fca00078e0010 */
[----:B------:R0:W-:Y:S04]  /*0a70*/  STG.E desc[UR6][R16.64], R19 ;  /* 0x0000001310007986 */ /* 0x0001e8000c101906 */
[----:B------:R-:W2:Y:S02]  /*0a80*/  LDG.E R18, desc[UR6][R14.64] ;  /* 0x000000060e127981 */ /* 0x000ea4000c1e1900 */
[C---:B--2---:R-:W-:Y:S01]  /*0a90*/  ISETP.GE.AND P0, PT, R5.reuse, R18, PT ;  /* 0x000000120500720c */ /* 0x044fe20003f06270 */
[----:B------:R-:W-:-:S12]  /*0aa0*/  VIADD R5, R5, 0x1 ;  /* 0x0000000105057836 */ /* 0x000fd80000000000 */
[----:B0-----:R-:W-:Y:S05]  /*0ab0*/  @!P0 BRA `(.L_x_323) ;  /* 0xfffffff400e48947 */ /* 0x001fea000383ffff */
.L_x_317:
[----:B------:R-:W-:Y:S05]  /*0ac0*/  BSYNC.RECONVERGENT B0 ;  /* 0x0000000000007941 */ /* 0x000fea0003800200 */
.L_x_316:
[----:B------:R-:W-:-:S13]  /*0ad0*/  ISETP.NE.AND P0, PT, R7, RZ, PT ;  /* 0x000000ff0700720c */ /* 0x000fda0003f05270 */
[----:B------:R-:W-:Y:S05]  /*0ae0*/  @!P0 BRA `(.L_x_324) ;  /* 0xfffffff4008c8947 */ /* 0x000fea000383ffff */
[----:B------:R-:W-:Y:S05]  /*0af0*/  EXIT ;  /* 0x000000000000794d */ /* 0x000fea0003800000 */
.L_x_325:
        /* <DEDUP_REMOVED lines=16> */
.L_x_368:


//--------------------- .text._Z14build_elementsiiP9Element_t --------------------------
	.section	.text._Z14build_elementsiiP9Element_t,"ax",@progbits
	.align	128
        .global         _Z14build_elementsiiP9Element_t
        .type           _Z14build_elementsiiP9Element_t,@function
        .size           _Z14build_elementsiiP9Element_t,(.L_x_369 - _Z14build_elementsiiP9Element_t)
        .other          _Z14build_elementsiiP9Element_t,@"STO_CUDA_ENTRY STV_DEFAULT"
_Z14build_elementsiiP9Element_t:
.text._Z14build_elementsiiP9Element_t:
[----:B------:R-:W0:Y:S01]  /*0000*/  LDC R1, c[0x0][0x37c] ;  /* 0x0000df00ff017b82 */ /* 0x000e220000000800 */
[----:B------:R-:W1:Y:S07]  /*0010*/  S2R R18, SR_TID.X ;  /* 0x0000000000127919 */ /* 0x000e6e0000002100 */
[----:B------:R-:W1:Y:S01]  /*0020*/  S2UR UR4, SR_CTAID.X ;  /* 0x00000000000479c3 */ /* 0x000e620000002500 */
[----:B------:R-:W2:Y:S07]  /*0030*/  LDCU UR5, c[0x0][0x380] ;  /* 0x00007000ff0577ac */ /* 0x000eae0008000800 */
[----:B------:R-:W1:Y:S02]  /*0040*/  LDC R19, c[0x0][0x360] ;  /* 0x0000d800ff137b82 */ /* 0x000e640000000800 */
[----:B-1----:R-:W-:-:S05]  /*0050*/  IMAD R18, R19, UR4, R18 ;  /* 0x0000000413127c24 */ /* 0x002fca000f8e0212 */
[----:B--2---:R-:W-:-:S13]  /*0060*/  ISETP.GE.AND P0, PT, R18, UR5, PT ;  /* 0x0000000512007c0c */ /* 0x004fda000bf06270 */
[----:B0-----:R-:W-:Y:S05]  /*0070*/  @P0 EXIT ;  /* 0x000000000000094d */ /* 0x001fea0003800000 */
[----:B------:R-:W0:Y:S01]  /*0080*/  LDCU UR5, c[0x0][0x370] ;  /* 0x00006e00ff0577ac */ /* 0x000e220008000800 */
[----:B------:R-:W1:Y:S01]  /*0090*/  LDCU UR4, c[0x0][0x384] ;  /* 0x00007080ff0477ac */ /* 0x000e620008000800 */
[----:B------:R-:W-:Y:S01]  /*00a0*/  UMOV UR38, 0x4 ;  /* 0x0000000400267882 */ /* 0x000fe20000000000 */
[----:B------:R-:W-:Y:S01]  /*00b0*/  UMOV UR39, 0x0 ;  /* 0x0000000000277882 */ /* 0x000fe20000000000 */
[----:B------:R-:W2:Y:S01]  /*00c0*/  LDCU.64 UR36, c[0x0][0x358] ;  /* 0x00006b00ff2477ac */ /* 0x000ea20008000a00 */
[----:B------:R-:W3:Y:S01]  /*00d0*/  LDCU UR40, c[0x0][0x380] ;  /* 0x00007000ff2877ac */ /* 0x000ee20008000800 */
[----:B0-----:R-:W-:Y:S01]  /*00e0*/  IMAD R19, R19, UR5, RZ ;  /* 0x0000000513137c24 */ /* 0x001fe2000f8e02ff */
[----:B-1----:R-:W-:-:S12]  /*00f0*/  UIMAD.WIDE UR38, UR4, 0x4, UR38 ;  /* 0x00000004042678a5 */ /* 0x002fd8000f8e0226 */
.L_x_330:
[----:B------:R-:W-:Y:S01]  /*0100*/  MOV R2, 0x8 ;  /* 0x0000000800027802 */ /* 0x000fe20000000f00 */
[----:B------:R-:W-:Y:S01]  /*0110*/  IMAD.U32 R9, RZ, RZ, UR39 ;  /* 0x00000027ff097e24 */ /* 0x000fe2000f8e00ff */
[----:B------:R-:W-:Y:S01]  /*0120*/  MOV R8, UR38 ;  /* 0x0000002600087c02 */ /* 0x000fe20008000f00 */
[----:B------:R-:W-:Y:S01]  /*0130*/  IMAD.U32 R5, RZ, RZ, UR39 ;  /* 0x00000027ff057e24 */ /* 0x000fe2000f8e00ff */
[----:B------:R0:W1:Y:S01]  /*0140*/  LDC.64 R6, c[0x4][R2] ;  /* 0x0100000002067b82 */ /* 0x0000620000000a00 */
[----:B------:R-:W-:Y:S02]  /*0150*/  IMAD.U32 R4, RZ, RZ, UR38 ;  /* 0x00000026ff047e24 */ /* 0x000fe4000f8e00ff */
[----:B------:R-:W-:-:S07]  /*0160*/  IMAD.MOV.U32 R5, RZ, RZ, R9 ;  /* 0x000000ffff057224 */ /* 0x000fce00078e0009 */
[----:B------:R-:W-:-:S07]  /*0170*/  LEPC R20, `(.L_x_326) ;  /* 0x000000001014794e */ /* 0x000fce0000000000 */
[----:B0123--:R-:W-:Y:S05]  /*0180*/  CALL.ABS.NOINC R6 ;  /* 0x0000000006007343 */ /* 0x00ffea0003c00000 */
.L_x_326:
[----:B------:R-:W0:Y:S01]  /*0190*/  LDC.64 R2, c[0x4][R2] ;  /* 0x0100000002027b82 */ /* 0x000e220000000a00 */
[----:B------:R-:W-:Y:S01]  /*01a0*/  MOV R6, UR38 ;  /* 0x0000002600067c02 */ /* 0x000fe20008000f00 */
[----:B------:R-:W-:Y:S01]  /*01b0*/  IMAD.U32 R9, RZ, RZ, UR39 ;  /* 0x00000027ff097e24 */ /* 0x000fe2000f8e00ff */
[----:B------:R-:W-:Y:S01]  /*01c0*/  MOV R16, R4 ;  /* 0x0000000400107202 */ /* 0x000fe20000000f00 */
[----:B------:R-:W-:Y:S01]  /*01d0*/  IMAD.U32 R7, RZ, RZ, UR39 ;  /* 0x00000027ff077e24 */ /* 0x000fe2000f8e00ff */
[----:B------:R-:W-:Y:S01]  /*01e0*/  MOV R17, R5 ;  /* 0x0000000500117202 */ /* 0x000fe20000000f00 */
[----:B------:R-:W-:Y:S01]  /*01f0*/  IMAD.MOV.U32 R4, RZ, RZ, R6 ;  /* 0x000000ffff047224 */ /* 0x000fe200078e0006 */
[----:B------:R-:W-:Y:S01]  /*0200*/  MOV R8, UR38 ;  /* 0x0000002600087c02 */ /* 0x000fe20008000f00 */
[----:B------:R-:W-:-:S07]  /*0210*/  IMAD.MOV.U32 R5, RZ, RZ, R9 ;  /* 0x000000ffff057224 */ /* 0x000fce00078e0009 */
[----:B------:R-:W-:-:S07]  /*0220*/  LEPC R20, `(.L_x_327) ;  /* 0x000000001014794e */ /* 0x000fce0000000000 */
[----:B0-----:R-:W-:Y:S05]  /*0230*/  CALL.ABS.NOINC R2 ;  /* 0x0000000002007343 */ /* 0x001fea0003c00000 */
.L_x_327:
[----:B------:R-:W0:Y:S01]  /*0240*/  LDC.64 R6, c[0x0][0x388] ;  /* 0x0000e200ff067b82 */ /* 0x000e220000000a00 */
[-C--:B------:R-:W-:Y:S01]  /*0250*/  MOV R10, R4.reuse ;  /* 0x00000004000a7202 */ /* 0x080fe20000000f00 */
[--C-:B------:R-:W-:Y:S01]  /*0260*/  IMAD.MOV.U32 R11, RZ, RZ, R5.reuse ;  /* 0x000000ffff0b7224 */ /* 0x100fe200078e0005 */
[----:B------:R-:W-:Y:S01]  /*0270*/  MOV R2, 0x10 ;  /* 0x0000001000027802 */ /* 0x000fe20000000f00 */
[----:B------:R-:W-:Y:S01]  /*0280*/  IMAD.MOV.U32 R23, RZ, RZ, R5 ;  /* 0x000000ffff177224 */ /* 0x000fe200078e0005 */
[----:B------:R-:W-:Y:S01]  /*0290*/  MOV R22, R4 ;  /* 0x0000000400167202 */ /* 0x000fe20000000f00 */
[----:B------:R-:W-:Y:S01]  /*02a0*/  IMAD.MOV.U32 R5, RZ, RZ, R17 ;  /* 0x000000ffff057224 */ /* 0x000fe200078e0011 */
[----:B------:R-:W-:Y:S01]  /*02b0*/  MOV R4, R16 ;  /* 0x0000001000047202 */ /* 0x000fe20000000f00 */
[----:B------:R-:W1:Y:S08]  /*02c0*/  LDC R3, c[0x0][0x384] ;  /* 0x0000e100ff037b82 */ /* 0x000e700000000800 */
[----:B------:R2:W3:Y:S01]  /*02d0*/  LDC.64 R8, c[0x4][R2] ;  /* 0x0100000002087b82 */ /* 0x0004e20000000a00 */
[----:B0-----:R-:W-:-:S05]  /*02e0*/  IMAD.WIDE R6, R18, 0x28, R6 ;  /* 0x0000002812067825 */ /* 0x001fca00078e0206 */
[----:B------:R2:W-:Y:S04]  /*02f0*/  STG.E.64 desc[UR36][R6.64+0x18], R16 ;  /* 0x0000181006007986 */ /* 0x0005e8000c101b24 */
[----:B------:R2:W-:Y:S04]  /*0300*/  STG.E.64 desc[UR36][R6.64+0x20], R10 ;  /* 0x0000200a06007986 */ /* 0x0005e8000c101b24 */
[----:B-1----:R2:W-:Y:S02]  /*0310*/  STG.E desc[UR36][R6.64], R3 ;  /* 0x0000000306007986 */ /* 0x0025e4000c101924 */
[----:B------:R-:W-:-:S07]  /*0320*/  LEPC R20, `(.L_x_328) ;  /* 0x000000001014794e */ /* 0x000fce0000000000 */
[----:B--23--:R-:W-:Y:S05]  /*0330*/  CALL.ABS.NOINC R8 ;  /* 0x0000000008007343 */ /* 0x00cfea0003c00000 */
.L_x_328:
[----:B------:R-:W0:Y:S01]  /*0340*/  LDC.64 R2, c[0x4][R2] ;  /* 0x0100000002027b82 */ /* 0x000e220000000a00 */
[----:B------:R-:W-:Y:S01]  /*0350*/  MOV R4, R22 ;  /* 0x0000001600047202 */ /* 0x000fe20000000f00 */
[----:B------:R-:W-:-:S07]  /*0360*/  IMAD.MOV.U32 R5, RZ, RZ, R23 ;  /* 0x000000ffff057224 */ /* 0x000fce00078e0017 */
[----:B------:R-:W-:-:S07]  /*0370*/  LEPC R20, `(.L_x_329) ;  /* 0x000000001014794e */ /* 0x000fce0000000000 */
[----:B0-----:R-:W-:Y:S05]  /*0380*/  CALL.ABS.NOINC R2 ;  /* 0x0000000002007343 */ /* 0x001fea0003c00000 */
.L_x_329:
[----:B------:R-:W-:-:S04]  /*0390*/  IADD3 R18, PT, PT, R19, R18, RZ ;  /* 0x0000001213127210 */ /* 0x000fc80007ffe0ff */
[----:B------:R-:W-:-:S13]  /*03a0*/  ISETP.GE.AND P0, PT, R18, UR40, PT ;  /* 0x0000002812007c0c */ /* 0x000fda000bf06270 */
[----:B------:R-:W-:Y:S05]  /*03b0*/  @!P0 BRA `(.L_x_330) ;  /* 0xfffffffc00508947 */ /* 0x000fea000383ffff */
[----:B------:R-:W-:Y:S05]  /*03c0*/  EXIT ;  /* 0x000000000000794d */ /* 0x000fea0003800000 */
.L_x_331:
        /* <DEDUP_REMOVED lines=11> */
.L_x_369:


//--------------------- .text._Z9build_NDGiP5NDG_t --------------------------
	.section	.text._Z9build_NDGiP5NDG_t,"ax",@progbits
	.align	128
        .global         _Z9build_NDGiP5NDG_t
        .type           _Z9build_NDGiP5NDG_t,@function
        .size           _Z9build_NDGiP5NDG_t,(.L_x_370 - _Z9build_NDGiP5NDG_t)
        .other          _Z9build_NDGiP5NDG_t,@"STO_CUDA_ENTRY STV_DEFAULT"
_Z9build_NDGiP5NDG_t:
.text._Z9build_NDGiP5NDG_t:
[----:B------:R-:W0:Y:S01]  /*0000*/  LDC R1, c[0x0][0x37c] ;  /* 0x0000df00ff017b82 */ /* 0x000e220000000800 */
[----:B------:R-:W1:Y:S07]  /*0010*/  S2R R24, SR_TID.X ;  /* 0x0000000000187919 */ /* 0x000e6e0000002100 */
[----:B------:R-:W1:Y:S08]  /*0020*/  S2UR UR4, SR_CTAID.X ;  /* 0x00000000000479c3 */ /* 0x000e700000002500 */
[----:B------:R-:W1:Y:S02]  /*0030*/  LDC R25, c[0x0][0x360] ;  /* 0x0000d800ff197b82 */ /* 0x000e640000000800 */
[----:B-1----:R-:W-:-:S05]  /*0040*/  IMAD R24, R25, UR4, R24 ;  /* 0x0000000419187c24 */ /* 0x002fca000f8e0218 */
[----:B------:R-:W-:-:S13]  /*0050*/  ISETP.GT.AND P0, PT, R24, RZ, PT ;  /* 0x000000ff1800720c */ /* 0x000fda0003f04270 */
[----:B0-----:R-:W-:Y:S05]  /*0060*/  @P0 EXIT ;  /* 0x000000000000094d */ /* 0x001fea0003800000 */
[----:B------:R-:W0:Y:S01]  /*0070*/  LDCU UR6, c[0x0][0x380] ;  /* 0x00007000ff0677ac */ /* 0x000e220008000800 */
[----:B------:R-:W1:Y:S01]  /*0080*/  LDCU.64 UR36, c[0x0][0x358] ;  /* 0x00006b00ff2477ac */ /* 0x000e620008000a00 */
[----:B0-----:R-:W-:Y:S02]  /*0090*/  UIADD3 UR4, UPT, UPT, UR6, 0x2, URZ ;  /* 0x0000000206047890 */ /* 0x001fe4000fffe0ff */
[----:B------:R-:W-:Y:S02]  /*00a0*/  ULEA UR5, UR6, 0x3, 0x1 ;  /* 0x0000000306057891 */ /* 0x000fe4000f8e08ff */
[----:B------:R-:W-:-:S04]  /*00b0*/  UIMAD UR4, UR4, UR6, UR4 ;  /* 0x00000006040472a4 */ /* 0x000fc8000f8e0204 */
[----:B------:R-:W-:Y:S02]  /*00c0*/  UIMAD UR5, UR4, UR5, URZ ;  /* 0x00000005040572a4 */ /* 0x000fe4000f8e02ff */
[----:B------:R-:W-:Y:S02]  /*00d0*/  ULEA.HI UR6, UR4, UR4, URZ, 0x1 ;  /* 0x0000000404067291 */ /* 0x000fe4000f8f08ff */
[----:B------:R-:W-:Y:S02]  /*00e0*/  UIMAD.WIDE UR4, UR5, 0x2aaaaaab, URZ ;  /* 0x2aaaaaab050478a5 */ /* 0x000fe4000f8e02ff */
[----:B------:R-:W-:Y:S02]  /*00f0*/  USHF.R.S32.HI UR6, URZ, 0x1, UR6 ;  /* 0x00000001ff067899 */ /* 0x000fe40008011406 */
[----:B------:R-:W-:Y:S02]  /*0100*/  ULEA.HI UR38, UR5, UR5, URZ, 0x1 ;  /* 0x0000000505267291 */ /* 0x000fe4000f8f08ff */
[----:B------:R-:W-:-:S02]  /*0110*/  UIMAD.WIDE UR40, UR6, 0x4, URZ ;  /* 0x00000004062878a5 */ /* 0x000fc4000f8e02ff */
[----:B-1----:R-:W-:-:S12]  /*0120*/  UIMAD.WIDE UR38, UR38, 0x4, URZ ;  /* 0x00000004262678a5 */ /* 0x002fd8000f8e02ff */
.L_x_346:
        /* <DEDUP_REMOVED lines=8> */
[----:B01----:R-:W-:Y:S05]  /*01b0*/  CALL.ABS.NOINC R6 ;  /* 0x0000000006007343 */ /* 0x003fea0003c00000 */
.L_x_332:
[----:B------:R0:W1:Y:S01]  /*01c0*/  LDC.64 R6, c[0x4][R2] ;  /* 0x0100000002067b82 */ /* 0x0000620000000a00 */
[----:B------:R-:W-:Y:S01]  /*01d0*/  MOV R8, UR40 ;  /* 0x0000002800087c02 */ /* 0x000fe20008000f00 */
[----:B------:R-:W-:Y:S01]  /*01e0*/  IMAD.MOV.U32 R32, RZ, RZ, R4 ;  /* 0x000000ffff207224 */ /* 0x000fe200078e0004 */
[----:B------:R-:W-:Y:S01]  /*01f0*/  MOV R11, UR41 ;  /* 0x00000029000b7c02 */ /* 0x000fe20008000f00 */
[----:B------:R-:W-:Y:S01]  /*0200*/  IMAD.U32 R9, RZ, RZ, UR41 ;  /* 0x00000029ff097e24 */ /* 0x000fe2000f8e00ff */
[----:B------:R-:W-:Y:S01]  /*0210*/  MOV R33, R5 ;  /* 0x0000000500217202 */ /* 0x000fe20000000f00 */
[----:B------:R-:W-:Y:S02]  /*0220*/  IMAD.U32 R10, RZ, RZ, UR40 ;  /* 0x00000028ff0a7e24 */ /* 0x000fe4000f8e00ff */
[----:B------:R-:W-:Y:S02]  /*0230*/  IMAD.MOV.U32 R4, RZ, RZ, R8 ;  /* 0x000000ffff047224 */ /* 0x000fe400078e0008 */
[----:B0-----:R-:W-:-:S07]  /*0240*/  IMAD.MOV.U32 R5, RZ, RZ, R11 ;  /* 0x000000ffff057224 */ /* 0x001fce00078e000b */
[----:B------:R-:W-:-:S07]  /*0250*/  LEPC R20, `(.L_x_333) ;  /* 0x000000001014794e */ /* 0x000fce0000000000 */
[----:B-1----:R-:W-:Y:S05]  /*0260*/  CALL.ABS.NOINC R6 ;  /* 0x0000000006007343 */ /* 0x002fea0003c00000 */
.L_x_333:
[----:B------:R0:W1:Y:S01]  /*0270*/  LDC.64 R6, c[0x4][R2] ;  /* 0x0100000002067b82 */ /* 0x0000620000000a00 */
[----:B------:R-:W-:Y:S01]  /*0280*/  IMAD.U32 R11, RZ, RZ, UR41 ;  /* 0x00000029ff0b7e24 */ /* 0x000fe2000f8e00ff */
[----:B------:R-:W-:Y:S01]  /*0290*/  MOV R30, R4 ;  /* 0x00000004001e7202 */ /* 0x000fe20000000f00 */
[----:B------:R-:W-:Y:S01]  /*02a0*/  IMAD.U32 R8, RZ, RZ, UR40 ;  /* 0x00000028ff087e24 */ /* 0x000fe2000f8e00ff */
[----:B------:R-:W-:Y:S01]  /*02b0*/  MOV R9, UR41 ;  /* 0x0000002900097c02 */ /* 0x000fe20008000f00 */
[----:B------:R-:W-:Y:S01]  /*02c0*/  IMAD.MOV.U32 R31, RZ, RZ, R5 ;  /* 0x000000ffff1f7224 */ /* 0x000fe200078e0005 */
[----:B------:R-:W-:Y:S01]  /*02d0*/  MOV R5, R11 ;  /* 0x0000000b00057202 */ /* 0x000fe20000000f00 */
[----:B------:R-:W-:Y:S02]  /*02e0*/  IMAD.U32 R10, RZ, RZ, UR40 ;  /* 0x00000028ff0a7e24 */ /* 0x000fe4000f8e00ff */
[----:B0-----:R-:W-:-:S07]  /*02f0*/  IMAD.MOV.U32 R4, RZ, RZ, R8 ;  /* 0x000000ffff047224 */ /* 0x001fce00078e0008 */
[----:B------:R-:W-:-:S07]  /*0300*/  LEPC R20, `(.L_x_334) ;  /* 0x000000001014794e */ /* 0x000fce0000000000 */
[----:B-1----:R-:W-:Y:S05]  /*0310*/  CALL.ABS.NOINC R6 ;  /* 0x0000000006007343 */ /* 0x002fea0003c00000 */
.L_x_334:
[----:B------:R0:W1:Y:S01]  /*0320*/  LDC.64 R6, c[0x4][R2] ;  /* 0x0100000002067b82 */ /* 0x0000620000000a00 */
[----:B------:R-:W-:Y:S01]  /*0330*/  IMAD.U32 R8, RZ, RZ, UR40 ;  /* 0x00000028ff087e24 */ /* 0x000fe2000f8e00ff */
[----:B------:R-:W-:Y:S01]  /*0340*/  MOV R10, UR40 ;  /* 0x00000028000a7c02 */ /* 0x000fe20008000f00 */
[----:B------:R-:W-:Y:S02]  /*0350*/  IMAD.U32 R11, RZ, RZ, UR41 ;  /* 0x00000029ff0b7e24 */ /* 0x000fe4000f8e00ff */
[----:B------:R-:W-:Y:S01]  /*0360*/  IMAD.MOV.U32 R28, RZ, RZ, R4 ;  /* 0x000000ffff1c7224 */ /* 0x000fe200078e0004 */
[----:B------:R-:W-:Y:S01]  /*0370*/  MOV R4, R8 ;  /* 0x0000000800047202 */ /* 0x000fe20000000f00 */
[----:B------:R-:W-:Y:S02]  /*0380*/  IMAD.MOV.U32 R29, RZ, RZ, R5 ;  /* 0x000000ffff1d7224 */ /* 0x000fe400078e0005 */
[----:B------:R-:W-:Y:S02]  /*0390*/  IMAD.U32 R9, RZ, RZ, UR41 ;  /* 0x00000029ff097e24 */ /* 0x000fe4000f8e00ff */
[----:B0-----:R-:W-:-:S07]  /*03a0*/  IMAD.MOV.U32 R5, RZ, RZ, R11 ;  /* 0x000000ffff057224 */ /* 0x001fce00078e000b */
[----:B------:R-:W-:-:S07]  /*03b0*/  LEPC R20, `(.L_x_335) ;  /* 0x000000001014794e */ /* 0x000fce0000000000 */
[----:B-1----:R-:W-:Y:S05]  /*03c0*/  CALL.ABS.NOINC R6 ;  /* 0x0000000006007343 */ /* 0x002fea0003c00000 */
.L_x_335:
        /* <DEDUP_REMOVED lines=11> */
.L_x_336:
[----:B------:R0:W1:Y:S01]  /*0480*/  LDC.64 R6, c[0x4][R2] ;  /* 0x0100000002067b82 */ /* 0x0000620000000a00 */
[----:B------:R-:W-:Y:S01]  /*0490*/  IMAD.U32 R8, RZ, RZ, UR38 ;  /* 0x00000026ff087e24 */ /* 0x000fe2000f8e00ff */
[----:B------:R-:W-:Y:S01]  /*04a0*/  MOV R11, UR39 ;  /* 0x00000027000b7c02 */ /* 0x000fe20008000f00 */
[----:B------:R-:W-:Y:S01]  /*04b0*/  IMAD.MOV.U32 R18, RZ, RZ, R4 ;  /* 0x000000ffff127224 */ /* 0x000fe200078e0004 */
[----:B------:R-:W-:Y:S01]  /*04c0*/  MOV R9, UR39 ;  /* 0x0000002700097c02 */ /* 0x000fe20008000f00 */
[----:B------:R-:W-:Y:S01]  /*04d0*/  IMAD.MOV.U32 R19, RZ, RZ, R5 ;  /* 0x000000ffff137224 */ /* 0x000fe200078e0005 */
[----:B------:R-:W-:Y:S01]  /*04e0*/  MOV R4, R8 ;  /* 0x0000000800047202 */ /* 0x000fe20000000f00 */
[----:B------:R-:W-:Y:S01]  /*04f0*/  IMAD.U32 R10, RZ, RZ, UR38 ;  /* 0x00000026ff0a7e24 */ /* 0x000fe2000f8e00ff */
[----:B0-----:R-:W-:-:S07]  /*0500*/  MOV R5, R11 ;  /* 0x0000000b00057202 */ /* 0x001fce0000000f00 */
[----:B------:R-:W-:-:S07]  /*0510*/  LEPC R20, `(.L_x_337) ;  /* 0x000000001014794e */ /* 0x000fce0000000000 */
[----:B-1----:R-:W-:Y:S05]  /*0520*/  CALL.ABS.NOINC R6 ;  /* 0x0000000006007343 */ /* 0x002fea0003c00000 */
.L_x_337:
[----:B------:R-:W0:Y:S01]  /*0530*/  LDC.64 R2, c[0x4][R2] ;  /* 0x0100000002027b82 */ /* 0x000e220000000a00 */
[----:B------:R-:W-:Y:S01]  /*0540*/  IMAD.U32 R6, RZ, RZ, UR38 ;  /* 0x00000026ff067e24 */ /* 0x000fe2000f8e00ff */
[----:B------:R-:W-:Y:S01]  /*0550*/  MOV R9, UR39 ;  /* 0x0000002700097c02 */ /* 0x000fe20008000f00 */
[----:B------:R-:W-:Y:S01]  /*0560*/  IMAD.MOV.U32 R16, RZ, RZ, R4 ;  /* 0x000000ffff107224 */ /* 0x000fe200078e0004 */
[----:B------:R-:W-:Y:S01]  /*0570*/  MOV R7, UR39 ;  /* 0x0000002700077c02 */ /* 0x000fe20008000f00 */
[----:B------:R-:W-:Y:S01]  /*0580*/  IMAD.MOV.U32 R17, RZ, RZ, R5 ;  /* 0x000000ffff117224 */ /* 0x000fe200078e0005 */
[----:B------:R-:W-:Y:S01]  /*0590*/  MOV R4, R6 ;  /* 0x0000000600047202 */ /* 0x000fe20000000f00 */
[----:B------:R-:W-:Y:S01]  /*05a0*/  IMAD.U32 R8, RZ, RZ, UR38 ;  /* 0x00000026ff087e24 */ /* 0x000fe2000f8e00ff */
[----:B------:R-:W-:-:S07]  /*05b0*/  MOV R5, R9 ;  /* 0x0000000900057202 */ /* 0x000fce0000000f00 */
[----:B------:R-:W-:-:S07]  /*05c0*/  LEPC R20, `(.L_x_338) ;  /* 0x000000001014794e */ /* 0x000fce0000000000 */
[----:B0-----:R-:W-:Y:S05]  /*05d0*/  CALL.ABS.NOINC R2 ;  /* 0x0000000002007343 */ /* 0x001fea0003c00000 */
.L_x_338:
[----:B------:R-:W0:Y:S01]  /*05e0*/  LDC.64 R8, c[0x0][0x388] ;  /* 0x0000e200ff087b82 */ /* 0x000e220000000a00 */
[--C-:B------:R-:W-:Y:S01]  /*05f0*/  IMAD.MOV.U32 R10, RZ, RZ, R4.reuse ;  /* 0x000000ffff0a7224 */ /* 0x100fe200078e0004 */
[-C--:B------:R-:W-:Y:S01]  /*0600*/  MOV R11, R5.reuse ;  /* 0x00000005000b7202 */ /* 0x080fe20000000f00 */
[----:B------:R-:W-:Y:S01]  /*0610*/  IMAD.MOV.U32 R26, RZ, RZ, R4 ;  /* 0x000000ffff1a7224 */ /* 0x000fe200078e0004 */
[----:B------:R-:W-:Y:S01]  /*0620*/  MOV R2, 0x10 ;  /* 0x0000001000027802 */ /* 0x000fe20000000f00 */
[----:B------:R-:W-:Y:S01]  /*0630*/  IMAD.MOV.U32 R4, RZ, RZ, R32 ;  /* 0x000000ffff047224 */ /* 0x000fe200078e0020 */
[----:B------:R-:W-:Y:S02]  /*0640*/  MOV R27, R5 ;  /* 0x00000005001b7202 */ /* 0x000fe40000000f00 */
[----:B------:R-:W1:Y:S01]  /*0650*/  LDC R3, c[0x0][0x380] ;  /* 0x0000e000ff037b82 */ /* 0x000e620000000800 */
[----:B------:R-:W-:-:S07]  /*0660*/  MOV R5, R33 ;  /* 0x0000002100057202 */ /* 0x000fce0000000f00 */
[----:B------:R2:W3:Y:S01]  /*0670*/  LDC.64 R6, c[0x4][R2] ;  /* 0x0100000002067b82 */ /* 0x0004e20000000a00 */
[----:B0-----:R-:W-:-:S05]  /*0680*/  IMAD.WIDE R8, R24, 0x40, R8 ;  /* 0x0000004018087825 */ /* 0x001fca00078e0208 */
[----:B------:R2:W-:Y:S04]  /*0690*/  STG.E.64 desc[UR36][R8.64+0x8], R32 ;  /* 0x0000082008007986 */ /* 0x0005e8000c101b24 */
[----:B------:R2:W-:Y:S04]  /*06a0*/  STG.E.64 desc[UR36][R8.64+0x10], R30 ;  /* 0x0000101e08007986 */ /* 0x0005e8000c101b24 */
[----:B------:R2:W-:Y:S04]  /*06b0*/  STG.E.64 desc[UR36][R8.64+0x18], R28 ;  /* 0x0000181c08007986 */ /* 0x0005e8000c101b24 */
[----:B------:R2:W-:Y:S04]  /*06c0*/  STG.E.64 desc[UR36][R8.64+0x20], R22 ;  /* 0x0000201608007986 */ /* 0x0005e8000c101b24 */
[----:B------:R2:W-:Y:S04]  /*06d0*/  STG.E.64 desc[UR36][R8.64+0x28], R18 ;  /* 0x0000281208007986 */ /* 0x0005e8000c101b24 */
[----:B------:R2:W-:Y:S04]  /*06e0*/  STG.E.64 desc[UR36][R8.64+0x30], R16 ;  /* 0x0000301008007986 */ /* 0x0005e8000c101b24 */
[----:B------:R2:W-:Y:S04]  /*06f0*/  STG.E.64 desc[UR36][R8.64+0x38], R10 ;  /* 0x0000380a08007986 */ /* 0x0005e8000c101b24 */
[----:B-1-3--:R2:W-:Y:S02]  /*0700*/  STG.E desc[UR36][R8.64], R3 ;  /* 0x0000000308007986 */ /* 0x00a5e4000c101924 */
[----:B------:R-:W-:-:S07]  /*0710*/  LEPC R20, `(.L_x_339) ;  /* 0x000000001014794e */ /* 0x000fce0000000000 */
[----:B--2---:R-:W-:Y:S05]  /*0720*/  CALL.ABS.NOINC R6 ;  /* 0x0000000006007343 */ /* 0x004fea0003c00000 */
.L_x_339:
[----:B------:R0:W1:Y:S01]  /*0730*/  LDC.64 R6, c[0x4][R2] ;  /* 0x0100000002067b82 */ /* 0x0000620000000a00 */
[----:B------:R-:W-:Y:S01]  /*0740*/  IMAD.MOV.U32 R4, RZ, RZ, R30 ;  /* 0x000000ffff047224 */ /* 0x000fe200078e001e */
[----:B------:R-:W-:-:S07]  /*0750*/  MOV R5, R31 ;  /* 0x0000001f00057202 */ /* 0x000fce0000000f00 */
[----:B------:R-:W-:-:S07]  /*0760*/  LEPC R20, `(.L_x_340) ;  /* 0x000000001014794e */ /* 0x000fce0000000000 */
[----:B01----:R-:W-:Y:S05]  /*0770*/  CALL.ABS.NOINC R6 ;  /* 0x0000000006007343 */ /* 0x003fea0003c00000 */
.L_x_340:
[----:B------:R0:W1:Y:S01]  /*0780*/  LDC.64 R6, c[0x4][R2] ;  /* 0x0100000002067b82 */ /* 0x0000620000000a00 */
[----:B------:R-:W-:Y:S01]  /*0790*/  IMAD.MOV.U32 R4, RZ, RZ, R28 ;  /* 0x000000ffff047224 */ /* 0x000fe200078e001c */
[----:B------:R-:W-:-:S07]  /*07a0*/  MOV R5, R29 ;  /* 0x0000001d00057202 */ /* 0x000fce0000000f00 */
[----:B------:R-:W-:-:S07]  /*07b0*/  LEPC R20, `(.L_x_341) ;  /* 0x000000001014794e */ /* 0x000fce0000000000 */
[----:B01----:R-:W-:Y:S05]  /*07c0*/  CALL.ABS.NOINC R6 ;  /* 0x0000000006007343 */ /* 0x003fea0003c00000 */
.L_x_341:
[----:B------:R0:W1:Y:S01]  /*07d0*/  LDC.64 R6, c[0x4][R2] ;  /* 0x0100000002067b82 */ /* 0x0000620000000a00 */
[----:B------:R-:W-:Y:S01]  /*07e0*/  IMAD.MOV.U32 R4, RZ, RZ, R22 ;  /* 0x000000ffff047224 */ /* 0x000fe200078e0016 */
[----:B------:R-:W-:-:S07]  /*07f0*/  MOV R5, R23 ;  /* 0x0000001700057202 */ /* 0x000fce0000000f00 */
[----:B------:R-:W-:-:S07]  /*0800*/  LEPC R20, `(.L_x_342) ;  /* 0x000000001014794e */ /* 0x000fce0000000000 */
[----:B01----:R-:W-:Y:S05]  /*0810*/  CALL.ABS.NOINC R6 ;  /* 0x0000000006007343 */ /* 0x003fea0003c00000 */
.L_x_342:
[----:B------:R0:W1:Y:S01]  /*0820*/  LDC.64 R6, c[0x4][R2] ;  /* 0x0100000002067b82 */ /* 0x0000620000000a00 */
[----:B------:R-:W-:Y:S01]  /*0830*/  IMAD.MOV.U32 R4, RZ, RZ, R18 ;  /* 0x000000ffff047224 */ /* 0x000fe200078e0012 */
[----:B------:R-:W-:-:S07]  /*0840*/  MOV R5, R19 ;  /* 0x0000001300057202 */ /* 0x000fce0000000f00 */
[----:B------:R-:W-:-:S07]  /*0850*/  LEPC R20, `(.L_x_343) ;  /* 0x000000001014794e */ /* 0x000fce0000000000 */
[----:B01----:R-:W-:Y:S05]  /*0860*/  CALL.ABS.NOINC R6 ;  /* 0x0000000006007343 */ /* 0x003fea0003c00000 */
.L_x_343:
[----:B------:R0:W1:Y:S01]  /*0870*/  LDC.64 R6, c[0x4][R2] ;  /* 0x0100000002067b82 */ /* 0x0000620000000a00 */
[----:B------:R-:W-:Y:S01]  /*0880*/  IMAD.MOV.U32 R4, RZ, RZ, R16 ;  /* 0x000000ffff047224 */ /* 0x000fe200078e0010 */
[----:B------:R-:W-:-:S07]  /*0890*/  MOV R5, R17 ;  /* 0x0000001100057202 */ /* 0x000fce0000000f00 */
[----:B------:R-:W-:-:S07]  /*08a0*/  LEPC R20, `(.L_x_344) ;  /* 0x000000001014794e */ /* 0x000fce0000000000 */
[----:B01----:R-:W-:Y:S05]  /*08b0*/  CALL.ABS.NOINC R6 ;  /* 0x0000000006007343 */ /* 0x003fea0003c00000 */
.L_x_344:
[----:B------:R-:W0:Y:S01]  /*08c0*/  LDC.64 R2, c[0x4][R2] ;  /* 0x0100000002027b82 */ /* 0x000e220000000a00 */
[----:B------:R-:W-:Y:S01]  /*08d0*/  IMAD.MOV.U32 R4, RZ, RZ, R26 ;  /* 0x000000ffff047224 */ /* 0x000fe200078e001a */
[----:B------:R-:W-:-:S07]  /*08e0*/  MOV R5, R27 ;  /* 0x0000001b00057202 */ /* 0x000fce0000000f00 */
[----:B------:R-:W-:-:S07]  /*08f0*/  LEPC R20, `(.L_x_345) ;  /* 0x000000001014794e */ /* 0x000fce0000000000 */
[----:B0-----:R-:W-:Y:S05]  /*0900*/  CALL.ABS.NOINC R2 ;  /* 0x0000000002007343 */ /* 0x001fea0003c00000 */
.L_x_345:
[----:B------:R-:W0:Y:S02]  /*0910*/  LDCU UR4, c[0x0][0x370] ;  /* 0x00006e00ff0477ac */ /* 0x000e240008000800 */
[----:B0-----:R-:W-:-:S05]  /*0920*/  IMAD R24, R25, UR4, R24 ;  /* 0x0000000419187c24 */ /* 0x001fca000f8e0218 */
[----:B------:R-:W-:-:S13]  /*0930*/  ISETP.GE.AND P0, PT, R24, 0x1, PT ;  /* 0x000000011800780c */ /* 0x000fda0003f06270 */
[----:B------:R-:W-:Y:S05]  /*0940*/  @!P0 BRA `(.L_x_346) ;  /* 0xfffffff400f88947 */ /* 0x000fea000383ffff */
[----:B------:R-:W-:Y:S05]  /*0950*/  EXIT ;  /* 0x000000000000794d */ /* 0x000fea0003800000 */
.L_x_347:
        /* <DEDUP_REMOVED lines=10> */
.L_x_370:


//--------------------- .nv.global.init           --------------------------
	.section	.nv.global.init,"aw",@progbits
	.align	4
.nv.global.init:
	.type		__cudart_i2opi_f,@object
	.size		__cudart_i2opi_f,(.L_0 - __cudart_i2opi_f)
__cudart_i2opi_f:
        /*0000*/ 	.byte	0x41, 0x90, 0x43, 0x3c, 0x99, 0x95, 0x62, 0xdb, 0xc0, 0xdd, 0x34, 0xf5, 0xd1, 0x57, 0x27, 0xfc
        /*0010*/ 	.byte	0x29, 0x15, 0x44, 0x4e, 0x6e, 0x83, 0xf9, 0xa2
.L_0:


//--------------------- .nv.shared.reserved.0     --------------------------
	.section	.nv.shared.reserved.0,"aw",@nobits
	.weak		__nv_reservedSMEM_offset_0_alias
	.size		__nv_reservedSMEM_offset_0_alias, 0, 64
	.other		__nv_reservedSMEM_offset_0_alias,@"STO_CUDA_RESERVED_SHARED STV_DEFAULT"
__nv_reservedSMEM_offset_0_alias:
	.zero		0
	.zero		64


//--------------------- .nv.constant0._Z26compute_dg_time_derivativeiP9Element_tPK5NDG_t --------------------------
	.section	.nv.constant0._Z26compute_dg_time_derivativeiP9Element_tPK5NDG_t,"a",@progbits
	.sectionflags	@""
	.align	4
.nv.constant0._Z26compute_dg_time_derivativeiP9Element_tPK5NDG_t:
	.zero		920


//--------------------- .nv.constant0._Z34polynomial_derivative_matrices_hatiP5NDG_t --------------------------
	.section	.nv.constant0._Z34polynomial_derivative_matrices_hatiP5NDG_t,"a",@progbits
	.sectionflags	@""
	.align	4
.nv.constant0._Z34polynomial_derivative_matrices_hatiP5NDG_t:
	.zero		912


//--------------------- .nv.constant0._Z39polynomial_derivative_matrices_diagonaliP5NDG_t --------------------------
	.section	.nv.constant0._Z39polynomial_derivative_matrices_diagonaliP5NDG_t,"a",@progbits
	.sectionflags	@""
	.align	4
.nv.constant0._Z39polynomial_derivative_matrices_diagonaliP5NDG_t:
	.zero		912


//--------------------- .nv.constant0._Z30polynomial_derivative_matricesiP5NDG_t --------------------------
	.section	.nv.constant0._Z30polynomial_derivative_matricesiP5NDG_t,"a",@progbits
	.sectionflags	@""
	.align	4
.nv.constant0._Z30polynomial_derivative_matricesiP5NDG_t:
	.zero		912


//--------------------- .nv.constant0._Z48normalize_lagrange_integrating_polynomials_rightP5NDG_t --------------------------
	.section	.nv.constant0._Z48normalize_lagrange_integrating_polynomials_rightP5NDG_t,"a",@progbits
	.sectionflags	@""
	.align	4
.nv.constant0._Z48normalize_lagrange_integrating_polynomials_rightP5NDG_t:
	.zero		904


//--------------------- .nv.constant0._Z47normalize_lagrange_integrating_polynomials_leftP5NDG_t --------------------------
	.section	.nv.constant0._Z47normalize_lagrange_integrating_polynomials_leftP5NDG_t,"a",@progbits
	.sectionflags	@""
	.align	4
.nv.constant0._Z47normalize_lagrange_integrating_polynomials_leftP5NDG_t:
	.zero		904


//--------------------- .nv.constant0._Z38lagrange_integrating_polynomials_rightfiP5NDG_t --------------------------
	.section	.nv.constant0._Z38lagrange_integrating_polynomials_rightfiP5NDG_t,"a",@progbits
	.sectionflags	@""
	.align	4
.nv.constant0._Z38lagrange_integrating_polynomials_rightfiP5NDG_t:
	.zero		912


//--------------------- .nv.constant0._Z37lagrange_integrating_polynomials_leftfiP5NDG_t --------------------------
	.section	.nv.constant0._Z37lagrange_integrating_polynomials_leftfiP5NDG_t,"a",@progbits
	.sectionflags	@""
	.align	4
.nv.constant0._Z37lagrange_integrating_polynomials_leftfiP5NDG_t:
	.zero		912


//--------------------- .nv.constant0._Z29calculate_barycentric_weightsiP5NDG_t --------------------------
	.section	.nv.constant0._Z29calculate_barycentric_weightsiP5NDG_t,"a",@progbits
	.sectionflags	@""
	.align	4
.nv.constant0._Z29calculate_barycentric_weightsiP5NDG_t:
	.zero		912


//--------------------- .nv.constant0._Z33chebyshev_gauss_nodes_and_weightsiP5NDG_t --------------------------
	.section	.nv.constant0._Z33chebyshev_gauss_nodes_and_weightsiP5NDG_t,"a",@progbits
	.sectionflags	@""
	.align	4
.nv.constant0._Z33chebyshev_gauss_nodes_and_weightsiP5NDG_t:
	.zero		912


//--------------------- .nv.constant0._Z12get_solutioniPK9Element_tPfS2_ --------------------------
	.section	.nv.constant0._Z12get_solutioniPK9Element_tPfS2_,"a",@progbits
	.sectionflags	@""
	.align	4
.nv.constant0._Z12get_solutioniPK9Element_tPfS2_:
	.zero		928


//--------------------- .nv.constant0._Z18initial_conditionsiP9Element_tPK5NDG_t --------------------------
	.section	.nv.constant0._Z18initial_conditionsiP9Element_tPK5NDG_t,"a",@progbits
	.sectionflags	@""
	.align	4
.nv.constant0._Z18initial_conditionsiP9Element_tPK5NDG_t:
	.zero		920


//--------------------- .nv.constant0._Z14build_elementsiiP9Element_t --------------------------
	.section	.nv.constant0._Z14build_elementsiiP9Element_t,"a",@progbits
	.sectionflags	@""
	.align	4
.nv.constant0._Z14build_elementsiiP9Element_t:
	.zero		912


//--------------------- .nv.constant0._Z9build_NDGiP5NDG_t --------------------------
	.section	.nv.constant0._Z9build_NDGiP5NDG_t,"a",@progbits
	.sectionflags	@""
	.align	4
.nv.constant0._Z9build_NDGiP5NDG_t:
	.zero		912


//--------------------- SYMBOLS --------------------------

	.type		.nv.reservedSmem.offset0,@object
	.size		.nv.reservedSmem.offset0,0x4
	.type		malloc,@function
	.type		free,@function
